	.target	sm_80

	.elftype	@"ET_EXEC"


//--------------------- .note.nv.tkinfo           --------------------------
	.section	.note.nv.tkinfo,"",@"SHT_NOTE"
	.sectionflags	@"SHF_NOTE_NV_TKINFO"
	.tkinfo
        /*0018*/ 	.word	0x00000002
        /*0030*/ 	.string	""
        /*0030*/ 	.string	"ptxas"
        /*0030*/ 	.string	"Cuda compilation tools, release 13.0, V13.0.88"
        /*0030*/ 	.string	"Build cuda_13.0.r13.0/compiler.36424714_0"
        /*0030*/ 	.string	"-v  -suppress-debug-info  -lineinfo  -arch sm_80 "



//--------------------- .note.nv.cuinfo           --------------------------
	.section	.note.nv.cuinfo,"",@"SHT_NOTE"
	.sectionflags	@"SHF_NOTE_NV_CUINFO"
        /*0018*/ 	.short	0x0002
        /*001a*/ 	.short	0x0050
        /*001c*/ 	.short	0x0082
	.zero		2


//--------------------- .nv.info                  --------------------------
	.section	.nv.info,"",@"SHT_CUDA_INFO"
	.align	4


	//----- nvinfo : EIATTR_REGCOUNT
	.align		4
        /*0000*/ 	.byte	0x04, 0x2f
        /*0002*/ 	.short	(.L_1 - .L_0)
	.align		4
.L_0:
        /*0004*/ 	.word	index@(matmul_kernel)
        /*0008*/ 	.word	0x00000020


	//----- nvinfo : EIATTR_FRAME_SIZE
	.align		4
.L_1:
        /*000c*/ 	.byte	0x04, 0x11
        /*000e*/ 	.short	(.L_3 - .L_2)
	.align		4
.L_2:
        /*0010*/ 	.word	index@(matmul_kernel)
        /*0014*/ 	.word	0x00001568


	//----- nvinfo : EIATTR_MIN_STACK_SIZE
	.align		4
.L_3:
        /*0018*/ 	.byte	0x04, 0x12
        /*001a*/ 	.short	(.L_5 - .L_4)
	.align		4
.L_4:
        /*001c*/ 	.word	index@(matmul_kernel)
        /*0020*/ 	.word	0x00001568
.L_5:


//--------------------- .nv.info.matmul_kernel    --------------------------
	.section	.nv.info.matmul_kernel,"",@"SHT_CUDA_INFO"
	.sectionflags	@""
	.align	4


	//----- nvinfo : EIATTR_CUDA_API_VERSION
	.align		4
        /*0000*/ 	.byte	0x04, 0x37
        /*0002*/ 	.short	(.L_7 - .L_6)
.L_6:
        /*0004*/ 	.word	0x00000082


	//----- nvinfo : EIATTR_SW2861232_WAR
	.align		4
.L_7:
        /*0008*/ 	.byte	0x01, 0x35
	.zero		2


	//----- nvinfo : EIATTR_PARAM_CBANK
	.align		4
        /*000c*/ 	.byte	0x04, 0x0a
        /*000e*/ 	.short	(.L_9 - .L_8)
	.align		4
.L_8:
        /*0010*/ 	.word	index@(.nv.constant0.matmul_kernel)
        /*0014*/ 	.short	0x0160
        /*0016*/ 	.short	0x0050


	//----- nvinfo : EIATTR_CBANK_PARAM_SIZE
	.align		4
.L_9:
        /*0018*/ 	.byte	0x03, 0x19
        /*001a*/ 	.short	0x0050


	//----- nvinfo : EIATTR_KPARAM_INFO
	.align		4
        /*001c*/ 	.byte	0x04, 0x17
        /*001e*/ 	.short	(.L_11 - .L_10)
.L_10:
        /*0020*/ 	.word	0x00000000
        /*0024*/ 	.short	0x000d
        /*0026*/ 	.short	0x0048
        /*0028*/ 	.byte	0x00, 0xf4, 0x21, 0x00


	//----- nvinfo : EIATTR_KPARAM_INFO
	.align		4
.L_11:
        /*002c*/ 	.byte	0x04, 0x17
        /*002e*/ 	.short	(.L_13 - .L_12)
.L_12:
        /*0030*/ 	.word	0x00000000
        /*0034*/ 	.short	0x000c
        /*0036*/ 	.short	0x0040
        /*0038*/ 	.byte	0x00, 0xf4, 0x21, 0x00


	//----- nvinfo : EIATTR_KPARAM_INFO
	.align		4
.L_13:
        /*003c*/ 	.byte	0x04, 0x17
        /*003e*/ 	.short	(.L_15 - .L_14)
.L_14:
        /*0040*/ 	.word	0x00000000
        /*0044*/ 	.short	0x000b
        /*0046*/ 	.short	0x0038
        /*0048*/ 	.byte	0x00, 0xf0, 0x11, 0x00


	//----- nvinfo : EIATTR_KPARAM_INFO
	.align		4
.L_15:
        /*004c*/ 	.byte	0x04, 0x17
        /*004e*/ 	.short	(.L_17 - .L_16)
.L_16:
        /*0050*/ 	.word	0x00000000
        /*0054*/ 	.short	0x000a
        /*0056*/ 	.short	0x0034
        /*0058*/ 	.byte	0x00, 0xf0, 0x11, 0x00


	//----- nvinfo : EIATTR_KPARAM_INFO
	.align		4
.L_17:
        /*005c*/ 	.byte	0x04, 0x17
        /*005e*/ 	.short	(.L_19 - .L_18)
.L_18:
        /*0060*/ 	.word	0x00000000
        /*0064*/ 	.short	0x0009
        /*0066*/ 	.short	0x0030
        /*0068*/ 	.byte	0x00, 0xf0, 0x11, 0x00


	//----- nvinfo : EIATTR_KPARAM_INFO
	.align		4
.L_19:
        /*006c*/ 	.byte	0x04, 0x17
        /*006e*/ 	.short	(.L_21 - .L_20)
.L_20:
        /*0070*/ 	.word	0x00000000
        /*0074*/ 	.short	0x0008
        /*0076*/ 	.short	0x002c
        /*0078*/ 	.byte	0x00, 0xf0, 0x11, 0x00


	//----- nvinfo : EIATTR_KPARAM_INFO
	.align		4
.L_21:
        /*007c*/ 	.byte	0x04, 0x17
        /*007e*/ 	.short	(.L_23 - .L_22)
.L_22:
        /*0080*/ 	.word	0x00000000
        /*0084*/ 	.short	0x0007
        /*0086*/ 	.short	0x0028
        /*0088*/ 	.byte	0x00, 0xf0, 0x11, 0x00


	//----- nvinfo : EIATTR_KPARAM_INFO
	.align		4
.L_23:
        /*008c*/ 	.byte	0x04, 0x17
        /*008e*/ 	.short	(.L_25 - .L_24)
.L_24:
        /*0090*/ 	.word	0x00000000
        /*0094*/ 	.short	0x0006
        /*0096*/ 	.short	0x0024
        /*0098*/ 	.byte	0x00, 0xf0, 0x11, 0x00


	//----- nvinfo : EIATTR_KPARAM_INFO
	.align		4
.L_25:
        /*009c*/ 	.byte	0x04, 0x17
        /*009e*/ 	.short	(.L_27 - .L_26)
.L_26:
        /*00a0*/ 	.word	0x00000000
        /*00a4*/ 	.short	0x0005
        /*00a6*/ 	.short	0x0020
        /*00a8*/ 	.byte	0x00, 0xf0, 0x11, 0x00


	//----- nvinfo : EIATTR_KPARAM_INFO
	.align		4
.L_27:
        /*00ac*/ 	.byte	0x04, 0x17
        /*00ae*/ 	.short	(.L_29 - .L_28)
.L_28:
        /*00b0*/ 	.word	0x00000000
        /*00b4*/ 	.short	0x0004
        /*00b6*/ 	.short	0x001c
        /*00b8*/ 	.byte	0x00, 0xf0, 0x11, 0x00


	//----- nvinfo : EIATTR_KPARAM_INFO
	.align		4
.L_29:
        /*00bc*/ 	.byte	0x04, 0x17
        /*00be*/ 	.short	(.L_31 - .L_30)
.L_30:
        /*00c0*/ 	.word	0x00000000
        /*00c4*/ 	.short	0x0003
        /*00c6*/ 	.short	0x0018
        /*00c8*/ 	.byte	0x00, 0xf0, 0x11, 0x00


	//----- nvinfo : EIATTR_KPARAM_INFO
	.align		4
.L_31:
        /*00cc*/ 	.byte	0x04, 0x17
        /*00ce*/ 	.short	(.L_33 - .L_32)
.L_32:
        /*00d0*/ 	.word	0x00000000
        /*00d4*/ 	.short	0x0002
        /*00d6*/ 	.short	0x0010
        /*00d8*/ 	.byte	0x00, 0xf4, 0x21, 0x00


	//----- nvinfo : EIATTR_KPARAM_INFO
	.align		4
.L_33:
        /*00dc*/ 	.byte	0x04, 0x17
        /*00de*/ 	.short	(.L_35 - .L_34)
.L_34:
        /*00e0*/ 	.word	0x00000000
        /*00e4*/ 	.short	0x0001
        /*00e6*/ 	.short	0x0008
        /*00e8*/ 	.byte	0x00, 0xf4, 0x21, 0x00


	//----- nvinfo : EIATTR_KPARAM_INFO
	.align		4
.L_35:
        /*00ec*/ 	.byte	0x04, 0x17
        /*00ee*/ 	.short	(.L_37 - .L_36)
.L_36:
        /*00f0*/ 	.word	0x00000000
        /*00f4*/ 	.short	0x0000
        /*00f6*/ 	.short	0x0000
        /*00f8*/ 	.byte	0x00, 0xf4, 0x21, 0x00


	//----- nvinfo : EIATTR_MAXREG_COUNT
	.align		4
.L_37:
        /*00fc*/ 	.byte	0x03, 0x1b
        /*00fe*/ 	.short	0x00ff


	//----- nvinfo : EIATTR_NUM_BARRIERS
	.align		4
        /*0100*/ 	.byte	0x02, 0x4c
        /*0102*/ 	.byte	0x01
	.zero		1


	//----- nvinfo : EIATTR_ANNOTATIONS
	.align		4
        /*0104*/ 	.byte	0x04, 0x55
        /*0106*/ 	.short	(.L_39 - .L_38)


	//   ....[0]....
.L_38:
        /*0108*/ 	.word	0x00000001
        /*010c*/ 	.byte	0x80, 0x04, 0x00, 0x00, 0x01, 0x00, 0x00, 0x00, 0xa0, 0x04, 0x00, 0x00, 0x01, 0x00, 0x00, 0x00
        /* <DEDUP_REMOVED lines=2325> */
        /*926c*/ 	.byte	0x30, 0x73, 0x02, 0x00, 0x01, 0x00, 0x00, 0x00, 0x40, 0x73, 0x02, 0x00


	//----- nvinfo : EIATTR_MERCURY_ISA_VERSION
	.align		4
.L_39:
        /*9278*/ 	.byte	0x03, 0x5f
        /*927a*/ 	.short	0x0000


	//----- nvinfo : EIATTR_EXIT_INSTR_OFFSETS
	.align		4
        /*927c*/ 	.byte	0x04, 0x1c
        /*927e*/ 	.short	(.L_41 - .L_40)


	//   ....[0]....
.L_40:
        /*9280*/ 	.word	0x000276c0


	//   ....[1]....
        /*9284*/ 	.word	0x000276f0


	//----- nvinfo : EIATTR_REQNTID
	.align		4
.L_41:
        /*9288*/ 	.byte	0x04, 0x10
        /*928a*/ 	.short	(.L_43 - .L_42)
.L_42:
        /*928c*/ 	.word	0x00000080
        /*9290*/ 	.word	0x00000001
        /*9294*/ 	.word	0x00000001
.L_43:


//--------------------- .nv.callgraph             --------------------------
	.section	.nv.callgraph,"",@"SHT_CUDA_CALLGRAPH"
	.align	4
	.sectionentsize	8
	.align		4
        /*0000*/ 	.word	0x00000000
	.align		4
        /*0004*/ 	.word	0xffffffff
	.align		4
        /*0008*/ 	.word	0x00000000
	.align		4
        /*000c*/ 	.word	0xfffffffe
	.align		4
        /*0010*/ 	.word	0x00000000
	.align		4
        /*0014*/ 	.word	0xfffffffd
	.align		4
        /*0018*/ 	.word	0x00000000
	.align		4
        /*001c*/ 	.word	0xfffffffc


//--------------------- .nv.rel.action            --------------------------
	.section	.nv.rel.action,"",@"SHT_CUDA_RELOCINFO"
	.align	8
	.sectionentsize	8
        /*0000*/ 	.byte	0x73, 0x00, 0x00, 0x00, 0x00, 0x00, 0x00, 0x00, 0x00, 0x00, 0x00, 0x11, 0x25, 0x00, 0x05, 0x36


//--------------------- .nv.constant0.matmul_kernel --------------------------
	.section	.nv.constant0.matmul_kernel,"a",@progbits
	.sectionflags	@""
	.align	4
.nv.constant0.matmul_kernel:
	.zero		432


//--------------------- .text.matmul_kernel       --------------------------
	.section	.text.matmul_kernel,"ax",@progbits
	.sectioninfo	@"SHI_REGISTERS=32"
	.align	128
        .global         matmul_kernel
        .type           matmul_kernel,@function
        .size           matmul_kernel,(.L_x_4 - matmul_kernel)
        .other          matmul_kernel,@"STO_CUDA_ENTRY STV_DEFAULT"
matmul_kernel:
.text.matmul_kernel:
[----:B------:R-:W-:-:S04]  /*0000*/  IMAD.MOV.U32 R1, RZ, RZ, c[0x0][0x28] ;  /* 0x00000a00ff017624 */ /* 0x000fc800078e00ff */
[----:B------:R-:W-:Y:S01]  /*0010*/  IMAD.MOV.U32 R0, RZ, RZ, c[0x0][0x17c] ;  /* 0x00005f00ff007624 */ /* 0x000fe200078e00ff */
[----:B------:R-:W-:Y:S01]  /*0020*/  IADD3 R1, R1, -0x1568, RZ ;  /* 0xffffea9801017810 */ /* 0x000fe20007ffe0ff */
[----:B------:R-:W-:Y:S01]  /*0030*/  CS2R R26, SRZ ;  /* 0x00000000001a7805 */ /* 0x000fe2000001ff00 */
[----:B------:R-:W-:Y:S02]  /*0040*/  IMAD.MOV.U32 R28, RZ, RZ, c[0x0][0x180] ;  /* 0x00006000ff1c7624 */ /* 0x000fe400078e00ff */
[----:B------:R-:W-:-:S04]  /*0050*/  IADD3 R0, R0, 0x7f, RZ ;  /* 0x0000007f00007810 */ /* 0x000fc80007ffe0ff */
[----:B------:R-:W-:-:S04]  /*0060*/  SHF.R.S32.HI R3, RZ, 0x1f, R0 ;  /* 0x0000001fff037819 */ /* 0x000fc80000011400 */
[----:B------:R-:W-:-:S04]  /*0070*/  LEA.HI R3, R3, R0, RZ, 0x7 ;  /* 0x0000000003037211 */ /* 0x000fc800078f38ff */
[----:B------:R-:W-:Y:S02]  /*0080*/  SHF.R.S32.HI R0, RZ, 0x7, R3 ;  /* 0x00000007ff007819 */ /* 0x000fe40000011403 */
[----:B------:R-:W0:Y:S03]  /*0090*/  S2R R3, SR_CTAID.X ;  /* 0x0000000000037919 */ /* 0x000e260000002500 */
[----:B------:R-:W-:-:S05]  /*00a0*/  IMAD.SHL.U32 R0, R0, 0x8, RZ ;  /* 0x0000000800007824 */ /* 0x000fca00078e00ff */
[-C--:B------:R-:W-:Y:S02]  /*00b0*/  IABS R7, R0.reuse ;  /* 0x0000000000077213 */ /* 0x080fe40000000000 */
[----:B------:R-:W-:Y:S02]  /*00c0*/  IABS R10, R0 ;  /* 0x00000000000a7213 */ /* 0x000fe40000000000 */
[----:B------:R-:W1:Y:S01]  /*00d0*/  I2F.RP R2, R7 ;  /* 0x0000000700027306 */ /* 0x000e620000209400 */
[----:B0-----:R-:W-:-:S07]  /*00e0*/  IABS R8, R3 ;  /* 0x0000000300087213 */ /* 0x001fce0000000000 */
[----:B-1----:R-:W0:Y:S02]  /*00f0*/  MUFU.RCP R2, R2 ;  /* 0x0000000200027308 */ /* 0x002e240000001000 */
[----:B0-----:R-:W-:Y:S01]  /*0100*/  IADD3 R4, R2, 0xffffffe, RZ ;  /* 0x0ffffffe02047810 */ /* 0x001fe20007ffe0ff */
[----:B------:R-:W-:-:S05]  /*0110*/  IMAD.MOV R2, RZ, RZ, -R10 ;  /* 0x000000ffff027224 */ /* 0x000fca00078e0a0a */
[----:B------:R0:W1:Y:S02]  /*0120*/  F2I.FTZ.U32.TRUNC.NTZ R5, R4 ;  /* 0x0000000400057305 */ /* 0x000064000021f000 */
[----:B0-----:R-:W-:Y:S02]  /*0130*/  IMAD.MOV.U32 R4, RZ, RZ, RZ ;  /* 0x000000ffff047224 */ /* 0x001fe400078e00ff */
[----:B-1----:R-:W-:-:S04]  /*0140*/  IMAD.MOV R6, RZ, RZ, -R5 ;  /* 0x000000ffff067224 */ /* 0x002fc800078e0a05 */
[----:B------:R-:W-:Y:S02]  /*0150*/  IMAD R9, R6, R7, RZ ;  /* 0x0000000706097224 */ /* 0x000fe400078e02ff */
[----:B------:R-:W-:Y:S02]  /*0160*/  IMAD.MOV.U32 R6, RZ, RZ, R8 ;  /* 0x000000ffff067224 */ /* 0x000fe400078e0008 */
[----:B------:R-:W-:-:S06]  /*0170*/  IMAD.HI.U32 R5, R5, R9, R4 ;  /* 0x0000000905057227 */ /* 0x000fcc00078e0004 */
[----:B------:R-:W-:-:S04]  /*0180*/  IMAD.HI.U32 R5, R5, R6, RZ ;  /* 0x0000000605057227 */ /* 0x000fc800078e00ff */
[----:B------:R-:W-:-:S05]  /*0190*/  IMAD R2, R5, R2, R6 ;  /* 0x0000000205027224 */ /* 0x000fca00078e0206 */
[----:B------:R-:W-:-:S13]  /*01a0*/  ISETP.GT.U32.AND P1, PT, R7, R2, PT ;  /* 0x000000020700720c */ /* 0x000fda0003f24070 */
[----:B------:R-:W-:Y:S01]  /*01b0*/  @!P1 IMAD.IADD R2, R2, 0x1, -R7 ;  /* 0x0000000102029824 */ /* 0x000fe200078e0a07 */
[----:B------:R-:W-:Y:S02]  /*01c0*/  @!P1 IADD3 R5, R5, 0x1, RZ ;  /* 0x0000000105059810 */ /* 0x000fe40007ffe0ff */
[----:B------:R-:W-:Y:S02]  /*01d0*/  ISETP.NE.AND P1, PT, R0, RZ, PT ;  /* 0x000000ff0000720c */ /* 0x000fe40003f25270 */
[----:B------:R-:W-:Y:S02]  /*01e0*/  ISETP.GE.U32.AND P0, PT, R2, R7, PT ;  /* 0x000000070200720c */ /* 0x000fe40003f06070 */
[----:B------:R-:W-:-:S04]  /*01f0*/  LOP3.LUT R2, R3, R0, RZ, 0x3c, !PT ;  /* 0x0000000003027212 */ /* 0x000fc800078e3cff */
[----:B------:R-:W-:Y:S01]  /*0200*/  ISETP.GE.AND P2, PT, R2, RZ, PT ;  /* 0x000000ff0200720c */ /* 0x000fe20003f46270 */
[----:B------:R-:W-:-:S05]  /*0210*/  IMAD.MOV.U32 R2, RZ, RZ, c[0x0][0x178] ;  /* 0x00005e00ff027624 */ /* 0x000fca00078e00ff */
[----:B------:R-:W-:Y:S02]  /*0220*/  IADD3 R2, R2, 0x3f, RZ ;  /* 0x0000003f02027810 */ /* 0x000fe40007ffe0ff */
[----:B------:R-:W-:-:S05]  /*0230*/  @P0 IADD3 R5, R5, 0x1, RZ ;  /* 0x0000000105050810 */ /* 0x000fca0007ffe0ff */
[----:B------:R-:W-:Y:S01]  /*0240*/  IMAD.MOV.U32 R4, RZ, RZ, R5 ;  /* 0x000000ffff047224 */ /* 0x000fe200078e0005 */
[----:B------:R-:W-:-:S03]  /*0250*/  SHF.R.S32.HI R5, RZ, 0x1f, R2 ;  /* 0x0000001fff057819 */ /* 0x000fc60000011402 */
[----:B------:R-:W-:Y:S01]  /*0260*/  @!P2 IMAD.MOV R4, RZ, RZ, -R4 ;  /* 0x000000ffff04a224 */ /* 0x000fe200078e0a04 */
[----:B------:R-:W-:Y:S02]  /*0270*/  @!P1 LOP3.LUT R4, RZ, R0, RZ, 0x33, !PT ;  /* 0x00000000ff049212 */ /* 0x000fe400078e33ff */
[----:B------:R-:W-:-:S03]  /*0280*/  LEA.HI R5, R5, R2, RZ, 0x6 ;  /* 0x0000000205057211 */ /* 0x000fc600078f30ff */
[----:B------:R-:W-:Y:S02]  /*0290*/  IMAD.SHL.U32 R2, R4, 0x8, RZ ;  /* 0x0000000804027824 */ /* 0x000fe400078e00ff */
[----:B------:R-:W-:-:S03]  /*02a0*/  IMAD.MOV R4, RZ, RZ, -R4 ;  /* 0x000000ffff047224 */ /* 0x000fc600078e0a04 */
[----:B------:R-:W-:Y:S01]  /*02b0*/  LEA.HI.SX32 R5, R5, -R2, 0x1a ;  /* 0x8000000205057211 */ /* 0x000fe200078fd2ff */
[----:B------:R-:W-:Y:S02]  /*02c0*/  IMAD R9, R0, R4, R3 ;  /* 0x0000000400097224 */ /* 0x000fe400078e0203 */
[----:B------:R-:W-:Y:S01]  /*02d0*/  IMAD.MOV.U32 R4, RZ, RZ, RZ ;  /* 0x000000ffff047224 */ /* 0x000fe200078e00ff */
[----:B------:R-:W-:-:S04]  /*02e0*/  IMNMX R10, R5, 0x8, PT ;  /* 0x00000008050a7817 */ /* 0x000fc80003800200 */
[-C--:B------:R-:W-:Y:S02]  /*02f0*/  IABS R8, R10.reuse ;  /* 0x0000000a00087213 */ /* 0x080fe40000000000 */
[----:B------:R-:W-:Y:S02]  /*0300*/  IABS R0, R10 ;  /* 0x0000000a00007213 */ /* 0x000fe40000000000 */
[----:B------:R-:W0:Y:S08]  /*0310*/  I2F.RP R6, R8 ;  /* 0x0000000800067306 */ /* 0x000e300000209400 */
[----:B0-----:R-:W0:Y:S02]  /*0320*/  MUFU.RCP R6, R6 ;  /* 0x0000000600067308 */ /* 0x001e240000001000 */
[----:B0-----:R-:W-:-:S06]  /*0330*/  IADD3 R5, R6, 0xffffffe, RZ ;  /* 0x0ffffffe06057810 */ /* 0x001fcc0007ffe0ff */
[----:B------:R-:W0:Y:S02]  /*0340*/  F2I.FTZ.U32.TRUNC.NTZ R5, R5 ;  /* 0x0000000500057305 */ /* 0x000e24000021f000 */
[----:B0-----:R-:W-:-:S04]  /*0350*/  IMAD.MOV R7, RZ, RZ, -R5 ;  /* 0x000000ffff077224 */ /* 0x001fc800078e0a05 */
[----:B------:R-:W-:Y:S01]  /*0360*/  IMAD.MOV.U32 R3, RZ, RZ, R7 ;  /* 0x000000ffff037224 */ /* 0x000fe200078e0007 */
[----:B------:R-:W-:-:S03]  /*0370*/  IABS R7, R9 ;  /* 0x0000000900077213 */ /* 0x000fc60000000000 */
[----:B------:R-:W-:-:S04]  /*0380*/  IMAD R3, R3, R8, RZ ;  /* 0x0000000803037224 */ /* 0x000fc800078e02ff */
[----:B------:R-:W-:-:S04]  /*0390*/  IMAD.HI.U32 R4, R5, R3, R4 ;  /* 0x0000000305047227 */ /* 0x000fc800078e0004 */
[----:B------:R-:W-:Y:S02]  /*03a0*/  IMAD.MOV R3, RZ, RZ, -R0 ;  /* 0x000000ffff037224 */ /* 0x000fe400078e0a00 */
        /* <DEDUP_REMOVED lines=8> */
[----:B------:R-:W-:-:S07]  /*0430*/  ISETP.GE.AND P2, PT, R3, RZ, PT ;  /* 0x000000ff0300720c */ /* 0x000fce0003f46270 */
[----:B------:R-:W-:-:S06]  /*0440*/  @P0 IADD3 R0, R0, 0x1, RZ ;  /* 0x0000000100000810 */ /* 0x000fcc0007ffe0ff */
[----:B------:R-:W-:Y:S01]  /*0450*/  @!P2 IMAD.MOV R0, RZ, RZ, -R0 ;  /* 0x000000ffff00a224 */ /* 0x000fe200078e0a00 */
[----:B------:R-:W-:-:S05]  /*0460*/  @!P1 LOP3.LUT R0, RZ, R10, RZ, 0x33, !PT ;  /* 0x0000000aff009212 */ /* 0x000fca00078e33ff */
[----:B------:R-:W-:Y:S01]  /*0470*/  IMAD.MOV R3, RZ, RZ, -R0 ;  /* 0x000000ffff037224 */ /* 0x000fe200078e0a00 */
[----:B------:R0:W-:Y:S03]  /*0480*/  STL [R1+0x980], R0 ;  /* 0x0009800001007387 */ /* 0x0001e60000100800 */
[----:B------:R-:W-:Y:S01]  /*0490*/  IMAD R3, R10, R3, R9 ;  /* 0x000000030a037224 */ /* 0x000fe200078e0209 */
[----:B------:R1:W-:Y:S03]  /*04a0*/  STL [R1+0x978], R26 ;  /* 0x0009781a01007387 */ /* 0x0003e60000100800 */
[----:B0-----:R-:W-:-:S05]  /*04b0*/  IMAD.IADD R0, R2, 0x1, R3 ;  /* 0x0000000102007824 */ /* 0x001fca00078e0203 */
[----:B------:R0:W-:Y:S04]  /*04c0*/  STL [R1+0x10], R0 ;  /* 0x0000100001007387 */ /* 0x0001e80000100800 */
[----:B-1----:R-:W2:Y:S01]  /*04d0*/  LDL.LU R26, [R1+0x10] ;  /* 0x00001000011a7983 */ /* 0x002ea20000300800 */
[----:B------:R-:W-:Y:S01]  /*04e0*/  ULDC.64 UR8, c[0x0][0x118] ;  /* 0x0000460000087ab9 */ /* 0x000fe20000000a00 */
[----:B------:R-:W-:Y:S01]  /*04f0*/  CS2R R20, SRZ ;  /* 0x0000000000147805 */ /* 0x000fe2000001ff00 */
[----:B------:R-:W-:Y:S01]  /*0500*/  CS2R R18, SRZ ;  /* 0x0000000000127805 */ /* 0x000fe2000001ff00 */
[----:B------:R1:W-:Y:S01]  /*0510*/  STL [R1+0x97c], R27 ;  /* 0x00097c1b01007387 */ /* 0x0003e20000100800 */
[----:B------:R-:W-:Y:S01]  /*0520*/  CS2R R16, SRZ ;  /* 0x0000000000107805 */ /* 0x000fe2000001ff00 */
[----:B0-----:R-:W-:Y:S01]  /*0530*/  IADD3 R0, R28, 0x7f, RZ ;  /* 0x0000007f1c007810 */ /* 0x001fe20007ffe0ff */
[----:B------:R-:W-:Y:S01]  /*0540*/  CS2R R14, SRZ ;  /* 0x00000000000e7805 */ /* 0x000fe2000001ff00 */
[----:B------:R-:W-:Y:S01]  /*0550*/  STL [R1], RZ ;  /* 0x000000ff01007387 */ /* 0x000fe20000100800 */
[----:B------:R-:W-:Y:S01]  /*0560*/  CS2R R12, SRZ ;  /* 0x00000000000c7805 */ /* 0x000fe2000001ff00 */
[----:B------:R-:W-:Y:S01]  /*0570*/  ISETP.GE.AND P0, PT, R0, 0x80, PT ;  /* 0x000000800000780c */ /* 0x000fe20003f06270 */
[----:B------:R-:W-:Y:S01]  /*0580*/  CS2R R10, SRZ ;  /* 0x00000000000a7805 */ /* 0x000fe2000001ff00 */
[----:B------:R-:W-:Y:S01]  /*0590*/  STL [R1+0x4], RZ ;  /* 0x000004ff01007387 */ /* 0x000fe20000100800 */
[----:B------:R-:W-:Y:S01]  /*05a0*/  CS2R R8, SRZ ;  /* 0x0000000000087805 */ /* 0x000fe2000001ff00 */
[----:B------:R-:W-:Y:S01]  /*05b0*/  CS2R R6, SRZ ;  /* 0x0000000000067805 */ /* 0x000fe2000001ff00 */
[----:B------:R-:W-:Y:S01]  /*05c0*/  CS2R R2, SRZ ;  /* 0x0000000000027805 */ /* 0x000fe2000001ff00 */
[----:B------:R-:W3:Y:S01]  /*05d0*/  LDL.LU R0, [R1+0x980] ;  /* 0x0009800001007983 */ /* 0x000ee20000300800 */
[----:B------:R-:W-:Y:S01]  /*05e0*/  CS2R R4, SRZ ;  /* 0x0000000000047805 */ /* 0x000fe2000001ff00 */
[----:B------:R-:W-:Y:S01]  /*05f0*/  CS2R R24, SRZ ;  /* 0x0000000000187805 */ /* 0x000fe2000001ff00 */
[----:B------:R-:W-:Y:S01]  /*0600*/  CS2R R22, SRZ ;  /* 0x0000000000167805 */ /* 0x000fe2000001ff00 */
[----:B-1----:R-:W0:Y:S01]  /*0610*/  S2R R27, SR_TID.X ;  /* 0x00000000001b7919 */ /* 0x002e220000002100 */
[----:B------:R-:W-:-:S03]  /*0620*/  CS2R R28, SRZ ;  /* 0x00000000001c7805 */ /* 0x000fc6000001ff00 */
[----:B------:R-:W-:Y:S04]  /*0630*/  STL [R1+0x8], RZ ;  /* 0x000008ff01007387 */ /* 0x000fe80000100800 */
[----:B------:R-:W-:Y:S01]  /*0640*/  STL [R1+0xc], RZ ;  /* 0x00000cff01007387 */ /* 0x000fe20000100800 */
[----:B0-----:R-:W-:-:S05]  /*0650*/  LOP3.LUT R27, R27, 0x3f, RZ, 0xc0, !PT ;  /* 0x0000003f1b1b7812 */ /* 0x001fca00078ec0ff */
[----:B--2---:R-:W-:Y:S02]  /*0660*/  IMAD R26, R26, 0x40, R27 ;  /* 0x000000401a1a7824 */ /* 0x004fe400078e021b */
[----:B------:R0:W5:Y:S04]  /*0670*/  LDL.LU R27, [R1+0x97c] ;  /* 0x00097c00011b7983 */ /* 0x0001680000300800 */
[----:B------:R1:W-:Y:S01]  /*0680*/  STL [R1+0x878], R26 ;  /* 0x0008781a01007387 */ /* 0x0003e20000100800 */
[----:B---3--:R-:W-:-:S03]  /*0690*/  IMAD.SHL.U32 R0, R0, 0x80, RZ ;  /* 0x0000008000007824 */ /* 0x008fc600078e00ff */
[----:B-1----:R0:W5:Y:S04]  /*06a0*/  LDL.LU R26, [R1+0x978] ;  /* 0x00097800011a7983 */ /* 0x0021680000300800 */
[----:B------:R0:W-:Y:S01]  /*06b0*/  STL [R1+0x1cc], R0 ;  /* 0x0001cc0001007387 */ /* 0x0001e20000100800 */
[----:B------:R-:W-:Y:S05]  /*06c0*/  @!P0 BRA `(.L_x_0) ;  /* 0x000247f000008947 */ /* 0x000fea0003800000 */
[----:B------:R-:W2:Y:S01]  /*06d0*/  LDL R28, [R1+0x878] ;  /* 0x00087800011c7983 */ /* 0x000ea20000100800 */
[----:B------:R-:W-:Y:S01]  /*06e0*/  IABS R6, c[0x0][0x17c] ;  /* 0x00005f0000067a13 */ /* 0x000fe20000000000 */
[----:B------:R-:W-:Y:S01]  /*06f0*/  IMAD.MOV.U32 R29, RZ, RZ, R0 ;  /* 0x000000ffff1d7224 */ /* 0x000fe200078e0000 */
[----:B------:R-:W-:Y:S01]  /*0700*/  IABS R3, c[0x0][0x178] ;  /* 0x00005e0000037a13 */ /* 0x000fe20000000000 */
[----:B------:R-:W-:Y:S01]  /*0710*/  ULDC.64 UR6, c[0x0][0x188] ;  /* 0x0000620000067ab9 */ /* 0x000fe20000000a00 */
[----:B------:R-:W1:Y:S02]  /*0720*/  I2F.RP R2, R6 ;  /* 0x0000000600027306 */ /* 0x000e640000209400 */
[----:B------:R-:W-:-:S02]  /*0730*/  IABS R11, R29 ;  /* 0x0000001d000b7213 */ /* 0x000fc40000000000 */
[----:B------:R-:W-:-:S04]  /*0740*/  IADD3 R12, R29, 0x7b, RZ ;  /* 0x0000007b1d0c7810 */ /* 0x000fc80007ffe0ff */
[----:B0-----:R-:W0:Y:S08]  /*0750*/  I2F.RP R0, R3 ;  /* 0x0000000300007306 */ /* 0x001e300000209400 */
[----:B-1----:R-:W1:Y:S08]  /*0760*/  MUFU.RCP R2, R2 ;  /* 0x0000000200027308 */ /* 0x002e700000001000 */
[----:B0-----:R-:W0:Y:S01]  /*0770*/  MUFU.RCP R0, R0 ;  /* 0x0000000000007308 */ /* 0x001e220000001000 */
[----:B-1----:R-:W-:-:S07]  /*0780*/  IADD3 R4, R2, 0xffffffe, RZ ;  /* 0x0ffffffe02047810 */ /* 0x002fce0007ffe0ff */
[----:B------:R1:W3:Y:S01]  /*0790*/  F2I.FTZ.U32.TRUNC.NTZ R5, R4 ;  /* 0x0000000400057305 */ /* 0x0002e2000021f000 */
[----:B0-----:R-:W-:-:S07]  /*07a0*/  IADD3 R8, R0, 0xffffffe, RZ ;  /* 0x0ffffffe00087810 */ /* 0x001fce0007ffe0ff */
[----:B------:R0:W4:Y:S01]  /*07b0*/  F2I.FTZ.U32.TRUNC.NTZ R9, R8 ;  /* 0x0000000800097305 */ /* 0x000122000021f000 */
[----:B-1----:R-:W-:Y:S02]  /*07c0*/  IMAD.MOV.U32 R4, RZ, RZ, RZ ;  /* 0x000000ffff047224 */ /* 0x002fe400078e00ff */
[----:B---3--:R-:W-:Y:S02]  /*07d0*/  IMAD.MOV R23, RZ, RZ, -R5 ;  /* 0x000000ffff177224 */ /* 0x008fe400078e0a05 */
[----:B0-----:R-:W-:Y:S02]  /*07e0*/  IMAD.MOV.U32 R8, RZ, RZ, RZ ;  /* 0x000000ffff087224 */ /* 0x001fe400078e00ff */
[----:B------:R-:W-:Y:S02]  /*07f0*/  IMAD R23, R23, R6, RZ ;  /* 0x0000000617177224 */ /* 0x000fe400078e02ff */
[----:B----4-:R-:W-:Y:S02]  /*0800*/  IMAD.MOV R10, RZ, RZ, -R9 ;  /* 0x000000ffff0a7224 */ /* 0x010fe400078e0a09 */
[----:B------:R-:W-:Y:S01]  /*0810*/  IMAD.HI.U32 R23, R5, R23, R4 ;  /* 0x0000001705177227 */ /* 0x000fe200078e0004 */
[----:B------:R-:W-:-:S03]  /*0820*/  IADD3 R4, R29, 0x7f, RZ ;  /* 0x0000007f1d047810 */ /* 0x000fc60007ffe0ff */
[----:B------:R-:W-:Y:S01]  /*0830*/  IMAD R7, R10, R3, RZ ;  /* 0x000000030a077224 */ /* 0x000fe200078e02ff */
[----:B------:R-:W-:Y:S02]  /*0840*/  IADD3 R10, R29, 0x7d, RZ ;  /* 0x0000007d1d0a7810 */ /* 0x000fe40007ffe0ff */
[----:B------:R-:W-:Y:S01]  /*0850*/  ISETP.GE.AND P5, PT, R4, RZ, PT ;  /* 0x000000ff0400720c */ /* 0x000fe20003fa6270 */
[----:B------:R-:W-:Y:S01]  /*0860*/  IMAD.HI.U32 R8, R9, R7, R8 ;  /* 0x0000000709087227 */ /* 0x000fe200078e0008 */
[----:B------:R-:W-:Y:S02]  /*0870*/  IABS R9, R4 ;  /* 0x0000000400097213 */ /* 0x000fe40000000000 */
[----:B------:R-:W-:Y:S01]  /*0880*/  IABS R13, R10 ;  /* 0x0000000a000d7213 */ /* 0x000fe20000000000 */
[----:B------:R-:W-:Y:S01]  /*0890*/  IMAD.MOV.U32 R7, RZ, RZ, R11 ;  /* 0x000000ffff077224 */ /* 0x000fe200078e000b */
[----:B------:R-:W-:-:S03]  /*08a0*/  IADD3 R11, R29, 0x7e, RZ ;  /* 0x0000007e1d0b7810 */ /* 0x000fc60007ffe0ff */
[----:B------:R-:W-:Y:S01]  /*08b0*/  IMAD.HI.U32 R0, R23, R7, RZ ;  /* 0x0000000717007227 */ /* 0x000fe200078e00ff */
[----:B------:R-:W-:Y:S02]  /*08c0*/  IABS R15, R11 ;  /* 0x0000000b000f7213 */ /* 0x000fe40000000000 */
[----:B------:R-:W-:Y:S01]  /*08d0*/  ISETP.GE.AND P3, PT, R11, RZ, PT ;  /* 0x000000ff0b00720c */ /* 0x000fe20003f66270 */
[----:B------:R-:W-:Y:S01]  /*08e0*/  IMAD.MOV R0, RZ, RZ, -R0 ;  /* 0x000000ffff007224 */ /* 0x000fe200078e0a00 */
[----:B------:R-:W-:Y:S01]  /*08f0*/  IABS R11, R12 ;  /* 0x0000000c000b7213 */ /* 0x000fe20000000000 */
[----:B------:R-:W-:-:S04]  /*0900*/  IMAD.HI.U32 R4, R23, R13, RZ ;  /* 0x0000000d17047227 */ /* 0x000fc800078e00ff */
[----:B------:R-:W-:Y:S02]  /*0910*/  IMAD R7, R6, R0, R7 ;  /* 0x0000000006077224 */ /* 0x000fe400078e0207 */
[----:B------:R-:W-:-:S03]  /*0920*/  IMAD.MOV R4, RZ, RZ, -R4 ;  /* 0x000000ffff047224 */ /* 0x000fc600078e0a04 */
[C---:B------:R-:W-:Y:S01]  /*0930*/  ISETP.GT.U32.AND P1, PT, R6.reuse, R7, PT ;  /* 0x000000070600720c */ /* 0x040fe20003f24070 */
[----:B------:R-:W-:-:S05]  /*0940*/  IMAD R13, R6, R4, R13 ;  /* 0x00000004060d7224 */ /* 0x000fca00078e020d */
[----:B------:R-:W-:-:S07]  /*0950*/  ISETP.GT.U32.AND P4, PT, R6, R13, PT ;  /* 0x0000000d0600720c */ /* 0x000fce0003f84070 */
[----:B------:R-:W-:-:S05]  /*0960*/  @!P1 IMAD.IADD R7, R7, 0x1, -R6 ;  /* 0x0000000107079824 */ /* 0x000fca00078e0a06 */
[----:B------:R-:W-:Y:S01]  /*0970*/  ISETP.GT.U32.AND P6, PT, R6, R7, PT ;  /* 0x000000070600720c */ /* 0x000fe20003fc4070 */
[----:B------:R-:W-:-:S05]  /*0980*/  @!P4 IMAD.IADD R13, R13, 0x1, -R6 ;  /* 0x000000010d0dc824 */ /* 0x000fca00078e0a06 */
[----:B------:R-:W-:-:S07]  /*0990*/  ISETP.GT.U32.AND P4, PT, R6, R13, PT ;  /* 0x0000000d0600720c */ /* 0x000fce0003f84070 */
[----:B------:R-:W-:Y:S01]  /*09a0*/  @!P6 IMAD.IADD R7, R7, 0x1, -R6 ;  /* 0x000000010707e824 */ /* 0x000fe200078e0a06 */
[----:B--2---:R-:W-:-:S05]  /*09b0*/  IABS R2, R28 ;  /* 0x0000001c00027213 */ /* 0x004fca0000000000 */
[----:B------:R-:W-:-:S04]  /*09c0*/  IMAD.HI.U32 R8, R8, R2, RZ ;  /* 0x0000000208087227 */ /* 0x000fc800078e00ff */
[----:B------:R-:W-:-:S04]  /*09d0*/  IMAD.MOV R8, RZ, RZ, -R8 ;  /* 0x000000ffff087224 */ /* 0x000fc800078e0a08 */
[----:B------:R-:W-:Y:S01]  /*09e0*/  IMAD R0, R3, R8, R2 ;  /* 0x0000000803007224 */ /* 0x000fe200078e0202 */
[----:B------:R-:W-:Y:S01]  /*09f0*/  IADD3 R8, R29, 0x7c, RZ ;  /* 0x0000007c1d087810 */ /* 0x000fe20007ffe0ff */
[----:B------:R-:W-:-:S03]  /*0a00*/  IMAD.HI.U32 R2, R23, R9, RZ ;  /* 0x0000000917027227 */ /* 0x000fc600078e00ff */
[----:B------:R-:W-:Y:S01]  /*0a10*/  ISETP.GT.U32.AND P0, PT, R3, R0, PT ;  /* 0x000000000300720c */ /* 0x000fe20003f04070 */
[----:B------:R-:W-:Y:S02]  /*0a20*/  IMAD.MOV R5, RZ, RZ, -R2 ;  /* 0x000000ffff057224 */ /* 0x000fe400078e0a02 */
[----:B------:R-:W-:-:S04]  /*0a30*/  IMAD.HI.U32 R2, R23, R15, RZ ;  /* 0x0000000f17027227 */ /* 0x000fc800078e00ff */
[----:B------:R-:W-:Y:S01]  /*0a40*/  IMAD R9, R6, R5, R9 ;  /* 0x0000000506097224 */ /* 0x000fe200078e0209 */
[----:B------:R-:W-:Y:S01]  /*0a50*/  IABS R5, R8 ;  /* 0x0000000800057213 */ /* 0x000fe20000000000 */
[----:B------:R-:W-:-:S03]  /*0a60*/  IMAD.MOV R2, RZ, RZ, -R2 ;  /* 0x000000ffff027224 */ /* 0x000fc600078e0a02 */
[----:B------:R-:W-:Y:S01]  /*0a70*/  ISETP.GT.U32.AND P1, PT, R6, R9, PT ;  /* 0x000000090600720c */ /* 0x000fe20003f24070 */
[----:B------:R-:W-:Y:S02]  /*0a80*/  @!P0 IMAD.IADD R0, R0, 0x1, -R3 ;  /* 0x0000000100008824 */ /* 0x000fe400078e0a03 */
[C---:B------:R-:W-:Y:S02]  /*0a90*/  IMAD R15, R6.reuse, R2, R15 ;  /* 0x00000002060f7224 */ /* 0x040fe400078e020f */
[----:B------:R-:W-:Y:S01]  /*0aa0*/  IMAD.HI.U32 R2, R23, R5, RZ ;  /* 0x0000000517027227 */ /* 0x000fe200078e00ff */
[----:B------:R-:W-:Y:S02]  /*0ab0*/  ISETP.GT.U32.AND P0, PT, R3, R0, PT ;  /* 0x000000000300720c */ /* 0x000fe40003f04070 */
[----:B------:R-:W-:Y:S01]  /*0ac0*/  ISETP.GT.U32.AND P2, PT, R6, R15, PT ;  /* 0x0000000f0600720c */ /* 0x000fe20003f44070 */
[----:B------:R-:W-:Y:S02]  /*0ad0*/  IMAD.MOV R4, RZ, RZ, -R2 ;  /* 0x000000ffff047224 */ /* 0x000fe400078e0a02 */
[----:B------:R-:W-:-:S04]  /*0ae0*/  IMAD.HI.U32 R2, R23, R11, RZ ;  /* 0x0000000b17027227 */ /* 0x000fc800078e00ff */
[--C-:B------:R-:W-:Y:S01]  /*0af0*/  @!P1 IMAD.IADD R9, R9, 0x1, -R6.reuse ;  /* 0x0000000109099824 */ /* 0x100fe200078e0a06 */
[----:B------:R-:W-:Y:S01]  /*0b00*/  ISETP.GE.AND P1, PT, R29, RZ, PT ;  /* 0x000000ff1d00720c */ /* 0x000fe20003f26270 */
[----:B------:R-:W-:Y:S02]  /*0b10*/  IMAD R5, R6, R4, R5 ;  /* 0x0000000406057224 */ /* 0x000fe400078e0205 */
[----:B------:R-:W-:Y:S01]  /*0b20*/  @!P0 IMAD.IADD R0, R0, 0x1, -R3 ;  /* 0x0000000100008824 */ /* 0x000fe200078e0a03 */
[----:B------:R-:W-:Y:S01]  /*0b30*/  ISETP.GT.U32.AND P6, PT, R6, R9, PT ;  /* 0x000000090600720c */ /* 0x000fe20003fc4070 */
[----:B------:R-:W-:Y:S01]  /*0b40*/  @!P2 IMAD.IADD R15, R15, 0x1, -R6 ;  /* 0x000000010f0fa824 */ /* 0x000fe200078e0a06 */
[----:B------:R-:W-:Y:S01]  /*0b50*/  ISETP.GE.AND P0, PT, R10, RZ, PT ;  /* 0x000000ff0a00720c */ /* 0x000fe20003f06270 */
[----:B------:R-:W-:Y:S01]  /*0b60*/  IMAD.MOV R2, RZ, RZ, -R2 ;  /* 0x000000ffff027224 */ /* 0x000fe200078e0a02 */
[----:B------:R-:W-:Y:S02]  /*0b70*/  STL [R1+0xaac], R0 ;  /* 0x000aac0001007387 */ /* 0x000fe40000100800 */
[----:B------:R-:W-:-:S03]  /*0b80*/  ISETP.GT.U32.AND P2, PT, R6, R15, PT ;  /* 0x0000000f0600720c */ /* 0x000fc60003f44070 */
[----:B------:R-:W-:-:S04]  /*0b90*/  @!P1 IMAD.MOV R7, RZ, RZ, -R7 ;  /* 0x000000ffff079224 */ /* 0x000fc800078e0a07 */
[--C-:B------:R-:W-:Y:S01]  /*0ba0*/  @!P6 IMAD.IADD R9, R9, 0x1, -R6.reuse ;  /* 0x000000010909e824 */ /* 0x100fe200078e0a06 */
[----:B------:R0:W-:Y:S04]  /*0bb0*/  STL [R1+0xab0], R7 ;  /* 0x000ab00701007387 */ /* 0x0001e80000100800 */
[----:B0-----:R-:W2:Y:S01]  /*0bc0*/  LDL R7, [R1+0x1cc] ;  /* 0x0001cc0001077983 */ /* 0x001ea20000100800 */
[C---:B------:R-:W-:Y:S01]  /*0bd0*/  IMAD R11, R6.reuse, R2, R11 ;  /* 0x00000002060b7224 */ /* 0x040fe200078e020b */
[----:B------:R-:W-:Y:S01]  /*0be0*/  ISETP.GT.U32.AND P1, PT, R6, R5, PT ;  /* 0x000000050600720c */ /* 0x000fe20003f24070 */
[----:B------:R-:W-:Y:S01]  /*0bf0*/  IMAD.MOV.U32 R14, RZ, RZ, R9 ;  /* 0x000000ffff0e7224 */ /* 0x000fe200078e0009 */
[----:B------:R-:W-:Y:S01]  /*0c00*/  ISETP.GE.AND P6, PT, R8, RZ, PT ;  /* 0x000000ff0800720c */ /* 0x000fe20003fc6270 */
[----:B------:R-:W-:Y:S01]  /*0c10*/  @!P2 IMAD.IADD R15, R15, 0x1, -R6 ;  /* 0x000000010f0fa824 */ /* 0x000fe200078e0a06 */
[----:B------:R-:W-:Y:S01]  /*0c20*/  ISETP.GE.AND P2, PT, R12, RZ, PT ;  /* 0x000000ff0c00720c */ /* 0x000fe20003f46270 */
[----:B------:R-:W-:Y:S01]  /*0c30*/  @!P5 IMAD.MOV R14, RZ, RZ, -R14 ;  /* 0x000000ffff0ed224 */ /* 0x000fe200078e0a0e */
[----:B------:R-:W-:Y:S01]  /*0c40*/  ISETP.GT.U32.AND P5, PT, R6, R11, PT ;  /* 0x0000000b0600720c */ /* 0x000fe20003fa4070 */
[----:B------:R-:W-:-:S02]  /*0c50*/  IMAD.MOV.U32 R0, RZ, RZ, R15 ;  /* 0x000000ffff007224 */ /* 0x000fc400078e000f */
[----:B------:R-:W-:Y:S01]  /*0c60*/  @!P4 IMAD.IADD R13, R13, 0x1, -R6 ;  /* 0x000000010d0dc824 */ /* 0x000fe200078e0a06 */
[----:B------:R-:W-:Y:S01]  /*0c70*/  STL [R1+0x34], R14 ;  /* 0x0000340e01007387 */ /* 0x000fe20000100800 */
[----:B------:R-:W-:Y:S02]  /*0c80*/  @!P3 IMAD.MOV R0, RZ, RZ, -R0 ;  /* 0x000000ffff00b224 */ /* 0x000fe400078e0a00 */
[----:B------:R-:W-:-:S03]  /*0c90*/  @!P1 IMAD.IADD R5, R5, 0x1, -R6 ;  /* 0x0000000105059824 */ /* 0x000fc600078e0a06 */
[----:B------:R0:W-:Y:S03]  /*0ca0*/  STL [R1+0x30], R0 ;  /* 0x0000300001007387 */ /* 0x0001e60000100800 */
[----:B------:R-:W-:Y:S01]  /*0cb0*/  @!P5 IMAD.IADD R11, R11, 0x1, -R6 ;  /* 0x000000010b0bd824 */ /* 0x000fe200078e0a06 */
[----:B------:R-:W-:-:S04]  /*0cc0*/  ISETP.GT.U32.AND P5, PT, R6, R5, PT ;  /* 0x000000050600720c */ /* 0x000fc80003fa4070 */
[----:B------:R-:W-:Y:S01]  /*0cd0*/  ISETP.GT.U32.AND P3, PT, R6, R11, PT ;  /* 0x0000000b0600720c */ /* 0x000fe20003f64070 */
[----:B0-----:R-:W-:-:S04]  /*0ce0*/  IMAD.MOV.U32 R0, RZ, RZ, R13 ;  /* 0x000000ffff007224 */ /* 0x001fc800078e000d */
[----:B------:R-:W-:-:S04]  /*0cf0*/  @!P0 IMAD.MOV R0, RZ, RZ, -R0 ;  /* 0x000000ffff008224 */ /* 0x000fc800078e0a00 */
[--C-:B------:R-:W-:Y:S01]  /*0d00*/  @!P5 IMAD.IADD R5, R5, 0x1, -R6.reuse ;  /* 0x000000010505d824 */ /* 0x100fe200078e0a06 */
[----:B------:R0:W-:Y:S03]  /*0d10*/  STL [R1+0x24], R0 ;  /* 0x0000240001007387 */ /* 0x0001e60000100800 */
[----:B------:R-:W-:Y:S02]  /*0d20*/  IMAD.MOV.U32 R14, RZ, RZ, R5 ;  /* 0x000000ffff0e7224 */ /* 0x000fe400078e0005 */
[----:B------:R-:W-:Y:S02]  /*0d30*/  @!P3 IMAD.IADD R11, R11, 0x1, -R6 ;  /* 0x000000010b0bb824 */ /* 0x000fe400078e0a06 */
[----:B------:R-:W-:Y:S02]  /*0d40*/  @!P6 IMAD.MOV R14, RZ, RZ, -R14 ;  /* 0x000000ffff0ee224 */ /* 0x000fe400078e0a0e */
[----:B0-----:R-:W-:-:S03]  /*0d50*/  IMAD.MOV.U32 R0, RZ, RZ, R11 ;  /* 0x000000ffff007224 */ /* 0x001fc600078e000b */
[----:B------:R0:W-:Y:S01]  /*0d60*/  STL [R1+0x20], R14 ;  /* 0x0000200e01007387 */ /* 0x0001e20000100800 */
[----:B------:R-:W-:-:S05]  /*0d70*/  @!P2 IMAD.MOV R0, RZ, RZ, -R0 ;  /* 0x000000ffff00a224 */ /* 0x000fca00078e0a00 */
[----:B------:R1:W-:Y:S01]  /*0d80*/  STL [R1+0x4], R0 ;  /* 0x0000040001007387 */ /* 0x0003e20000100800 */
[C---:B--2---:R-:W-:Y:S02]  /*0d90*/  IADD3 R2, R7.reuse, 0x7a, RZ ;  /* 0x0000007a07027810 */ /* 0x044fe40007ffe0ff */
[----:B------:R-:W-:Y:S02]  /*0da0*/  IADD3 R3, R7, 0x79, RZ ;  /* 0x0000007907037810 */ /* 0x000fe40007ffe0ff */
[----:B------:R-:W-:Y:S02]  /*0db0*/  IABS R8, R2 ;  /* 0x0000000200087213 */ /* 0x000fe40000000000 */
[----:B------:R-:W-:Y:S02]  /*0dc0*/  IABS R10, R3 ;  /* 0x00000003000a7213 */ /* 0x000fe40000000000 */
[----:B------:R-:W-:Y:S01]  /*0dd0*/  ISETP.GE.AND P4, PT, R2, RZ, PT ;  /* 0x000000ff0200720c */ /* 0x000fe20003f86270 */
[----:B------:R-:W-:Y:S01]  /*0de0*/  IMAD.HI.U32 R2, R23, R8, RZ ;  /* 0x0000000817027227 */ /* 0x000fe200078e00ff */
[----:B------:R-:W-:-:S02]  /*0df0*/  ISETP.GE.AND P1, PT, R3, RZ, PT ;  /* 0x000000ff0300720c */ /* 0x000fc40003f26270 */
[----:B------:R-:W-:Y:S01]  /*0e00*/  IADD3 R4, R7, 0x78, RZ ;  /* 0x0000007807047810 */ /* 0x000fe20007ffe0ff */
[----:B------:R-:W-:Y:S01]  /*0e10*/  IMAD.HI.U32 R3, R23, R10, RZ ;  /* 0x0000000a17037227 */ /* 0x000fe200078e00ff */
[C---:B------:R-:W-:Y:S02]  /*0e20*/  IADD3 R18, R7.reuse, 0x74, RZ ;  /* 0x0000007407127810 */ /* 0x040fe40007ffe0ff */
[----:B------:R-:W-:Y:S01]  /*0e30*/  IABS R12, R4 ;  /* 0x00000004000c7213 */ /* 0x000fe20000000000 */
[----:B------:R-:W-:Y:S01]  /*0e40*/  IMAD.MOV R9, RZ, RZ, -R2 ;  /* 0x000000ffff097224 */ /* 0x000fe200078e0a02 */
[C---:B------:R-:W-:Y:S01]  /*0e50*/  IADD3 R2, R7.reuse, 0x77, RZ ;  /* 0x0000007707027810 */ /* 0x040fe20007ffe0ff */
[----:B------:R-:W-:Y:S01]  /*0e60*/  IMAD.MOV R13, RZ, RZ, -R3 ;  /* 0x000000ffff0d7224 */ /* 0x000fe200078e0a03 */
[----:B------:R-:W-:Y:S01]  /*0e70*/  ISETP.GE.AND P0, PT, R4, RZ, PT ;  /* 0x000000ff0400720c */ /* 0x000fe20003f06270 */
[C---:B------:R-:W-:Y:S01]  /*0e80*/  IMAD R3, R6.reuse, R9, R8 ;  /* 0x0000000906037224 */ /* 0x040fe200078e0208 */
[----:B------:R-:W-:Y:S01]  /*0e90*/  IABS R9, R2 ;  /* 0x0000000200097213 */ /* 0x000fe20000000000 */
[C---:B------:R-:W-:Y:S01]  /*0ea0*/  IMAD R13, R6.reuse, R13, R10 ;  /* 0x0000000d060d7224 */ /* 0x040fe200078e020a */
[----:B------:R-:W-:Y:S01]  /*0eb0*/  IADD3 R8, R7, 0x76, RZ ;  /* 0x0000007607087810 */ /* 0x000fe20007ffe0ff */
[----:B------:R-:W-:Y:S01]  /*0ec0*/  IMAD.HI.U32 R4, R23, R12, RZ ;  /* 0x0000000c17047227 */ /* 0x000fe200078e00ff */
[----:B------:R-:W-:-:S02]  /*0ed0*/  ISETP.GT.U32.AND P5, PT, R6, R3, PT ;  /* 0x000000030600720c */ /* 0x000fc40003fa4070 */
[----:B------:R-:W-:Y:S01]  /*0ee0*/  ISETP.GT.U32.AND P6, PT, R6, R13, PT ;  /* 0x0000000d0600720c */ /* 0x000fe20003fc4070 */
[----:B------:R-:W-:Y:S01]  /*0ef0*/  IMAD.MOV R5, RZ, RZ, -R4 ;  /* 0x000000ffff057224 */ /* 0x000fe200078e0a04 */
[----:B------:R-:W-:Y:S01]  /*0f00*/  ISETP.GE.AND P3, PT, R2, RZ, PT ;  /* 0x000000ff0200720c */ /* 0x000fe20003f66270 */
[----:B------:R-:W-:Y:S01]  /*0f10*/  IMAD.HI.U32 R4, R23, R9, RZ ;  /* 0x0000000917047227 */ /* 0x000fe200078e00ff */
[----:B------:R-:W-:Y:S02]  /*0f20*/  IADD3 R2, R7, 0x75, RZ ;  /* 0x0000007507027810 */ /* 0x000fe40007ffe0ff */
[----:B------:R-:W-:Y:S01]  /*0f30*/  IABS R11, R8 ;  /* 0x00000008000b7213 */ /* 0x000fe20000000000 */
[----:B------:R-:W-:Y:S01]  /*0f40*/  IMAD.MOV R4, RZ, RZ, -R4 ;  /* 0x000000ffff047224 */ /* 0x000fe200078e0a04 */
[----:B------:R-:W-:Y:S01]  /*0f50*/  IABS R10, R2 ;  /* 0x00000002000a7213 */ /* 0x000fe20000000000 */
[----:B------:R-:W-:Y:S01]  /*0f60*/  IMAD R12, R6, R5, R12 ;  /* 0x00000005060c7224 */ /* 0x000fe200078e020c */
[----:B------:R-:W-:Y:S01]  /*0f70*/  ISETP.GE.AND P2, PT, R8, RZ, PT ;  /* 0x000000ff0800720c */ /* 0x000fe20003f46270 */
[--C-:B------:R-:W-:Y:S01]  /*0f80*/  @!P5 IMAD.IADD R3, R3, 0x1, -R6.reuse ;  /* 0x000000010303d824 */ /* 0x100fe200078e0a06 */
[----:B0-----:R-:W-:Y:S01]  /*0f90*/  IABS R14, R18 ;  /* 0x00000012000e7213 */ /* 0x001fe20000000000 */
[----:B------:R-:W-:Y:S01]  /*0fa0*/  @!P6 IMAD.IADD R13, R13, 0x1, -R6 ;  /* 0x000000010d0de824 */ /* 0x000fe200078e0a06 */
[----:B------:R-:W-:Y:S01]  /*0fb0*/  IADD3 R15, R7, 0x73, RZ ;  /* 0x00000073070f7810 */ /* 0x000fe20007ffe0ff */
[C---:B------:R-:W-:Y:S01]  /*0fc0*/  IMAD R9, R6.reuse, R4, R9 ;  /* 0x0000000406097224 */ /* 0x040fe200078e0209 */
[C---:B------:R-:W-:Y:S01]  /*0fd0*/  ISETP.GT.U32.AND P5, PT, R6.reuse, R3, PT ;  /* 0x000000030600720c */ /* 0x040fe20003fa4070 */
[----:B------:R-:W-:Y:S01]  /*0fe0*/  IMAD.HI.U32 R4, R23, R11, RZ ;  /* 0x0000000b17047227 */ /* 0x000fe200078e00ff */
[----:B------:R-:W-:-:S02]  /*0ff0*/  ISETP.GT.U32.AND P6, PT, R6, R13, PT ;  /* 0x0000000d0600720c */ /* 0x000fc40003fc4070 */
[----:B-----5:R-:W-:Y:S01]  /*1000*/  IADD3 R27, R7, 0x8, RZ ;  /* 0x00000008071b7810 */ /* 0x020fe20007ffe0ff */
[----:B------:R-:W-:-:S04]  /*1010*/  IMAD.HI.U32 R5, R23, R10, RZ ;  /* 0x0000000a17057227 */ /* 0x000fc800078e00ff */
[----:B------:R-:W-:Y:S02]  /*1020*/  IMAD.MOV R8, RZ, RZ, -R4 ;  /* 0x000000ffff087224 */ /* 0x000fe400078e0a04 */
[----:B------:R-:W-:Y:S02]  /*1030*/  IMAD.MOV R5, RZ, RZ, -R5 ;  /* 0x000000ffff057224 */ /* 0x000fe400078e0a05 */
[----:B------:R-:W-:Y:S01]  /*1040*/  @!P5 IMAD.IADD R3, R3, 0x1, -R6 ;  /* 0x000000010303d824 */ /* 0x000fe200078e0a06 */
[C---:B------:R-:W-:Y:S01]  /*1050*/  ISETP.GT.U32.AND P5, PT, R6.reuse, R12, PT ;  /* 0x0000000c0600720c */ /* 0x040fe20003fa4070 */
[C---:B------:R-:W-:Y:S01]  /*1060*/  IMAD R11, R6.reuse, R8, R11 ;  /* 0x00000008060b7224 */ /* 0x040fe200078e020b */
[----:B------:R-:W-:Y:S01]  /*1070*/  IADD3 R8, R7, 0x72, RZ ;  /* 0x0000007207087810 */ /* 0x000fe20007ffe0ff */
[----:B-1----:R-:W-:Y:S02]  /*1080*/  IMAD.MOV.U32 R0, RZ, RZ, R3 ;  /* 0x000000ffff007224 */ /* 0x002fe400078e0003 */
[C---:B------:R-:W-:Y:S01]  /*1090*/  IMAD R10, R6.reuse, R5, R10 ;  /* 0x00000005060a7224 */ /* 0x040fe200078e020a */
[----:B------:R-:W-:Y:S01]  /*10a0*/  IABS R17, R8 ;  /* 0x0000000800117213 */ /* 0x000fe20000000000 */
[----:B------:R-:W-:Y:S01]  /*10b0*/  @!P6 IMAD.IADD R13, R13, 0x1, -R6 ;  /* 0x000000010d0de824 */ /* 0x000fe200078e0a06 */
[C---:B------:R-:W-:Y:S01]  /*10c0*/  ISETP.GT.U32.AND P6, PT, R6.reuse, R11, PT ;  /* 0x0000000b0600720c */ /* 0x040fe20003fc4070 */
[----:B------:R-:W-:Y:S01]  /*10d0*/  @!P4 IMAD.MOV R0, RZ, RZ, -R0 ;  /* 0x000000ffff00c224 */ /* 0x000fe200078e0a00 */
[----:B------:R-:W-:Y:S01]  /*10e0*/  ISETP.GT.U32.AND P4, PT, R6, R9, PT ;  /* 0x000000090600720c */ /* 0x000fe20003f84070 */
[----:B------:R-:W-:Y:S01]  /*10f0*/  IMAD.MOV.U32 R4, RZ, RZ, R14 ;  /* 0x000000ffff047224 */ /* 0x000fe200078e000e */
[----:B------:R-:W-:Y:S01]  /*1100*/  IABS R14, R15 ;  /* 0x0000000f000e7213 */ /* 0x000fe20000000000 */
[----:B------:R-:W-:Y:S01]  /*1110*/  @!P5 IMAD.IADD R12, R12, 0x1, -R6 ;  /* 0x000000010c0cd824 */ /* 0x000fe200078e0a06 */
[----:B------:R-:W-:Y:S01]  /*1120*/  ISETP.GT.U32.AND P5, PT, R6, R10, PT ;  /* 0x0000000a0600720c */ /* 0x000fe20003fa4070 */
[----:B------:R-:W-:Y:S01]  /*1130*/  IMAD.HI.U32 R3, R23, R4, RZ ;  /* 0x0000000417037227 */ /* 0x000fe200078e00ff */
[----:B------:R0:W-:Y:S01]  /*1140*/  STL [R1], R0 ;  /* 0x0000000001007387 */ /* 0x0001e20000100800 */
[----:B------:R-:W-:-:S02]  /*1150*/  IADD3 R5, R7, 0x71, RZ ;  /* 0x0000007107057810 */ /* 0x000fc40007ffe0ff */
[----:B------:R-:W-:Y:S02]  /*1160*/  IMAD.MOV R3, RZ, RZ, -R3 ;  /* 0x000000ffff037224 */ /* 0x000fe400078e0a03 */
[--C-:B------:R-:W-:Y:S01]  /*1170*/  @!P6 IMAD.IADD R11, R11, 0x1, -R6.reuse ;  /* 0x000000010b0be824 */ /* 0x100fe200078e0a06 */
[----:B------:R-:W-:Y:S01]  /*1180*/  IABS R16, R5 ;  /* 0x0000000500107213 */ /* 0x000fe20000000000 */
[----:B------:R-:W-:Y:S01]  /*1190*/  @!P4 IMAD.IADD R9, R9, 0x1, -R6 ;  /* 0x000000010909c824 */ /* 0x000fe200078e0a06 */
[C---:B------:R-:W-:Y:S01]  /*11a0*/  ISETP.GT.U32.AND P4, PT, R6.reuse, R12, PT ;  /* 0x0000000c0600720c */ /* 0x040fe20003f84070 */
[----:B------:R-:W-:Y:S02]  /*11b0*/  IMAD R3, R6, R3, R4 ;  /* 0x0000000306037224 */ /* 0x000fe400078e0204 */
[----:B------:R-:W-:Y:S01]  /*11c0*/  @!P5 IMAD.IADD R10, R10, 0x1, -R6 ;  /* 0x000000010a0ad824 */ /* 0x000fe200078e0a06 */
[C---:B------:R-:W-:Y:S01]  /*11d0*/  ISETP.GT.U32.AND P5, PT, R6.reuse, R11, PT ;  /* 0x0000000b0600720c */ /* 0x040fe20003fa4070 */
[----:B------:R-:W-:Y:S01]  /*11e0*/  IMAD.HI.U32 R4, R23, R14, RZ ;  /* 0x0000000e17047227 */ /* 0x000fe200078e00ff */
[----:B------:R-:W-:-:S03]  /*11f0*/  ISETP.GT.U32.AND P6, PT, R6, R9, PT ;  /* 0x000000090600720c */ /* 0x000fc60003fc4070 */
[----:B0-----:R-:W-:Y:S02]  /*1200*/  IMAD.MOV.U32 R0, RZ, RZ, R13 ;  /* 0x000000ffff007224 */ /* 0x001fe400078e000d */
[----:B------:R-:W-:Y:S02]  /*1210*/  IMAD.MOV R4, RZ, RZ, -R4 ;  /* 0x000000ffff047224 */ /* 0x000fe400078e0a04 */
[----:B------:R-:W-:Y:S01]  /*1220*/  @!P1 IMAD.MOV R0, RZ, RZ, -R0 ;  /* 0x000000ffff009224 */ /* 0x000fe200078e0a00 */
[C---:B------:R-:W-:Y:S01]  /*1230*/  ISETP.GT.U32.AND P1, PT, R6.reuse, R10, PT ;  /* 0x0000000a0600720c */ /* 0x040fe20003f24070 */
[----:B------:R-:W-:Y:S01]  /*1240*/  IMAD R14, R6, R4, R14 ;  /* 0x00000004060e7224 */ /* 0x000fe200078e020e */
[----:B------:R-:W-:Y:S01]  /*1250*/  IADD3 R4, R7, 0x70, RZ ;  /* 0x0000007007047810 */ /* 0x000fe20007ffe0ff */
[--C-:B------:R-:W-:Y:S01]  /*1260*/  @!P4 IMAD.IADD R12, R12, 0x1, -R6.reuse ;  /* 0x000000010c0cc824 */ /* 0x100fe200078e0a06 */
[C---:B------:R-:W-:Y:S01]  /*1270*/  ISETP.GT.U32.AND P4, PT, R6.reuse, R3, PT ;  /* 0x000000030600720c */ /* 0x040fe20003f84070 */
[--C-:B------:R-:W-:Y:S01]  /*1280*/  @!P5 IMAD.IADD R11, R11, 0x1, -R6.reuse ;  /* 0x000000010b0bd824 */ /* 0x100fe200078e0a06 */
[----:B------:R-:W-:Y:S01]  /*1290*/  ISETP.GT.U32.AND P5, PT, R6, R14, PT ;  /* 0x0000000e0600720c */ /* 0x000fe20003fa4070 */
[----:B------:R-:W-:Y:S01]  /*12a0*/  @!P6 IMAD.IADD R9, R9, 0x1, -R6 ;  /* 0x000000010909e824 */ /* 0x000fe200078e0a06 */
[----:B------:R0:W-:Y:S01]  /*12b0*/  STL [R1+0x104], R0 ;  /* 0x0001040001007387 */ /* 0x0001e20000100800 */
[----:B------:R-:W-:Y:S01]  /*12c0*/  IMAD.HI.U32 R13, R23, R17, RZ ;  /* 0x00000011170d7227 */ /* 0x000fe200078e00ff */
[----:B------:R-:W-:-:S03]  /*12d0*/  ISETP.GE.AND P6, PT, R2, RZ, PT ;  /* 0x000000ff0200720c */ /* 0x000fc60003fc6270 */
[----:B------:R-:W-:Y:S01]  /*12e0*/  @!P1 IMAD.IADD R10, R10, 0x1, -R6 ;  /* 0x000000010a0a9824 */ /* 0x000fe200078e0a06 */
[----:B------:R-:W-:Y:S01]  /*12f0*/  ISETP.GE.AND P1, PT, R18, RZ, PT ;  /* 0x000000ff1200720c */ /* 0x000fe20003f26270 */
[----:B------:R-:W-:Y:S01]  /*1300*/  IMAD.MOV.U32 R19, RZ, RZ, R12 ;  /* 0x000000ffff137224 */ /* 0x000fe200078e000c */
[----:B------:R-:W-:Y:S01]  /*1310*/  IABS R18, R4 ;  /* 0x0000000400127213 */ /* 0x000fe20000000000 */
[--C-:B------:R-:W-:Y:S01]  /*1320*/  @!P4 IMAD.IADD R3, R3, 0x1, -R6.reuse ;  /* 0x000000010303c824 */ /* 0x100fe200078e0a06 */
[----:B------:R-:W-:Y:S01]  /*1330*/  ISETP.GE.AND P4, PT, R15, RZ, PT ;  /* 0x000000ff0f00720c */ /* 0x000fe20003f86270 */
[----:B------:R-:W-:Y:S02]  /*1340*/  @!P5 IMAD.IADD R14, R14, 0x1, -R6 ;  /* 0x000000010e0ed824 */ /* 0x000fe400078e0a06 */
[----:B------:R-:W-:Y:S02]  /*1350*/  IMAD.MOV.U32 R15, RZ, RZ, R18 ;  /* 0x000000ffff0f7224 */ /* 0x000fe400078e0012 */
[----:B------:R-:W-:Y:S01]  /*1360*/  IMAD.MOV R13, RZ, RZ, -R13 ;  /* 0x000000ffff0d7224 */ /* 0x000fe200078e0a0d */
[----:B------:R-:W-:Y:S01]  /*1370*/  ISETP.GT.U32.AND P5, PT, R6, R14, PT ;  /* 0x0000000e0600720c */ /* 0x000fe20003fa4070 */
[----:B------:R-:W-:-:S04]  /*1380*/  IMAD.HI.U32 R12, R23, R15, RZ ;  /* 0x0000000f170c7227 */ /* 0x000fc800078e00ff */
[----:B0-----:R-:W-:Y:S02]  /*1390*/  IMAD.MOV.U32 R0, RZ, RZ, R9 ;  /* 0x000000ffff007224 */ /* 0x001fe400078e0009 */
[----:B------:R-:W-:Y:S02]  /*13a0*/  IMAD.MOV R9, RZ, RZ, -R12 ;  /* 0x000000ffff097224 */ /* 0x000fe400078e0a0c */
[C---:B------:R-:W-:Y:S02]  /*13b0*/  IMAD R17, R6.reuse, R13, R17 ;  /* 0x0000000d06117224 */ /* 0x040fe400078e0211 */
[----:B------:R-:W-:Y:S01]  /*13c0*/  @!P0 IMAD.MOV R19, RZ, RZ, -R19 ;  /* 0x000000ffff138224 */ /* 0x000fe200078e0a13 */
[C---:B------:R-:W-:Y:S01]  /*13d0*/  ISETP.GT.U32.AND P0, PT, R6.reuse, R3, PT ;  /* 0x000000030600720c */ /* 0x040fe20003f04070 */
[C---:B------:R-:W-:Y:S02]  /*13e0*/  IMAD R15, R6.reuse, R9, R15 ;  /* 0x00000009060f7224 */ /* 0x040fe400078e020f */
[----:B------:R-:W-:Y:S01]  /*13f0*/  IMAD.HI.U32 R2, R23, R16, RZ ;  /* 0x0000001017027227 */ /* 0x000fe200078e00ff */
[----:B------:R0:W-:Y:S03]  /*1400*/  STL [R1+0x118], R19 ;  /* 0x0001181301007387 */ /* 0x0001e60000100800 */
[----:B------:R-:W-:Y:S01]  /*1410*/  @!P3 IMAD.MOV R0, RZ, RZ, -R0 ;  /* 0x000000ffff00b224 */ /* 0x000fe200078e0a00 */
[----:B------:R-:W-:Y:S01]  /*1420*/  ISETP.GT.U32.AND P3, PT, R6, R17, PT ;  /* 0x000000110600720c */ /* 0x000fe20003f64070 */
[----:B------:R-:W-:Y:S01]  /*1430*/  @!P5 IMAD.IADD R14, R14, 0x1, -R6 ;  /* 0x000000010e0ed824 */ /* 0x000fe200078e0a06 */
[C---:B------:R-:W-:Y:S01]  /*1440*/  ISETP.GT.U32.AND P5, PT, R6.reuse, R15, PT ;  /* 0x0000000f0600720c */ /* 0x040fe20003fa4070 */
[----:B------:R-:W-:Y:S01]  /*1450*/  IMAD.MOV R2, RZ, RZ, -R2 ;  /* 0x000000ffff027224 */ /* 0x000fe200078e0a02 */
[----:B------:R1:W-:Y:S01]  /*1460*/  STL [R1+0x190], R0 ;  /* 0x0001900001007387 */ /* 0x0003e20000100800 */
[----:B------:R-:W-:Y:S01]  /*1470*/  @!P0 IMAD.IADD R3, R3, 0x1, -R6 ;  /* 0x0000000103038824 */ /* 0x000fe200078e0a06 */
[----:B------:R-:W-:Y:S01]  /*1480*/  ISETP.GE.AND P0, PT, R5, RZ, PT ;  /* 0x000000ff0500720c */ /* 0x000fe20003f06270 */
[----:B------:R-:W-:Y:S01]  /*1490*/  IMAD R16, R6, R2, R16 ;  /* 0x0000000206107224 */ /* 0x000fe200078e0210 */
[C---:B------:R-:W-:Y:S01]  /*14a0*/  IADD3 R5, R7.reuse, 0x6e, RZ ;  /* 0x0000006e07057810 */ /* 0x040fe20007ffe0ff */
[----:B------:R-:W-:Y:S01]  /*14b0*/  @!P2 IMAD.MOV R11, RZ, RZ, -R11 ;  /* 0x000000ffff0ba224 */ /* 0x000fe200078e0a0b */
[----:B------:R-:W-:Y:S01]  /*14c0*/  IADD3 R2, R7, 0x6f, RZ ;  /* 0x0000006f07027810 */ /* 0x000fe20007ffe0ff */
[----:B0-----:R-:W-:Y:S01]  /*14d0*/  IMAD.MOV.U32 R19, RZ, RZ, R14 ;  /* 0x000000ffff137224 */ /* 0x001fe200078e000e */
[----:B------:R-:W-:Y:S01]  /*14e0*/  ISETP.GE.AND P2, PT, R8, RZ, PT ;  /* 0x000000ff0800720c */ /* 0x000fe20003f46270 */
[----:B------:R-:W-:Y:S01]  /*14f0*/  @!P3 IMAD.IADD R17, R17, 0x1, -R6 ;  /* 0x000000011111b824 */ /* 0x000fe200078e0a06 */
[----:B------:R-:W-:Y:S01]  /*1500*/  ISETP.GE.AND P3, PT, R4, RZ, PT ;  /* 0x000000ff0400720c */ /* 0x000fe20003f66270 */
[----:B-1----:R-:W-:Y:S01]  /*1510*/  IMAD.MOV.U32 R0, RZ, RZ, R10 ;  /* 0x000000ffff007224 */ /* 0x002fe200078e000a */
[----:B------:R-:W-:Y:S01]  /*1520*/  IABS R4, R5 ;  /* 0x0000000500047213 */ /* 0x000fe20000000000 */
[----:B------:R-:W-:Y:S01]  /*1530*/  @!P5 IMAD.IADD R15, R15, 0x1, -R6 ;  /* 0x000000010f0fd824 */ /* 0x000fe200078e0a06 */
[----:B------:R-:W-:Y:S01]  /*1540*/  IABS R12, R2 ;  /* 0x00000002000c7213 */ /* 0x000fe20000000000 */
[----:B------:R-:W-:Y:S01]  /*1550*/  @!P6 IMAD.MOV R0, RZ, RZ, -R0 ;  /* 0x000000ffff00e224 */ /* 0x000fe200078e0a00 */
[C---:B------:R-:W-:Y:S01]  /*1560*/  ISETP.GT.U32.AND P6, PT, R6.reuse, R16, PT ;  /* 0x000000100600720c */ /* 0x040fe20003fc4070 */
[----:B------:R-:W-:Y:S01]  /*1570*/  IMAD.HI.U32 R8, R23, R4, RZ ;  /* 0x0000000417087227 */ /* 0x000fe200078e00ff */
[----:B------:R-:W-:Y:S01]  /*1580*/  ISETP.GT.U32.AND P5, PT, R6, R15, PT ;  /* 0x0000000f0600720c */ /* 0x000fe20003fa4070 */
[----:B------:R0:W-:Y:S01]  /*1590*/  STL [R1+0x194], R11 ;  /* 0x0001940b01007387 */ /* 0x0001e20000100800 */
[----:B------:R-:W-:Y:S01]  /*15a0*/  IADD3 R10, R7, 0x6d, RZ ;  /* 0x0000006d070a7810 */ /* 0x000fe20007ffe0ff */
[----:B------:R-:W-:-:S02]  /*15b0*/  IMAD.MOV R8, RZ, RZ, -R8 ;  /* 0x000000ffff087224 */ /* 0x000fc400078e0a08 */
[----:B------:R-:W-:Y:S01]  /*15c0*/  IMAD.HI.U32 R9, R23, R12, RZ ;  /* 0x0000000c17097227 */ /* 0x000fe200078e00ff */
[----:B------:R1:W-:Y:S01]  /*15d0*/  STL [R1+0x19c], R0 ;  /* 0x00019c0001007387 */ /* 0x0003e20000100800 */
[----:B------:R-:W-:Y:S02]  /*15e0*/  IABS R13, R10 ;  /* 0x0000000a000d7213 */ /* 0x000fe40000000000 */
[----:B------:R-:W-:Y:S01]  /*15f0*/  IMAD R4, R6, R8, R4 ;  /* 0x0000000806047224 */ /* 0x000fe200078e0204 */
[----:B------:R-:W-:Y:S01]  /*1600*/  IADD3 R8, R7, 0x6b, RZ ;  /* 0x0000006b07087810 */ /* 0x000fe20007ffe0ff */
[--C-:B------:R-:W-:Y:S01]  /*1610*/  @!P6 IMAD.IADD R16, R16, 0x1, -R6.reuse ;  /* 0x000000011010e824 */ /* 0x100fe200078e0a06 */
[C---:B------:R-:W-:Y:S01]  /*1620*/  ISETP.GT.U32.AND P6, PT, R6.reuse, R17, PT ;  /* 0x000000110600720c */ /* 0x040fe20003fc4070 */
[----:B------:R-:W-:Y:S01]  /*1630*/  IMAD.MOV R9, RZ, RZ, -R9 ;  /* 0x000000ffff097224 */ /* 0x000fe200078e0a09 */
[----:B0-----:R-:W-:Y:S01]  /*1640*/  IABS R11, R8 ;  /* 0x00000008000b7213 */ /* 0x001fe20000000000 */
[----:B------:R-:W-:Y:S01]  /*1650*/  @!P5 IMAD.IADD R15, R15, 0x1, -R6 ;  /* 0x000000010f0fd824 */ /* 0x000fe200078e0a06 */
[C---:B------:R-:W-:Y:S01]  /*1660*/  ISETP.GT.U32.AND P5, PT, R6.reuse, R4, PT ;  /* 0x000000040600720c */ /* 0x040fe20003fa4070 */
[----:B------:R-:W-:-:S02]  /*1670*/  IMAD R12, R6, R9, R12 ;  /* 0x00000009060c7224 */ /* 0x000fc400078e020c */
[----:B-1----:R-:W-:Y:S01]  /*1680*/  IMAD.MOV.U32 R0, RZ, RZ, R3 ;  /* 0x000000ffff007224 */ /* 0x002fe200078e0003 */
[----:B------:R-:W-:Y:S01]  /*1690*/  IADD3 R3, R7, 0x6c, RZ ;  /* 0x0000006c07037810 */ /* 0x000fe20007ffe0ff */
[----:B------:R-:W-:Y:S02]  /*16a0*/  @!P4 IMAD.MOV R19, RZ, RZ, -R19 ;  /* 0x000000ffff13c224 */ /* 0x000fe400078e0a13 */
[----:B------:R-:W-:Y:S01]  /*16b0*/  @!P1 IMAD.MOV R0, RZ, RZ, -R0 ;  /* 0x000000ffff009224 */ /* 0x000fe200078e0a00 */
[C---:B------:R-:W-:Y:S01]  /*16c0*/  ISETP.GT.U32.AND P1, PT, R6.reuse, R16, PT ;  /* 0x000000100600720c */ /* 0x040fe20003f24070 */
[----:B------:R-:W-:Y:S01]  /*16d0*/  @!P6 IMAD.IADD R17, R17, 0x1, -R6 ;  /* 0x000000011111e824 */ /* 0x000fe200078e0a06 */
[----:B------:R-:W-:Y:S01]  /*16e0*/  ISETP.GT.U32.AND P6, PT, R6, R12, PT ;  /* 0x0000000c0600720c */ /* 0x000fe20003fc4070 */
[----:B------:R-:W-:Y:S01]  /*16f0*/  IMAD.HI.U32 R14, R23, R11, RZ ;  /* 0x0000000b170e7227 */ /* 0x000fe200078e00ff */
[----:B------:R0:W-:Y:S01]  /*1700*/  STL [R1+0x1a0], R0 ;  /* 0x0001a00001007387 */ /* 0x0001e20000100800 */
[----:B------:R-:W-:-:S02]  /*1710*/  IABS R9, R3 ;  /* 0x0000000300097213 */ /* 0x000fc40000000000 */
[----:B------:R-:W-:Y:S01]  /*1720*/  @!P5 IMAD.IADD R4, R4, 0x1, -R6 ;  /* 0x000000010404d824 */ /* 0x000fe200078e0a06 */
[----:B------:R-:W-:Y:S01]  /*1730*/  STL [R1+0x11c], R19 ;  /* 0x00011c1301007387 */ /* 0x000fe20000100800 */
[----:B------:R-:W-:-:S03]  /*1740*/  IMAD.HI.U32 R18, R23, R13, RZ ;  /* 0x0000000d17127227 */ /* 0x000fc600078e00ff */
[----:B------:R-:W-:Y:S01]  /*1750*/  ISETP.GT.U32.AND P4, PT, R6, R4, PT ;  /* 0x000000040600720c */ /* 0x000fe20003f84070 */
[--C-:B------:R-:W-:Y:S01]  /*1760*/  @!P1 IMAD.IADD R16, R16, 0x1, -R6.reuse ;  /* 0x0000000110109824 */ /* 0x100fe200078e0a06 */
[----:B------:R-:W-:Y:S01]  /*1770*/  ISETP.GE.AND P1, PT, R2, RZ, PT ;  /* 0x000000ff0200720c */ /* 0x000fe20003f26270 */
[----:B------:R-:W-:Y:S01]  /*1780*/  @!P6 IMAD.IADD R12, R12, 0x1, -R6 ;  /* 0x000000010c0ce824 */ /* 0x000fe200078e0a06 */
[----:B------:R-:W-:Y:S01]  /*1790*/  ISETP.GE.AND P6, PT, R5, RZ, PT ;  /* 0x000000ff0500720c */ /* 0x000fe20003fc6270 */
[----:B0-----:R-:W-:Y:S01]  /*17a0*/  IMAD.MOV.U32 R0, RZ, RZ, R17 ;  /* 0x000000ffff007224 */ /* 0x001fe200078e0011 */
[----:B------:R-:W-:Y:S01]  /*17b0*/  IADD3 R5, R7, 0x6a, RZ ;  /* 0x0000006a07057810 */ /* 0x000fe20007ffe0ff */
[----:B------:R-:W-:Y:S01]  /*17c0*/  IMAD.MOV R14, RZ, RZ, -R14 ;  /* 0x000000ffff0e7224 */ /* 0x000fe200078e0a0e */
[----:B------:R-:W-:Y:S01]  /*17d0*/  ISETP.GT.U32.AND P5, PT, R6, R12, PT ;  /* 0x0000000c0600720c */ /* 0x000fe20003fa4070 */
[----:B------:R-:W-:Y:S02]  /*17e0*/  @!P2 IMAD.MOV R0, RZ, RZ, -R0 ;  /* 0x000000ffff00a224 */ /* 0x000fe400078e0a00 */
[----:B------:R-:W-:-:S03]  /*17f0*/  IMAD.HI.U32 R2, R23, R9, RZ ;  /* 0x0000000917027227 */ /* 0x000fc600078e00ff */
[----:B------:R0:W-:Y:S01]  /*1800*/  STL [R1+0x120], R0 ;  /* 0x0001200001007387 */ /* 0x0001e20000100800 */
[----:B------:R-:W-:Y:S02]  /*1810*/  IMAD.MOV R18, RZ, RZ, -R18 ;  /* 0x000000ffff127224 */ /* 0x000fe400078e0a12 */
[----:B------:R-:W-:Y:S01]  /*1820*/  @!P0 IMAD.MOV R16, RZ, RZ, -R16 ;  /* 0x000000ffff108224 */ /* 0x000fe200078e0a10 */
[----:B------:R-:W-:Y:S01]  /*1830*/  ISETP.GE.AND P0, PT, R10, RZ, PT ;  /* 0x000000ff0a00720c */ /* 0x000fe20003f06270 */
[C---:B------:R-:W-:Y:S02]  /*1840*/  IMAD R10, R6.reuse, R14, R11 ;  /* 0x0000000e060a7224 */ /* 0x040fe400078e020b */
[----:B------:R-:W-:Y:S01]  /*1850*/  IMAD.MOV R2, RZ, RZ, -R2 ;  /* 0x000000ffff027224 */ /* 0x000fe200078e0a02 */
[----:B------:R-:W-:Y:S01]  /*1860*/  STL [R1+0x130], R16 ;  /* 0x0001301001007387 */ /* 0x000fe20000100800 */
[----:B------:R-:W-:Y:S01]  /*1870*/  IMAD R13, R6, R18, R13 ;  /* 0x00000012060d7224 */ /* 0x000fe200078e020d */
[----:B------:R-:W-:Y:S01]  /*1880*/  IADD3 R18, R7, 0x55, RZ ;  /* 0x0000005507127810 */ /* 0x000fe20007ffe0ff */
[----:B0-----:R-:W-:-:S02]  /*1890*/  IMAD.MOV.U32 R0, RZ, RZ, R15 ;  /* 0x000000ffff007224 */ /* 0x001fc400078e000f */
[----:B------:R-:W-:Y:S01]  /*18a0*/  @!P4 IMAD.IADD R4, R4, 0x1, -R6 ;  /* 0x000000010404c824 */ /* 0x000fe200078e0a06 */
[C---:B------:R-:W-:Y:S01]  /*18b0*/  ISETP.GT.U32.AND P4, PT, R6.reuse, R10, PT ;  /* 0x0000000a0600720c */ /* 0x040fe20003f84070 */
[C---:B------:R-:W-:Y:S01]  /*18c0*/  IMAD R9, R6.reuse, R2, R9 ;  /* 0x0000000206097224 */ /* 0x040fe200078e0209 */
[----:B------:R-:W-:Y:S01]  /*18d0*/  ISETP.GT.U32.AND P2, PT, R6, R13, PT ;  /* 0x0000000d0600720c */ /* 0x000fe20003f44070 */
[----:B------:R-:W-:Y:S01]  /*18e0*/  @!P3 IMAD.MOV R0, RZ, RZ, -R0 ;  /* 0x000000ffff00b224 */ /* 0x000fe200078e0a00 */
[----:B------:R-:W-:Y:S01]  /*18f0*/  IABS R2, R5 ;  /* 0x0000000500027213 */ /* 0x000fe20000000000 */
[----:B------:R-:W-:Y:S01]  /*1900*/  @!P5 IMAD.IADD R12, R12, 0x1, -R6 ;  /* 0x000000010c0cd824 */ /* 0x000fe200078e0a06 */
[----:B------:R-:W-:Y:S02]  /*1910*/  ISETP.GT.U32.AND P3, PT, R6, R9, PT ;  /* 0x000000090600720c */ /* 0x000fe40003f64070 */
[----:B------:R0:W-:Y:S01]  /*1920*/  STL [R1+0x180], R0 ;  /* 0x0001800001007387 */ /* 0x0001e20000100800 */
[----:B------:R-:W-:Y:S01]  /*1930*/  ISETP.GE.AND P5, PT, R3, RZ, PT ;  /* 0x000000ff0300720c */ /* 0x000fe20003fa6270 */
[----:B------:R-:W-:Y:S01]  /*1940*/  IMAD.HI.U32 R11, R23, R2, RZ ;  /* 0x00000002170b7227 */ /* 0x000fe200078e00ff */
[----:B------:R-:W-:-:S02]  /*1950*/  IADD3 R3, R7, 0x69, RZ ;  /* 0x0000006907037810 */ /* 0x000fc40007ffe0ff */
[----:B------:R-:W-:Y:S01]  /*1960*/  IABS R19, R18 ;  /* 0x0000001200137213 */ /* 0x000fe20000000000 */
[--C-:B------:R-:W-:Y:S02]  /*1970*/  @!P4 IMAD.IADD R10, R10, 0x1, -R6.reuse ;  /* 0x000000010a0ac824 */ /* 0x100fe400078e0a06 */
[----:B------:R-:W-:Y:S01]  /*1980*/  @!P2 IMAD.IADD R13, R13, 0x1, -R6 ;  /* 0x000000010d0da824 */ /* 0x000fe200078e0a06 */
[----:B------:R-:W-:Y:S01]  /*1990*/  ISETP.GE.AND P2, PT, R8, RZ, PT ;  /* 0x000000ff0800720c */ /* 0x000fe20003f46270 */
[----:B0-----:R-:W-:Y:S01]  /*19a0*/  IMAD.MOV.U32 R0, RZ, RZ, R12 ;  /* 0x000000ffff007224 */ /* 0x001fe200078e000c */
[----:B------:R-:W-:Y:S01]  /*19b0*/  IABS R12, R3 ;  /* 0x00000003000c7213 */ /* 0x000fe20000000000 */
[----:B------:R-:W-:Y:S01]  /*19c0*/  @!P3 IMAD.IADD R9, R9, 0x1, -R6 ;  /* 0x000000010909b824 */ /* 0x000fe200078e0a06 */
[C---:B------:R-:W-:Y:S01]  /*19d0*/  ISETP.GT.U32.AND P4, PT, R6.reuse, R10, PT ;  /* 0x0000000a0600720c */ /* 0x040fe20003f84070 */
[----:B------:R-:W-:Y:S01]  /*19e0*/  @!P1 IMAD.MOV R0, RZ, RZ, -R0 ;  /* 0x000000ffff009224 */ /* 0x000fe200078e0a00 */
[C---:B------:R-:W-:Y:S01]  /*19f0*/  ISETP.GT.U32.AND P3, PT, R6.reuse, R13, PT ;  /* 0x0000000d0600720c */ /* 0x040fe20003f64070 */
[----:B------:R-:W-:Y:S01]  /*1a00*/  IMAD.MOV R11, RZ, RZ, -R11 ;  /* 0x000000ffff0b7224 */ /* 0x000fe200078e0a0b */
[----:B------:R-:W-:Y:S01]  /*1a10*/  ISETP.GT.U32.AND P1, PT, R6, R9, PT ;  /* 0x000000090600720c */ /* 0x000fe20003f24070 */
[----:B------:R-:W-:Y:S01]  /*1a20*/  IMAD.HI.U32 R22, R23, R19, RZ ;  /* 0x0000001317167227 */ /* 0x000fe200078e00ff */
[----:B------:R0:W-:Y:S01]  /*1a30*/  STL [R1+0x184], R0 ;  /* 0x0001840001007387 */ /* 0x0001e20000100800 */
[----:B------:R-:W-:-:S02]  /*1a40*/  IADD3 R8, R7, 0x68, RZ ;  /* 0x0000006807087810 */ /* 0x000fc40007ffe0ff */
[----:B------:R-:W-:Y:S02]  /*1a50*/  IMAD R2, R6, R11, R2 ;  /* 0x0000000b06027224 */ /* 0x000fe400078e0202 */
[----:B------:R-:W-:Y:S01]  /*1a60*/  IABS R11, R8 ;  /* 0x00000008000b7213 */ /* 0x000fe20000000000 */
[----:B------:R-:W-:Y:S02]  /*1a70*/  IMAD.MOV R22, RZ, RZ, -R22 ;  /* 0x000000ffff167224 */ /* 0x000fe400078e0a16 */
[----:B------:R-:W-:Y:S02]  /*1a80*/  @!P4 IMAD.IADD R10, R10, 0x1, -R6 ;  /* 0x000000010a0ac824 */ /* 0x000fe400078e0a06 */
[----:B0-----:R-:W-:Y:S02]  /*1a90*/  IMAD.MOV.U32 R0, RZ, RZ, R4 ;  /* 0x000000ffff007224 */ /* 0x001fe400078e0004 */
[----:B------:R-:W-:-:S04]  /*1aa0*/  IMAD.HI.U32 R4, R23, R12, RZ ;  /* 0x0000000c17047227 */ /* 0x000fc800078e00ff */
[----:B------:R-:W-:Y:S02]  /*1ab0*/  IMAD.MOV R4, RZ, RZ, -R4 ;  /* 0x000000ffff047224 */ /* 0x000fe400078e0a04 */
[----:B------:R-:W-:Y:S01]  /*1ac0*/  @!P3 IMAD.IADD R13, R13, 0x1, -R6 ;  /* 0x000000010d0db824 */ /* 0x000fe200078e0a06 */
[C---:B------:R-:W-:Y:S01]  /*1ad0*/  ISETP.GT.U32.AND P3, PT, R6.reuse, R2, PT ;  /* 0x000000020600720c */ /* 0x040fe20003f64070 */
[C---:B------:R-:W-:Y:S01]  /*1ae0*/  IMAD R12, R6.reuse, R4, R12 ;  /* 0x00000004060c7224 */ /* 0x040fe200078e020c */
[----:B------:R-:W-:Y:S01]  /*1af0*/  IADD3 R4, R7, 0x66, RZ ;  /* 0x0000006607047810 */ /* 0x000fe20007ffe0ff */
[----:B------:R-:W-:Y:S01]  /*1b00*/  @!P1 IMAD.IADD R9, R9, 0x1, -R6 ;  /* 0x0000000109099824 */ /* 0x000fe200078e0a06 */
[----:B------:R-:W-:Y:S01]  /*1b10*/  ISETP.GE.AND P1, PT, R3, RZ, PT ;  /* 0x000000ff0300720c */ /* 0x000fe20003f26270 */
[----:B------:R-:W-:Y:S01]  /*1b20*/  @!P6 IMAD.MOV R0, RZ, RZ, -R0 ;  /* 0x000000ffff00e224 */ /* 0x000fe200078e0a00 */
[----:B------:R-:W-:Y:S01]  /*1b30*/  ISETP.GT.U32.AND P4, PT, R6, R12, PT ;  /* 0x0000000c0600720c */ /* 0x000fe20003f84070 */
[----:B------:R-:W-:Y:S01]  /*1b40*/  IMAD.HI.U32 R15, R23, R11, RZ ;  /* 0x0000000b170f7227 */ /* 0x000fe200078e00ff */
[----:B------:R-:W-:-:S02]  /*1b50*/  IADD3 R3, R7, 0x67, RZ ;  /* 0x0000006707037810 */ /* 0x000fc40007ffe0ff */
[----:B------:R-:W-:Y:S01]  /*1b60*/  ISETP.GE.AND P6, PT, R5, RZ, PT ;  /* 0x000000ff0500720c */ /* 0x000fe20003fc6270 */
[----:B------:R-:W-:Y:S01]  /*1b70*/  IMAD.MOV R15, RZ, RZ, -R15 ;  /* 0x000000ffff0f7224 */ /* 0x000fe200078e0a0f */
[----:B------:R0:W-:Y:S01]  /*1b80*/  STL [R1+0x18c], R0 ;  /* 0x00018c0001007387 */ /* 0x0001e20000100800 */
[----:B------:R-:W-:Y:S01]  /*1b90*/  IABS R5, R3 ;  /* 0x0000000300057213 */ /* 0x000fe20000000000 */
[----:B------:R-:W-:Y:S01]  /*1ba0*/  @!P3 IMAD.IADD R2, R2, 0x1, -R6 ;  /* 0x000000010202b824 */ /* 0x000fe200078e0a06 */
[----:B------:R-:W-:Y:S01]  /*1bb0*/  ISETP.GE.AND P3, PT, R8, RZ, PT ;  /* 0x000000ff0800720c */ /* 0x000fe20003f66270 */
[----:B------:R-:W-:Y:S01]  /*1bc0*/  IMAD R11, R6, R15, R11 ;  /* 0x0000000f060b7224 */ /* 0x000fe200078e020b */
[----:B------:R-:W-:Y:S01]  /*1bd0*/  IABS R14, R4 ;  /* 0x00000004000e7213 */ /* 0x000fe20000000000 */
[----:B------:R-:W-:-:S04]  /*1be0*/  IMAD.HI.U32 R8, R23, R5, RZ ;  /* 0x0000000517087227 */ /* 0x000fc800078e00ff */
[----:B------:R-:W-:Y:S02]  /*1bf0*/  @!P4 IMAD.IADD R12, R12, 0x1, -R6 ;  /* 0x000000010c0cc824 */ /* 0x000fe400078e0a06 */
[----:B0-----:R-:W-:Y:S02]  /*1c00*/  IMAD.MOV.U32 R0, RZ, RZ, R13 ;  /* 0x000000ffff007224 */ /* 0x001fe400078e000d */
[----:B------:R-:W-:Y:S01]  /*1c10*/  IMAD.MOV.U32 R13, RZ, RZ, R9 ;  /* 0x000000ffff0d7224 */ /* 0x000fe200078e0009 */
[C---:B------:R-:W-:Y:S01]  /*1c20*/  ISETP.GT.U32.AND P4, PT, R6.reuse, R12, PT ;  /* 0x0000000c0600720c */ /* 0x040fe20003f84070 */
[----:B------:R-:W-:Y:S01]  /*1c30*/  @!P0 IMAD.MOV R0, RZ, RZ, -R0 ;  /* 0x000000ffff008224 */ /* 0x000fe200078e0a00 */
[C---:B------:R-:W-:Y:S01]  /*1c40*/  ISETP.GT.U32.AND P0, PT, R6.reuse, R2, PT ;  /* 0x000000020600720c */ /* 0x040fe20003f04070 */
[----:B------:R-:W-:Y:S01]  /*1c50*/  @!P5 IMAD.MOV R13, RZ, RZ, -R13 ;  /* 0x000000ffff0dd224 */ /* 0x000fe200078e0a0d */
[----:B------:R-:W-:Y:S01]  /*1c60*/  ISETP.GT.U32.AND P5, PT, R6, R11, PT ;  /* 0x0000000b0600720c */ /* 0x000fe20003fa4070 */
[----:B------:R-:W-:Y:S01]  /*1c70*/  IMAD.MOV R8, RZ, RZ, -R8 ;  /* 0x000000ffff087224 */ /* 0x000fe200078e0a08 */
[----:B------:R0:W-:Y:S01]  /*1c80*/  STL [R1+0x188], R0 ;  /* 0x0001880001007387 */ /* 0x0001e20000100800 */
[----:B------:R-:W-:-:S03]  /*1c90*/  IMAD.HI.U32 R9, R23, R14, RZ ;  /* 0x0000000e17097227 */ /* 0x000fc600078e00ff */
[----:B------:R1:W-:Y:S01]  /*1ca0*/  STL [R1+0x164], R13 ;  /* 0x0001640d01007387 */ /* 0x0003e20000100800 */
[----:B------:R-:W-:Y:S02]  /*1cb0*/  IMAD R5, R6, R8, R5 ;  /* 0x0000000806057224 */ /* 0x000fe400078e0205 */
[--C-:B------:R-:W-:Y:S02]  /*1cc0*/  @!P4 IMAD.IADD R12, R12, 0x1, -R6.reuse ;  /* 0x000000010c0cc824 */ /* 0x100fe400078e0a06 */
[----:B------:R-:W-:Y:S01]  /*1cd0*/  IMAD.MOV R9, RZ, RZ, -R9 ;  /* 0x000000ffff097224 */ /* 0x000fe200078e0a09 */
[----:B------:R-:W-:Y:S01]  /*1ce0*/  ISETP.GT.U32.AND P4, PT, R6, R5, PT ;  /* 0x000000050600720c */ /* 0x000fe20003f84070 */
[--C-:B------:R-:W-:Y:S01]  /*1cf0*/  @!P0 IMAD.IADD R2, R2, 0x1, -R6.reuse ;  /* 0x0000000102028824 */ /* 0x100fe200078e0a06 */
[----:B------:R-:W-:Y:S01]  /*1d00*/  ISETP.GE.AND P0, PT, R4, RZ, PT ;  /* 0x000000ff0400720c */ /* 0x000fe20003f06270 */
[----:B------:R-:W-:Y:S02]  /*1d10*/  @!P5 IMAD.IADD R11, R11, 0x1, -R6 ;  /* 0x000000010b0bd824 */ /* 0x000fe400078e0a06 */
[----:B0-----:R-:W-:Y:S01]  /*1d20*/  IMAD.MOV.U32 R0, RZ, RZ, R10 ;  /* 0x000000ffff007224 */ /* 0x001fe200078e000a */
[C---:B------:R-:W-:Y:S01]  /*1d30*/  IADD3 R10, R7.reuse, 0x65, RZ ;  /* 0x00000065070a7810 */ /* 0x040fe20007ffe0ff */
[C---:B------:R-:W-:Y:S01]  /*1d40*/  IMAD R14, R6.reuse, R9, R14 ;  /* 0x00000009060e7224 */ /* 0x040fe200078e020e */
[C---:B------:R-:W-:Y:S01]  /*1d50*/  ISETP.GT.U32.AND P5, PT, R6.reuse, R11, PT ;  /* 0x0000000b0600720c */ /* 0x040fe20003fa4070 */
[----:B-1----:R-:W-:Y:S01]  /*1d60*/  IMAD.MOV.U32 R13, RZ, RZ, R2 ;  /* 0x000000ffff0d7224 */ /* 0x002fe200078e0002 */
[----:B------:R-:W-:Y:S01]  /*1d70*/  IADD3 R9, R7, 0x64, RZ ;  /* 0x0000006407097810 */ /* 0x000fe20007ffe0ff */
[----:B------:R-:W-:Y:S01]  /*1d80*/  @!P2 IMAD.MOV R0, RZ, RZ, -R0 ;  /* 0x000000ffff00a224 */ /* 0x000fe200078e0a00 */
[----:B------:R-:W-:Y:S01]  /*1d90*/  IABS R4, R10 ;  /* 0x0000000a00047213 */ /* 0x000fe20000000000 */
[----:B------:R-:W-:Y:S01]  /*1da0*/  @!P6 IMAD.MOV R13, RZ, RZ, -R13 ;  /* 0x000000ffff0de224 */ /* 0x000fe200078e0a0d */
[C---:B------:R-:W-:Y:S01]  /*1db0*/  ISETP.GT.U32.AND P6, PT, R6.reuse, R14, PT ;  /* 0x0000000e0600720c */ /* 0x040fe20003fc4070 */
[--C-:B------:R-:W-:Y:S01]  /*1dc0*/  @!P4 IMAD.IADD R5, R5, 0x1, -R6.reuse ;  /* 0x000000010505c824 */ /* 0x100fe200078e0a06 */
[----:B------:R0:W-:Y:S01]  /*1dd0*/  STL [R1+0x168], R0 ;  /* 0x0001680001007387 */ /* 0x0001e20000100800 */
[----:B------:R-:W-:Y:S01]  /*1de0*/  IABS R8, R9 ;  /* 0x0000000900087213 */ /* 0x000fe20000000000 */
[C---:B------:R-:W-:Y:S01]  /*1df0*/  IMAD R19, R6.reuse, R22, R19 ;  /* 0x0000001606137224 */ /* 0x040fe200078e0213 */
[----:B------:R-:W-:Y:S01]  /*1e00*/  ISETP.GE.AND P2, PT, R3, RZ, PT ;  /* 0x000000ff0300720c */ /* 0x000fe20003f46270 */
[----:B------:R-:W-:Y:S01]  /*1e10*/  STL [R1+0x17c], R13 ;  /* 0x00017c0d01007387 */ /* 0x000fe20000100800 */
[----:B------:R-:W-:Y:S01]  /*1e20*/  ISETP.GT.U32.AND P4, PT, R6, R5, PT ;  /* 0x000000050600720c */ /* 0x000fe20003f84070 */
[----:B------:R-:W-:Y:S01]  /*1e30*/  @!P5 IMAD.IADD R11, R11, 0x1, -R6 ;  /* 0x000000010b0bd824 */ /* 0x000fe200078e0a06 */
[----:B------:R-:W-:Y:S01]  /*1e40*/  ISETP.GE.AND P5, PT, R9, RZ, PT ;  /* 0x000000ff0900720c */ /* 0x000fe20003fa6270 */
[----:B------:R-:W-:Y:S01]  /*1e50*/  IMAD.HI.U32 R9, R23, R8, RZ ;  /* 0x0000000817097227 */ /* 0x000fe200078e00ff */
[----:B------:R-:W-:-:S03]  /*1e60*/  IADD3 R3, R7, 0x63, RZ ;  /* 0x0000006307037810 */ /* 0x000fc60007ffe0ff */
[----:B0-----:R-:W-:Y:S01]  /*1e70*/  IMAD.MOV.U32 R0, RZ, RZ, R12 ;  /* 0x000000ffff007224 */ /* 0x001fe200078e000c */
[----:B------:R-:W-:Y:S01]  /*1e80*/  IABS R2, R3 ;  /* 0x0000000300027213 */ /* 0x000fe20000000000 */
[----:B------:R-:W-:Y:S02]  /*1e90*/  @!P6 IMAD.IADD R14, R14, 0x1, -R6 ;  /* 0x000000010e0ee824 */ /* 0x000fe400078e0a06 */
[----:B------:R-:W-:Y:S01]  /*1ea0*/  @!P1 IMAD.MOV R0, RZ, RZ, -R0 ;  /* 0x000000ffff009224 */ /* 0x000fe200078e0a00 */
[----:B------:R-:W-:Y:S01]  /*1eb0*/  ISETP.GE.AND P1, PT, R10, RZ, PT ;  /* 0x000000ff0a00720c */ /* 0x000fe20003f26270 */
[----:B------:R-:W-:Y:S01]  /*1ec0*/  IMAD.HI.U32 R12, R23, R4, RZ ;  /* 0x00000004170c7227 */ /* 0x000fe200078e00ff */
[----:B------:R-:W-:Y:S02]  /*1ed0*/  ISETP.GT.U32.AND P6, PT, R6, R14, PT ;  /* 0x0000000e0600720c */ /* 0x000fe40003fc4070 */
[----:B------:R0:W-:Y:S01]  /*1ee0*/  STL [R1+0x178], R0 ;  /* 0x0001780001007387 */ /* 0x0001e20000100800 */
[----:B------:R-:W-:-:S02]  /*1ef0*/  IMAD.MOV R12, RZ, RZ, -R12 ;  /* 0x000000ffff0c7224 */ /* 0x000fc400078e0a0c */
[----:B------:R-:W-:Y:S02]  /*1f00*/  IMAD.MOV R9, RZ, RZ, -R9 ;  /* 0x000000ffff097224 */ /* 0x000fe400078e0a09 */
[----:B------:R-:W-:Y:S02]  /*1f10*/  @!P4 IMAD.IADD R5, R5, 0x1, -R6 ;  /* 0x000000010505c824 */ /* 0x000fe400078e0a06 */
[----:B------:R-:W-:Y:S02]  /*1f20*/  IMAD R4, R6, R12, R4 ;  /* 0x0000000c06047224 */ /* 0x000fe400078e0204 */
[----:B------:R-:W-:-:S03]  /*1f30*/  IMAD.HI.U32 R10, R23, R2, RZ ;  /* 0x00000002170a7227 */ /* 0x000fc600078e00ff */
[C---:B------:R-:W-:Y:S01]  /*1f40*/  ISETP.GT.U32.AND P4, PT, R6.reuse, R4, PT ;  /* 0x000000040600720c */ /* 0x040fe20003f84070 */
[----:B0-----:R-:W-:Y:S02]  /*1f50*/  IMAD.MOV.U32 R0, RZ, RZ, R11 ;  /* 0x000000ffff007224 */ /* 0x001fe400078e000b */
[----:B------:R-:W-:Y:S02]  /*1f60*/  IMAD.MOV R10, RZ, RZ, -R10 ;  /* 0x000000ffff0a7224 */ /* 0x000fe400078e0a0a */
[----:B------:R-:W-:Y:S01]  /*1f70*/  @!P3 IMAD.MOV R0, RZ, RZ, -R0 ;  /* 0x000000ffff00b224 */ /* 0x000fe200078e0a00 */
[----:B------:R-:W-:Y:S01]  /*1f80*/  ISETP.GE.AND P3, PT, R3, RZ, PT ;  /* 0x000000ff0300720c */ /* 0x000fe20003f66270 */
[----:B------:R-:W-:Y:S01]  /*1f90*/  IMAD R3, R6, R9, R8 ;  /* 0x0000000906037224 */ /* 0x000fe200078e0208 */
[C---:B------:R-:W-:Y:S01]  /*1fa0*/  IADD3 R9, R7.reuse, 0x5f, RZ ;  /* 0x0000005f07097810 */ /* 0x040fe20007ffe0ff */
[----:B------:R-:W-:Y:S01]  /*1fb0*/  @!P6 IMAD.IADD R14, R14, 0x1, -R6 ;  /* 0x000000010e0ee824 */ /* 0x000fe200078e0a06 */
[----:B------:R0:W-:Y:S01]  /*1fc0*/  STL [R1+0x170], R0 ;  /* 0x0001700001007387 */ /* 0x0001e20000100800 */
[----:B------:R-:W-:Y:S01]  /*1fd0*/  IMAD R2, R6, R10, R2 ;  /* 0x0000000a06027224 */ /* 0x000fe200078e0202 */
[C---:B------:R-:W-:Y:S01]  /*1fe0*/  IADD3 R10, R7.reuse, 0x62, RZ ;  /* 0x00000062070a7810 */ /* 0x040fe20007ffe0ff */
[----:B------:R-:W-:Y:S01]  /*1ff0*/  @!P4 IMAD.IADD R4, R4, 0x1, -R6 ;  /* 0x000000010404c824 */ /* 0x000fe200078e0a06 */
[----:B------:R-:W-:-:S02]  /*2000*/  IADD3 R8, R7, 0x60, RZ ;  /* 0x0000006007087810 */ /* 0x000fc40007ffe0ff */
[----:B------:R-:W-:Y:S02]  /*2010*/  ISETP.GE.AND P6, PT, R10, RZ, PT ;  /* 0x000000ff0a00720c */ /* 0x000fe40003fc6270 */
[----:B------:R-:W-:Y:S01]  /*2020*/  IABS R10, R10 ;  /* 0x0000000a000a7213 */ /* 0x000fe20000000000 */
[----:B0-----:R-:W-:Y:S01]  /*2030*/  IMAD.MOV.U32 R0, RZ, RZ, R5 ;  /* 0x000000ffff007224 */ /* 0x001fe200078e0005 */
[C---:B------:R-:W-:Y:S02]  /*2040*/  ISETP.GT.U32.AND P4, PT, R6.reuse, R4, PT ;  /* 0x000000040600720c */ /* 0x040fe40003f84070 */
[----:B------:R-:W-:Y:S01]  /*2050*/  IADD3 R5, R7, 0x61, RZ ;  /* 0x0000006107057810 */ /* 0x000fe20007ffe0ff */
[----:B------:R-:W-:Y:S01]  /*2060*/  @!P2 IMAD.MOV R0, RZ, RZ, -R0 ;  /* 0x000000ffff00a224 */ /* 0x000fe200078e0a00 */
[----:B------:R-:W-:Y:S02]  /*2070*/  ISETP.GT.U32.AND P2, PT, R6, R3, PT ;  /* 0x000000030600720c */ /* 0x000fe40003f44070 */
[----:B------:R-:W-:-:S02]  /*2080*/  IABS R11, R5 ;  /* 0x00000005000b7213 */ /* 0x000fc40000000000 */
[----:B------:R0:W-:Y:S01]  /*2090*/  STL [R1+0x174], R0 ;  /* 0x0001740001007387 */ /* 0x0001e20000100800 */
[----:B------:R-:W-:Y:S02]  /*20a0*/  IABS R13, R9 ;  /* 0x00000009000d7213 */ /* 0x000fe40000000000 */
[----:B------:R-:W-:Y:S01]  /*20b0*/  IMAD.HI.U32 R15, R23, R11, RZ ;  /* 0x0000000b170f7227 */ /* 0x000fe200078e00ff */
[----:B------:R-:W-:-:S03]  /*20c0*/  IABS R12, R8 ;  /* 0x00000008000c7213 */ /* 0x000fc60000000000 */
[--C-:B------:R-:W-:Y:S01]  /*20d0*/  @!P4 IMAD.IADD R4, R4, 0x1, -R6.reuse ;  /* 0x000000010404c824 */ /* 0x100fe200078e0a06 */
[----:B------:R-:W-:Y:S01]  /*20e0*/  ISETP.GE.AND P4, PT, R5, RZ, PT ;  /* 0x000000ff0500720c */ /* 0x000fe20003f86270 */
[----:B------:R-:W-:Y:S02]  /*20f0*/  @!P2 IMAD.IADD R3, R3, 0x1, -R6 ;  /* 0x000000010303a824 */ /* 0x000fe400078e0a06 */
[----:B0-----:R-:W-:Y:S02]  /*2100*/  IMAD.MOV.U32 R0, RZ, RZ, R14 ;  /* 0x000000ffff007224 */ /* 0x001fe400078e000e */
[----:B------:R-:W-:Y:S01]  /*2110*/  IMAD.HI.U32 R14, R23, R10, RZ ;  /* 0x0000000a170e7227 */ /* 0x000fe200078e00ff */
[----:B------:R-:W-:-:S03]  /*2120*/  ISETP.GT.U32.AND P2, PT, R6, R3, PT ;  /* 0x000000030600720c */ /* 0x000fc60003f44070 */
[----:B------:R-:W-:Y:S01]  /*2130*/  @!P0 IMAD.MOV R0, RZ, RZ, -R0 ;  /* 0x000000ffff008224 */ /* 0x000fe200078e0a00 */
[C---:B------:R-:W-:Y:S01]  /*2140*/  ISETP.GT.U32.AND P0, PT, R6.reuse, R2, PT ;  /* 0x000000020600720c */ /* 0x040fe20003f04070 */
[----:B------:R-:W-:Y:S02]  /*2150*/  IMAD.MOV R14, RZ, RZ, -R14 ;  /* 0x000000ffff0e7224 */ /* 0x000fe400078e0a0e */
[----:B------:R-:W-:Y:S01]  /*2160*/  IMAD.MOV.U32 R17, RZ, RZ, R4 ;  /* 0x000000ffff117224 */ /* 0x000fe200078e0004 */
[----:B------:R0:W-:Y:S01]  /*2170*/  STL [R1+0x16c], R0 ;  /* 0x00016c0001007387 */ /* 0x0001e20000100800 */
[C---:B------:R-:W-:Y:S02]  /*2180*/  IMAD R10, R6.reuse, R14, R10 ;  /* 0x0000000e060a7224 */ /* 0x040fe400078e020a */
[----:B------:R-:W-:Y:S02]  /*2190*/  IMAD.MOV R15, RZ, RZ, -R15 ;  /* 0x000000ffff0f7224 */ /* 0x000fe400078e0a0f */
[----:B------:R-:W-:Y:S01]  /*21a0*/  @!P2 IMAD.IADD R3, R3, 0x1, -R6 ;  /* 0x000000010303a824 */ /* 0x000fe200078e0a06 */
[----:B------:R-:W-:Y:S01]  /*21b0*/  ISETP.GT.U32.AND P2, PT, R6, R10, PT ;  /* 0x0000000a0600720c */ /* 0x000fe20003f44070 */
[----:B------:R-:W-:-:S04]  /*21c0*/  IMAD.HI.U32 R5, R23, R13, RZ ;  /* 0x0000000d17057227 */ /* 0x000fc800078e00ff */
[----:B------:R-:W-:Y:S02]  /*21d0*/  @!P0 IMAD.IADD R2, R2, 0x1, -R6 ;  /* 0x0000000102028824 */ /* 0x000fe400078e0a06 */
[----:B0-----:R-:W-:Y:S01]  /*21e0*/  IMAD.MOV.U32 R0, RZ, RZ, R3 ;  /* 0x000000ffff007224 */ /* 0x001fe200078e0003 */
[----:B------:R-:W-:Y:S01]  /*21f0*/  IADD3 R3, R7, 0x5e, RZ ;  /* 0x0000005e07037810 */ /* 0x000fe20007ffe0ff */
[----:B------:R-:W-:Y:S01]  /*2200*/  IMAD.HI.U32 R16, R23, R12, RZ ;  /* 0x0000000c17107227 */ /* 0x000fe200078e00ff */
[----:B------:R-:W-:-:S03]  /*2210*/  ISETP.GT.U32.AND P0, PT, R6, R2, PT ;  /* 0x000000020600720c */ /* 0x000fc60003f04070 */
[----:B------:R-:W-:Y:S02]  /*2220*/  @!P1 IMAD.MOV R17, RZ, RZ, -R17 ;  /* 0x000000ffff119224 */ /* 0x000fe400078e0a11 */
[----:B------:R-:W-:Y:S01]  /*2230*/  @!P5 IMAD.MOV R0, RZ, RZ, -R0 ;  /* 0x000000ffff00d224 */ /* 0x000fe200078e0a00 */
[----:B------:R-:W-:Y:S01]  /*2240*/  ISETP.GE.AND P5, PT, R8, RZ, PT ;  /* 0x000000ff0800720c */ /* 0x000fe20003fa6270 */
[----:B------:R-:W-:Y:S01]  /*2250*/  IMAD R11, R6, R15, R11 ;  /* 0x0000000f060b7224 */ /* 0x000fe200078e020b */
[----:B------:R-:W-:Y:S01]  /*2260*/  STL [R1+0x160], R17 ;  /* 0x0001601101007387 */ /* 0x000fe20000100800 */
[----:B------:R-:W-:Y:S01]  /*2270*/  IMAD.MOV R5, RZ, RZ, -R5 ;  /* 0x000000ffff057224 */ /* 0x000fe200078e0a05 */
[C---:B------:R-:W-:Y:S01]  /*2280*/  IADD3 R8, R7.reuse, 0x5c, RZ ;  /* 0x0000005c07087810 */ /* 0x040fe20007ffe0ff */
[----:B------:R-:W-:Y:S01]  /*2290*/  IMAD.MOV R16, RZ, RZ, -R16 ;  /* 0x000000ffff107224 */ /* 0x000fe200078e0a10 */
[----:B------:R0:W-:Y:S01]  /*22a0*/  STL [R1+0x15c], R0 ;  /* 0x00015c0001007387 */ /* 0x0001e20000100800 */
[----:B------:R-:W-:Y:S01]  /*22b0*/  @!P0 IMAD.IADD R2, R2, 0x1, -R6 ;  /* 0x0000000102028824 */ /* 0x000fe200078e0a06 */
[C---:B------:R-:W-:Y:S01]  /*22c0*/  ISETP.GT.U32.AND P1, PT, R6.reuse, R11, PT ;  /* 0x0000000b0600720c */ /* 0x040fe20003f24070 */
[C---:B------:R-:W-:Y:S01]  /*22d0*/  IMAD R13, R6.reuse, R5, R13 ;  /* 0x00000005060d7224 */ /* 0x040fe200078e020d */
[----:B------:R-:W-:Y:S01]  /*22e0*/  IADD3 R5, R7, 0x5d, RZ ;  /* 0x0000005d07057810 */ /* 0x000fe20007ffe0ff */
[----:B------:R-:W-:Y:S01]  /*22f0*/  IMAD R4, R6, R16, R12 ;  /* 0x0000001006047224 */ /* 0x000fe200078e020c */
[----:B------:R-:W-:Y:S01]  /*2300*/  IABS R12, R3 ;  /* 0x00000003000c7213 */ /* 0x000fe20000000000 */
[----:B------:R-:W-:Y:S01]  /*2310*/  @!P2 IMAD.IADD R10, R10, 0x1, -R6 ;  /* 0x000000010a0aa824 */ /* 0x000fe200078e0a06 */
[----:B------:R-:W-:Y:S01]  /*2320*/  IABS R14, R5 ;  /* 0x00000005000e7213 */ /* 0x000fe20000000000 */
[----:B0-----:R-:W-:Y:S01]  /*2330*/  IMAD.MOV.U32 R0, RZ, RZ, R2 ;  /* 0x000000ffff007224 */ /* 0x001fe200078e0002 */
[C---:B------:R-:W-:Y:S01]  /*2340*/  ISETP.GT.U32.AND P0, PT, R6.reuse, R4, PT ;  /* 0x000000040600720c */ /* 0x040fe20003f04070 */
[----:B------:R-:W-:Y:S01]  /*2350*/  IMAD.HI.U32 R15, R23, R12, RZ ;  /* 0x0000000c170f7227 */ /* 0x000fe200078e00ff */
[----:B------:R-:W-:-:S02]  /*2360*/  ISETP.GT.U32.AND P2, PT, R6, R10, PT ;  /* 0x0000000a0600720c */ /* 0x000fc40003f44070 */
[----:B------:R-:W-:Y:S01]  /*2370*/  IABS R2, R8 ;  /* 0x0000000800027213 */ /* 0x000fe20000000000 */
[----:B------:R-:W-:Y:S01]  /*2380*/  @!P3 IMAD.MOV R0, RZ, RZ, -R0 ;  /* 0x000000ffff00b224 */ /* 0x000fe200078e0a00 */
[C---:B------:R-:W-:Y:S01]  /*2390*/  ISETP.GT.U32.AND P3, PT, R6.reuse, R13, PT ;  /* 0x0000000d0600720c */ /* 0x040fe20003f64070 */
[--C-:B------:R-:W-:Y:S02]  /*23a0*/  @!P1 IMAD.IADD R11, R11, 0x1, -R6.reuse ;  /* 0x000000010b0b9824 */ /* 0x100fe400078e0a06 */
[----:B------:R-:W-:Y:S01]  /*23b0*/  IMAD.MOV R15, RZ, RZ, -R15 ;  /* 0x000000ffff0f7224 */ /* 0x000fe200078e0a0f */
[----:B------:R0:W-:Y:S02]  /*23c0*/  STL [R1+0x158], R0 ;  /* 0x0001580001007387 */ /* 0x0001e40000100800 */
[----:B------:R-:W-:Y:S01]  /*23d0*/  ISETP.GT.U32.AND P1, PT, R6, R11, PT ;  /* 0x0000000b0600720c */ /* 0x000fe20003f24070 */
[--C-:B------:R-:W-:Y:S02]  /*23e0*/  @!P0 IMAD.IADD R4, R4, 0x1, -R6.reuse ;  /* 0x0000000104048824 */ /* 0x100fe400078e0a06 */
[----:B------:R-:W-:Y:S01]  /*23f0*/  @!P2 IMAD.IADD R10, R10, 0x1, -R6 ;  /* 0x000000010a0aa824 */ /* 0x000fe200078e0a06 */
[----:B------:R-:W-:Y:S01]  /*2400*/  ISETP.GE.AND P2, PT, R9, RZ, PT ;  /* 0x000000ff0900720c */ /* 0x000fe20003f46270 */
[----:B------:R-:W-:Y:S01]  /*2410*/  IMAD.HI.U32 R9, R23, R14, RZ ;  /* 0x0000000e17097227 */ /* 0x000fe200078e00ff */
[----:B------:R-:W-:-:S03]  /*2420*/  ISETP.GT.U32.AND P0, PT, R6, R4, PT ;  /* 0x000000040600720c */ /* 0x000fc60003f04070 */
[----:B------:R-:W-:Y:S02]  /*2430*/  @!P3 IMAD.IADD R13, R13, 0x1, -R6 ;  /* 0x000000010d0db824 */ /* 0x000fe400078e0a06 */
[----:B------:R-:W-:Y:S02]  /*2440*/  IMAD.MOV.U32 R16, RZ, RZ, R10 ;  /* 0x000000ffff107224 */ /* 0x000fe400078e000a */
[C---:B------:R-:W-:Y:S01]  /*2450*/  IMAD R12, R6.reuse, R15, R12 ;  /* 0x0000000f060c7224 */ /* 0x040fe200078e020c */
[----:B------:R-:W-:Y:S01]  /*2460*/  ISETP.GT.U32.AND P3, PT, R6, R13, PT ;  /* 0x0000000d0600720c */ /* 0x000fe20003f64070 */
[----:B------:R-:W-:-:S04]  /*2470*/  IMAD.HI.U32 R10, R23, R2, RZ ;  /* 0x00000002170a7227 */ /* 0x000fc800078e00ff */
[----:B------:R-:W-:Y:S02]  /*2480*/  IMAD.MOV R9, RZ, RZ, -R9 ;  /* 0x000000ffff097224 */ /* 0x000fe400078e0a09 */
[----:B------:R-:W-:Y:S01]  /*2490*/  @!P6 IMAD.MOV R16, RZ, RZ, -R16 ;  /* 0x000000ffff10e224 */ /* 0x000fe200078e0a10 */
[----:B------:R-:W-:Y:S01]  /*24a0*/  ISETP.GE.AND P6, PT, R3, RZ, PT ;  /* 0x000000ff0300720c */ /* 0x000fe20003fc6270 */
[----:B------:R-:W-:Y:S01]  /*24b0*/  @!P1 IMAD.IADD R11, R11, 0x1, -R6 ;  /* 0x000000010b0b9824 */ /* 0x000fe200078e0a06 */
[C---:B------:R-:W-:Y:S01]  /*24c0*/  ISETP.GT.U32.AND P1, PT, R6.reuse, R12, PT ;  /* 0x0000000c0600720c */ /* 0x040fe20003f24070 */
[----:B------:R-:W-:Y:S01]  /*24d0*/  IMAD.MOV R3, RZ, RZ, -R10 ;  /* 0x000000ffff037224 */ /* 0x000fe200078e0a0a */
[----:B------:R1:W-:Y:S01]  /*24e0*/  STL [R1+0x154], R16 ;  /* 0x0001541001007387 */ /* 0x0003e20000100800 */
[----:B------:R-:W-:Y:S01]  /*24f0*/  IMAD R10, R6, R9, R14 ;  /* 0x00000009060a7224 */ /* 0x000fe200078e020e */
[----:B------:R-:W-:Y:S01]  /*2500*/  IADD3 R14, R7, 0x56, RZ ;  /* 0x00000056070e7810 */ /* 0x000fe20007ffe0ff */
[----:B------:R-:W-:-:S02]  /*2510*/  @!P3 IMAD.IADD R13, R13, 0x1, -R6 ;  /* 0x000000010d0db824 */ /* 0x000fc400078e0a06 */
[----:B------:R-:W-:Y:S01]  /*2520*/  @!P0 IMAD.IADD R4, R4, 0x1, -R6 ;  /* 0x0000000104048824 */ /* 0x000fe200078e0a06 */
[----:B------:R-:W-:Y:S01]  /*2530*/  ISETP.GT.U32.AND P3, PT, R6, R10, PT ;  /* 0x0000000a0600720c */ /* 0x000fe20003f64070 */
[----:B0-----:R-:W-:Y:S01]  /*2540*/  IMAD.MOV.U32 R0, RZ, RZ, R11 ;  /* 0x000000ffff007224 */ /* 0x001fe200078e000b */
[----:B------:R-:W-:Y:S01]  /*2550*/  ISETP.GE.AND P0, PT, R8, RZ, PT ;  /* 0x000000ff0800720c */ /* 0x000fe20003f06270 */
[----:B------:R-:W-:Y:S01]  /*2560*/  IMAD.MOV.U32 R11, RZ, RZ, R4 ;  /* 0x000000ffff0b7224 */ /* 0x000fe200078e0004 */
[----:B------:R-:W-:Y:S01]  /*2570*/  IADD3 R4, R7, 0x5a, RZ ;  /* 0x0000005a07047810 */ /* 0x000fe20007ffe0ff */
[----:B------:R-:W-:Y:S01]  /*2580*/  @!P4 IMAD.MOV R0, RZ, RZ, -R0 ;  /* 0x000000ffff00c224 */ /* 0x000fe200078e0a00 */
[----:B------:R-:W-:Y:S01]  /*2590*/  ISETP.GE.AND P4, PT, R5, RZ, PT ;  /* 0x000000ff0500720c */ /* 0x000fe20003f86270 */
[----:B------:R-:W-:Y:S01]  /*25a0*/  @!P1 IMAD.IADD R12, R12, 0x1, -R6 ;  /* 0x000000010c0c9824 */ /* 0x000fe200078e0a06 */
[----:B-1----:R-:W-:Y:S01]  /*25b0*/  IABS R16, R4 ;  /* 0x0000000400107213 */ /* 0x002fe20000000000 */
[----:B------:R-:W-:Y:S01]  /*25c0*/  @!P5 IMAD.MOV R11, RZ, RZ, -R11 ;  /* 0x000000ffff0bd224 */ /* 0x000fe200078e0a0b */
[----:B------:R0:W-:Y:S01]  /*25d0*/  STL [R1+0x134], R0 ;  /* 0x0001340001007387 */ /* 0x0001e20000100800 */
[----:B------:R-:W-:Y:S01]  /*25e0*/  IMAD R3, R6, R3, R2 ;  /* 0x0000000306037224 */ /* 0x000fe200078e0202 */
[----:B------:R-:W-:Y:S01]  /*25f0*/  IADD3 R2, R7, 0x5b, RZ ;  /* 0x0000005b07027810 */ /* 0x000fe20007ffe0ff */
[----:B------:R-:W-:Y:S01]  /*2600*/  @!P3 IMAD.IADD R10, R10, 0x1, -R6 ;  /* 0x000000010a0ab824 */ /* 0x000fe200078e0a06 */
[----:B------:R-:W-:Y:S01]  /*2610*/  ISETP.GT.U32.AND P1, PT, R6, R12, PT ;  /* 0x0000000c0600720c */ /* 0x000fe20003f24070 */
[----:B------:R1:W-:Y:S01]  /*2620*/  STL [R1+0x144], R11 ;  /* 0x0001440b01007387 */ /* 0x0003e20000100800 */
[----:B------:R-:W-:-:S02]  /*2630*/  ISETP.GE.AND P5, PT, R2, RZ, PT ;  /* 0x000000ff0200720c */ /* 0x000fc40003fa6270 */
[----:B------:R-:W-:Y:S01]  /*2640*/  ISETP.GT.U32.AND P3, PT, R6, R10, PT ;  /* 0x0000000a0600720c */ /* 0x000fe20003f64070 */
[----:B0-----:R-:W-:Y:S01]  /*2650*/  IMAD.MOV.U32 R0, RZ, RZ, R13 ;  /* 0x000000ffff007224 */ /* 0x001fe200078e000d */
[----:B------:R-:W-:Y:S02]  /*2660*/  IADD3 R8, R7, 0x58, RZ ;  /* 0x0000005807087810 */ /* 0x000fe40007ffe0ff */
[----:B------:R-:W-:Y:S01]  /*2670*/  IABS R21, R14 ;  /* 0x0000000e00157213 */ /* 0x000fe20000000000 */
[----:B------:R-:W-:Y:S01]  /*2680*/  @!P2 IMAD.MOV R0, RZ, RZ, -R0 ;  /* 0x000000ffff00a224 */ /* 0x000fe200078e0a00 */
[----:B-1----:R-:W-:Y:S02]  /*2690*/  IABS R11, R2 ;  /* 0x00000002000b7213 */ /* 0x002fe40000000000 */
[----:B------:R-:W-:Y:S01]  /*26a0*/  ISETP.GE.AND P2, PT, R4, RZ, PT ;  /* 0x000000ff0400720c */ /* 0x000fe20003f46270 */
[----:B------:R-:W-:Y:S01]  /*26b0*/  IMAD.HI.U32 R4, R23, R16, RZ ;  /* 0x0000001017047227 */ /* 0x000fe200078e00ff */
[----:B------:R-:W-:Y:S01]  /*26c0*/  IADD3 R2, R7, 0x59, RZ ;  /* 0x0000005907027810 */ /* 0x000fe20007ffe0ff */
[----:B------:R0:W-:Y:S01]  /*26d0*/  STL [R1+0x148], R0 ;  /* 0x0001480001007387 */ /* 0x0001e20000100800 */
[----:B------:R-:W-:Y:S01]  /*26e0*/  IABS R15, R8 ;  /* 0x00000008000f7213 */ /* 0x000fe20000000000 */
[----:B------:R-:W-:Y:S01]  /*26f0*/  IMAD.HI.U32 R9, R23, R11, RZ ;  /* 0x0000000b17097227 */ /* 0x000fe200078e00ff */
[----:B------:R-:W-:-:S03]  /*2700*/  IABS R5, R2 ;  /* 0x0000000200057213 */ /* 0x000fc60000000000 */
[----:B------:R-:W-:Y:S02]  /*2710*/  IMAD.MOV R9, RZ, RZ, -R9 ;  /* 0x000000ffff097224 */ /* 0x000fe400078e0a09 */
[----:B------:R-:W-:Y:S01]  /*2720*/  @!P1 IMAD.IADD R12, R12, 0x1, -R6 ;  /* 0x000000010c0c9824 */ /* 0x000fe200078e0a06 */
[C---:B------:R-:W-:Y:S01]  /*2730*/  ISETP.GT.U32.AND P1, PT, R6.reuse, R3, PT ;  /* 0x000000030600720c */ /* 0x040fe20003f24070 */
[----:B------:R-:W-:Y:S02]  /*2740*/  IMAD.MOV R4, RZ, RZ, -R4 ;  /* 0x000000ffff047224 */ /* 0x000fe400078e0a04 */
[C---:B------:R-:W-:Y:S02]  /*2750*/  IMAD R11, R6.reuse, R9, R11 ;  /* 0x00000009060b7224 */ /* 0x040fe400078e020b */
[----:B------:R-:W-:Y:S02]  /*2760*/  IMAD R16, R6, R4, R16 ;  /* 0x0000000406107224 */ /* 0x000fe400078e0210 */
[----:B------:R-:W-:Y:S01]  /*2770*/  @!P3 IMAD.IADD R10, R10, 0x1, -R6 ;  /* 0x000000010a0ab824 */ /* 0x000fe200078e0a06 */
[----:B------:R-:W-:Y:S01]  /*2780*/  ISETP.GT.U32.AND P3, PT, R6, R11, PT ;  /* 0x0000000b0600720c */ /* 0x000fe20003f64070 */
[----:B------:R-:W-:-:S02]  /*2790*/  IMAD.MOV.U32 R13, RZ, RZ, R12 ;  /* 0x000000ffff0d7224 */ /* 0x000fc400078e000c */
[----:B------:R-:W-:-:S04]  /*27a0*/  IMAD.HI.U32 R9, R23, R5, RZ ;  /* 0x0000000517097227 */ /* 0x000fc800078e00ff */
[----:B------:R-:W-:Y:S01]  /*27b0*/  @!P6 IMAD.MOV R13, RZ, RZ, -R13 ;  /* 0x000000ffff0de224 */ /* 0x000fe200078e0a0d */
[C---:B------:R-:W-:Y:S01]  /*27c0*/  ISETP.GT.U32.AND P6, PT, R6.reuse, R16, PT ;  /* 0x000000100600720c */ /* 0x040fe20003fc4070 */
[----:B------:R-:W-:Y:S02]  /*27d0*/  @!P1 IMAD.IADD R3, R3, 0x1, -R6 ;  /* 0x0000000103039824 */ /* 0x000fe400078e0a06 */
[----:B0-----:R-:W-:Y:S01]  /*27e0*/  IMAD.MOV.U32 R0, RZ, RZ, R10 ;  /* 0x000000ffff007224 */ /* 0x001fe200078e000a */
[----:B------:R0:W-:Y:S01]  /*27f0*/  STL [R1+0x13c], R13 ;  /* 0x00013c0d01007387 */ /* 0x0001e20000100800 */
[----:B------:R-:W-:Y:S01]  /*2800*/  @!P3 IMAD.IADD R11, R11, 0x1, -R6 ;  /* 0x000000010b0bb824 */ /* 0x000fe200078e0a06 */
[C---:B------:R-:W-:Y:S01]  /*2810*/  ISETP.GT.U32.AND P1, PT, R6.reuse, R3, PT ;  /* 0x000000030600720c */ /* 0x040fe20003f24070 */
[----:B------:R-:W-:Y:S02]  /*2820*/  IMAD.MOV R9, RZ, RZ, -R9 ;  /* 0x000000ffff097224 */ /* 0x000fe400078e0a09 */
[----:B------:R-:W-:Y:S01]  /*2830*/  @!P4 IMAD.MOV R0, RZ, RZ, -R0 ;  /* 0x000000ffff00c224 */ /* 0x000fe200078e0a00 */
[----:B------:R-:W-:Y:S01]  /*2840*/  ISETP.GT.U32.AND P3, PT, R6, R11, PT ;  /* 0x0000000b0600720c */ /* 0x000fe20003f64070 */
[----:B------:R-:W-:Y:S01]  /*2850*/  IMAD.HI.U32 R4, R23, R15, RZ ;  /* 0x0000000f17047227 */ /* 0x000fe200078e00ff */
[----:B------:R-:W-:-:S02]  /*2860*/  ISETP.GE.AND P4, PT, R2, RZ, PT ;  /* 0x000000ff0200720c */ /* 0x000fc40003f86270 */
[----:B------:R1:W-:Y:S01]  /*2870*/  STL [R1+0x140], R0 ;  /* 0x0001400001007387 */ /* 0x0003e20000100800 */
[--C-:B------:R-:W-:Y:S01]  /*2880*/  @!P6 IMAD.IADD R16, R16, 0x1, -R6.reuse ;  /* 0x000000011010e824 */ /* 0x100fe200078e0a06 */
[C---:B0-----:R-:W-:Y:S01]  /*2890*/  IADD3 R13, R7.reuse, 0x53, RZ ;  /* 0x00000053070d7810 */ /* 0x041fe20007ffe0ff */
[C---:B------:R-:W-:Y:S01]  /*28a0*/  IMAD R2, R6.reuse, R9, R5 ;  /* 0x0000000906027224 */ /* 0x040fe200078e0205 */
[----:B------:R-:W-:Y:S01]  /*28b0*/  IADD3 R5, R7, 0x57, RZ ;  /* 0x0000005707057810 */ /* 0x000fe20007ffe0ff */
[----:B------:R-:W-:Y:S01]  /*28c0*/  @!P1 IMAD.IADD R3, R3, 0x1, -R6 ;  /* 0x0000000103039824 */ /* 0x000fe200078e0a06 */
[----:B------:R-:W-:Y:S01]  /*28d0*/  ISETP.GT.U32.AND P6, PT, R6, R16, PT ;  /* 0x000000100600720c */ /* 0x000fe20003fc4070 */
[----:B------:R-:W-:Y:S01]  /*28e0*/  IMAD.MOV R4, RZ, RZ, -R4 ;  /* 0x000000ffff047224 */ /* 0x000fe200078e0a04 */
[----:B------:R-:W-:Y:S01]  /*28f0*/  ISETP.GE.AND P1, PT, R8, RZ, PT ;  /* 0x000000ff0800720c */ /* 0x000fe20003f26270 */
[----:B------:R-:W-:Y:S01]  /*2900*/  @!P3 IMAD.IADD R11, R11, 0x1, -R6 ;  /* 0x000000010b0bb824 */ /* 0x000fe200078e0a06 */
[----:B------:R-:W-:Y:S01]  /*2910*/  IABS R8, R5 ;  /* 0x0000000500087213 */ /* 0x000fe20000000000 */
[C---:B------:R-:W-:Y:S01]  /*2920*/  IMAD R15, R6.reuse, R4, R15 ;  /* 0x00000004060f7224 */ /* 0x040fe200078e020f */
[----:B------:R-:W-:Y:S01]  /*2930*/  ISETP.GT.U32.AND P3, PT, R6, R2, PT ;  /* 0x000000020600720c */ /* 0x000fe20003f64070 */
[----:B------:R-:W-:Y:S01]  /*2940*/  IMAD.HI.U32 R20, R23, R21, RZ ;  /* 0x0000001517147227 */ /* 0x000fe200078e00ff */
[----:B------:R-:W-:-:S02]  /*2950*/  IABS R12, R13 ;  /* 0x0000000d000c7213 */ /* 0x000fc40000000000 */
[----:B------:R-:W-:Y:S01]  /*2960*/  IADD3 R4, R7, 0x54, RZ ;  /* 0x0000005407047810 */ /* 0x000fe20007ffe0ff */
[----:B------:R-:W-:-:S03]  /*2970*/  IMAD.HI.U32 R10, R23, R8, RZ ;  /* 0x00000008170a7227 */ /* 0x000fc600078e00ff */
[----:B------:R-:W-:Y:S01]  /*2980*/  IABS R9, R4 ;  /* 0x0000000400097213 */ /* 0x000fe20000000000 */
[----:B------:R-:W-:Y:S01]  /*2990*/  @!P6 IMAD.IADD R16, R16, 0x1, -R6 ;  /* 0x000000011010e824 */ /* 0x000fe200078e0a06 */
[C---:B------:R-:W-:Y:S01]  /*29a0*/  ISETP.GT.U32.AND P6, PT, R6.reuse, R15, PT ;  /* 0x0000000f0600720c */ /* 0x040fe20003fc4070 */
[----:B------:R-:W-:Y:S02]  /*29b0*/  IMAD.MOV R10, RZ, RZ, -R10 ;  /* 0x000000ffff0a7224 */ /* 0x000fe400078e0a0a */
[----:B------:R-:W-:Y:S02]  /*29c0*/  IMAD.MOV R20, RZ, RZ, -R20 ;  /* 0x000000ffff147224 */ /* 0x000fe400078e0a14 */
[----:B------:R-:W-:Y:S02]  /*29d0*/  IMAD R8, R6, R10, R8 ;  /* 0x0000000a06087224 */ /* 0x000fe400078e0208 */
[--C-:B------:R-:W-:Y:S02]  /*29e0*/  @!P3 IMAD.IADD R2, R2, 0x1, -R6.reuse ;  /* 0x000000010202b824 */ /* 0x100fe400078e0a06 */
[C---:B------:R-:W-:Y:S01]  /*29f0*/  IMAD R20, R6.reuse, R20, R21 ;  /* 0x0000001406147224 */ /* 0x040fe200078e0215 */
[C---:B------:R-:W-:Y:S01]  /*2a00*/  ISETP.GT.U32.AND P3, PT, R6.reuse, R8, PT ;  /* 0x000000080600720c */ /* 0x040fe20003f64070 */
[----:B-1----:R-:W-:Y:S01]  /*2a10*/  IMAD.MOV.U32 R0, RZ, RZ, R3 ;  /* 0x000000ffff007224 */ /* 0x002fe200078e0003 */
[----:B------:R-:W-:Y:S01]  /*2a20*/  IADD3 R3, R7, 0x51, RZ ;  /* 0x0000005107037810 */ /* 0x000fe20007ffe0ff */
[----:B------:R-:W-:Y:S01]  /*2a30*/  @!P6 IMAD.IADD R15, R15, 0x1, -R6 ;  /* 0x000000010f0fe824 */ /* 0x000fe200078e0a06 */
[C---:B------:R-:W-:Y:S01]  /*2a40*/  ISETP.GT.U32.AND P6, PT, R6.reuse, R20, PT ;  /* 0x000000140600720c */ /* 0x040fe20003fc4070 */
[----:B------:R-:W-:Y:S01]  /*2a50*/  @!P0 IMAD.MOV R0, RZ, RZ, -R0 ;  /* 0x000000ffff008224 */ /* 0x000fe200078e0a00 */
[----:B------:R-:W-:Y:S01]  /*2a60*/  ISETP.GT.U32.AND P0, PT, R6, R2, PT ;  /* 0x000000020600720c */ /* 0x000fe20003f04070 */
[----:B------:R-:W-:-:S03]  /*2a70*/  IMAD.HI.U32 R10, R23, R12, RZ ;  /* 0x0000000c170a7227 */ /* 0x000fc600078e00ff */
[----:B------:R0:W-:Y:S01]  /*2a80*/  STL [R1+0x12c], R0 ;  /* 0x00012c0001007387 */ /* 0x0001e20000100800 */
[----:B------:R-:W-:Y:S02]  /*2a90*/  IMAD.MOV R10, RZ, RZ, -R10 ;  /* 0x000000ffff0a7224 */ /* 0x000fe400078e0a0a */
[----:B------:R-:W-:Y:S01]  /*2aa0*/  @!P3 IMAD.IADD R8, R8, 0x1, -R6 ;  /* 0x000000010808b824 */ /* 0x000fe200078e0a06 */
[----:B------:R-:W-:Y:S01]  /*2ab0*/  ISETP.GT.U32.AND P3, PT, R6, R15, PT ;  /* 0x0000000f0600720c */ /* 0x000fe20003f64070 */
[----:B------:R-:W-:-:S04]  /*2ac0*/  IMAD.HI.U32 R17, R23, R9, RZ ;  /* 0x0000000917117227 */ /* 0x000fc800078e00ff */
[----:B------:R-:W-:Y:S01]  /*2ad0*/  @!P6 IMAD.IADD R20, R20, 0x1, -R6 ;  /* 0x000000011414e824 */ /* 0x000fe200078e0a06 */
[C---:B------:R-:W-:Y:S01]  /*2ae0*/  ISETP.GT.U32.AND P6, PT, R6.reuse, R8, PT ;  /* 0x000000080600720c */ /* 0x040fe20003fc4070 */
[----:B0-----:R-:W-:Y:S01]  /*2af0*/  IMAD.MOV.U32 R0, RZ, RZ, R11 ;  /* 0x000000ffff007224 */ /* 0x001fe200078e000b */
[----:B------:R-:W-:Y:S01]  /*2b00*/  IABS R11, R3 ;  /* 0x00000003000b7213 */ /* 0x000fe20000000000 */
[C---:B------:R-:W-:Y:S02]  /*2b10*/  IMAD R10, R6.reuse, R10, R12 ;  /* 0x0000000a060a7224 */ /* 0x040fe400078e020c */
[----:B------:R-:W-:Y:S01]  /*2b20*/  @!P5 IMAD.MOV R0, RZ, RZ, -R0 ;  /* 0x000000ffff00d224 */ /* 0x000fe200078e0a00 */
[----:B------:R-:W-:Y:S01]  /*2b30*/  ISETP.GT.U32.AND P5, PT, R6, R20, PT ;  /* 0x000000140600720c */ /* 0x000fe20003fa4070 */
[----:B------:R-:W-:Y:S02]  /*2b40*/  IMAD.MOV R17, RZ, RZ, -R17 ;  /* 0x000000ffff117224 */ /* 0x000fe400078e0a11 */
[--C-:B------:R-:W-:Y:S01]  /*2b50*/  @!P0 IMAD.IADD R2, R2, 0x1, -R6.reuse ;  /* 0x0000000102028824 */ /* 0x100fe200078e0a06 */
[----:B------:R0:W-:Y:S01]  /*2b60*/  STL [R1+0x128], R0 ;  /* 0x0001280001007387 */ /* 0x0001e20000100800 */
[----:B------:R-:W-:Y:S01]  /*2b70*/  IMAD R9, R6, R17, R9 ;  /* 0x0000001106097224 */ /* 0x000fe200078e0209 */
[----:B------:R-:W-:Y:S01]  /*2b80*/  IADD3 R17, R7, 0x52, RZ ;  /* 0x0000005207117810 */ /* 0x000fe20007ffe0ff */
[--C-:B------:R-:W-:Y:S01]  /*2b90*/  @!P6 IMAD.IADD R8, R8, 0x1, -R6.reuse ;  /* 0x000000010808e824 */ /* 0x100fe200078e0a06 */
[C---:B------:R-:W-:Y:S01]  /*2ba0*/  ISETP.GT.U32.AND P6, PT, R6.reuse, R10, PT ;  /* 0x0000000a0600720c */ /* 0x040fe20003fc4070 */
[----:B------:R-:W-:Y:S01]  /*2bb0*/  @!P3 IMAD.IADD R15, R15, 0x1, -R6 ;  /* 0x000000010f0fb824 */ /* 0x000fe200078e0a06 */
[----:B------:R-:W-:Y:S01]  /*2bc0*/  ISETP.GT.U32.AND P0, PT, R6, R9, PT ;  /* 0x000000090600720c */ /* 0x000fe20003f04070 */
[----:B------:R-:W-:Y:S01]  /*2bd0*/  IMAD.MOV.U32 R21, RZ, RZ, R2 ;  /* 0x000000ffff157224 */ /* 0x000fe200078e0002 */
[----:B------:R-:W-:Y:S01]  /*2be0*/  IABS R12, R17 ;  /* 0x00000011000c7213 */ /* 0x000fe20000000000 */
[----:B------:R-:W-:Y:S01]  /*2bf0*/  @!P5 IMAD.IADD R20, R20, 0x1, -R6 ;  /* 0x000000011414d824 */ /* 0x000fe200078e0a06 */
[----:B------:R-:W-:Y:S01]  /*2c00*/  ISETP.GE.AND P3, PT, R5, RZ, PT ;  /* 0x000000ff0500720c */ /* 0x000fe20003f66270 */
[----:B0-----:R-:W-:Y:S01]  /*2c10*/  IMAD.MOV.U32 R0, RZ, RZ, R16 ;  /* 0x000000ffff007224 */ /* 0x001fe200078e0010 */
[----:B------:R-:W-:Y:S01]  /*2c20*/  ISETP.GE.AND P5, PT, R14, RZ, PT ;  /* 0x000000ff0e00720c */ /* 0x000fe20003fa6270 */
[----:B------:R-:W-:Y:S01]  /*2c30*/  IMAD.HI.U32 R16, R23, R12, RZ ;  /* 0x0000000c17107227 */ /* 0x000fe200078e00ff */
[----:B------:R-:W-:-:S03]  /*2c40*/  IADD3 R2, R7, 0x50, RZ ;  /* 0x0000005007027810 */ /* 0x000fc60007ffe0ff */
[----:B------:R-:W-:Y:S01]  /*2c50*/  @!P2 IMAD.MOV R0, RZ, RZ, -R0 ;  /* 0x000000ffff00a224 */ /* 0x000fe200078e0a00 */
[----:B------:R-:W-:Y:S01]  /*2c60*/  ISETP.GT.U32.AND P2, PT, R6, R19, PT ;  /* 0x000000130600720c */ /* 0x000fe20003f44070 */
[----:B------:R-:W-:Y:S02]  /*2c70*/  @!P6 IMAD.IADD R10, R10, 0x1, -R6 ;  /* 0x000000010a0ae824 */ /* 0x000fe400078e0a06 */
[----:B------:R-:W-:Y:S01]  /*2c80*/  @!P4 IMAD.MOV R21, RZ, RZ, -R21 ;  /* 0x000000ffff15c224 */ /* 0x000fe200078e0a15 */
[----:B------:R0:W-:Y:S01]  /*2c90*/  STL [R1+0x124], R0 ;  /* 0x0001240001007387 */ /* 0x0001e20000100800 */
[----:B------:R-:W-:Y:S01]  /*2ca0*/  IMAD.HI.U32 R5, R23, R11, RZ ;  /* 0x0000000b17057227 */ /* 0x000fe200078e00ff */
[----:B------:R-:W-:Y:S02]  /*2cb0*/  ISETP.GT.U32.AND P6, PT, R6, R10, PT ;  /* 0x0000000a0600720c */ /* 0x000fe40003fc4070 */
[----:B------:R-:W-:Y:S01]  /*2cc0*/  STL [R1+0x114], R21 ;  /* 0x0001141501007387 */ /* 0x000fe20000100800 */
[----:B------:R-:W-:-:S02]  /*2cd0*/  IMAD.MOV R16, RZ, RZ, -R16 ;  /* 0x000000ffff107224 */ /* 0x000fc400078e0a10 */
[--C-:B------:R-:W-:Y:S01]  /*2ce0*/  @!P0 IMAD.IADD R9, R9, 0x1, -R6.reuse ;  /* 0x0000000109098824 */ /* 0x100fe200078e0a06 */
[----:B------:R-:W-:Y:S01]  /*2cf0*/  ISETP.GE.AND P0, PT, R4, RZ, PT ;  /* 0x000000ff0400720c */ /* 0x000fe20003f06270 */
[----:B------:R-:W-:Y:S01]  /*2d00*/  @!P2 IMAD.IADD R19, R19, 0x1, -R6 ;  /* 0x000000011313a824 */ /* 0x000fe200078e0a06 */
[----:B------:R-:W-:Y:S01]  /*2d10*/  ISETP.GE.AND P2, PT, R18, RZ, PT ;  /* 0x000000ff1200720c */ /* 0x000fe20003f46270 */
[----:B0-----:R-:W-:Y:S01]  /*2d20*/  IMAD.MOV.U32 R0, RZ, RZ, R15 ;  /* 0x000000ffff007224 */ /* 0x001fe200078e000f */
[----:B------:R-:W-:Y:S01]  /*2d30*/  IABS R15, R2 ;  /* 0x00000002000f7213 */ /* 0x000fe20000000000 */
[----:B------:R-:W-:Y:S01]  /*2d40*/  IMAD.MOV R14, RZ, RZ, -R5 ;  /* 0x000000ffff0e7224 */ /* 0x000fe200078e0a05 */
[C---:B------:R-:W-:Y:S01]  /*2d50*/  ISETP.GT.U32.AND P4, PT, R6.reuse, R19, PT ;  /* 0x000000130600720c */ /* 0x040fe20003f84070 */
[----:B------:R-:W-:Y:S01]  /*2d60*/  @!P1 IMAD.MOV R0, RZ, RZ, -R0 ;  /* 0x000000ffff009224 */ /* 0x000fe200078e0a00 */
[C---:B------:R-:W-:Y:S01]  /*2d70*/  ISETP.GT.U32.AND P1, PT, R6.reuse, R9, PT ;  /* 0x000000090600720c */ /* 0x040fe20003f24070 */
[C---:B------:R-:W-:Y:S01]  /*2d80*/  IMAD R5, R6.reuse, R16, R12 ;  /* 0x0000001006057224 */ /* 0x040fe200078e020c */
[----:B------:R-:W-:Y:S01]  /*2d90*/  IADD3 R16, R7, 0x4e, RZ ;  /* 0x0000004e07107810 */ /* 0x000fe20007ffe0ff */
[C---:B------:R-:W-:Y:S01]  /*2da0*/  IMAD R4, R6.reuse, R14, R11 ;  /* 0x0000000e06047224 */ /* 0x040fe200078e020b */
[----:B------:R0:W-:Y:S01]  /*2db0*/  STL [R1+0x110], R0 ;  /* 0x0001100001007387 */ /* 0x0001e20000100800 */
[----:B------:R-:W-:Y:S01]  /*2dc0*/  @!P3 IMAD.MOV R8, RZ, RZ, -R8 ;  /* 0x000000ffff08b224 */ /* 0x000fe200078e0a08 */
[----:B------:R-:W-:Y:S01]  /*2dd0*/  ISETP.GT.U32.AND P3, PT, R6, R5, PT ;  /* 0x000000050600720c */ /* 0x000fe20003f64070 */
[----:B------:R-:W-:Y:S01]  /*2de0*/  @!P6 IMAD.IADD R10, R10, 0x1, -R6 ;  /* 0x000000010a0ae824 */ /* 0x000fe200078e0a06 */
[----:B------:R-:W-:Y:S01]  /*2df0*/  ISETP.GE.AND P6, PT, R3, RZ, PT ;  /* 0x000000ff0300720c */ /* 0x000fe20003fc6270 */
[----:B------:R-:W-:Y:S01]  /*2e00*/  IMAD.HI.U32 R3, R23, R15, RZ ;  /* 0x0000000f17037227 */ /* 0x000fe200078e00ff */
[----:B------:R1:W-:Y:S01]  /*2e10*/  STL [R1+0x10c], R8 ;  /* 0x00010c0801007387 */ /* 0x0003e20000100800 */
[----:B------:R-:W-:-:S02]  /*2e20*/  IADD3 R11, R7, 0x4f, RZ ;  /* 0x0000004f070b7810 */ /* 0x000fc40007ffe0ff */
[----:B------:R-:W-:Y:S01]  /*2e30*/  @!P4 IMAD.IADD R19, R19, 0x1, -R6 ;  /* 0x000000011313c824 */ /* 0x000fe200078e0a06 */
[----:B------:R-:W-:Y:S01]  /*2e40*/  ISETP.GT.U32.AND P4, PT, R6, R4, PT ;  /* 0x000000040600720c */ /* 0x000fe20003f84070 */
[----:B0-----:R-:W-:Y:S01]  /*2e50*/  IMAD.MOV.U32 R0, RZ, RZ, R20 ;  /* 0x000000ffff007224 */ /* 0x001fe200078e0014 */
[----:B------:R-:W-:Y:S01]  /*2e60*/  IABS R18, R11 ;  /* 0x0000000b00127213 */ /* 0x000fe20000000000 */
[----:B------:R-:W-:Y:S01]  /*2e70*/  @!P1 IMAD.IADD R9, R9, 0x1, -R6 ;  /* 0x0000000109099824 */ /* 0x000fe200078e0a06 */
[----:B------:R-:W-:Y:S01]  /*2e80*/  ISETP.GE.AND P1, PT, R17, RZ, PT ;  /* 0x000000ff1100720c */ /* 0x000fe20003f26270 */
[----:B------:R-:W-:Y:S01]  /*2e90*/  @!P5 IMAD.MOV R0, RZ, RZ, -R0 ;  /* 0x000000ffff00d224 */ /* 0x000fe200078e0a00 */
[----:B------:R-:W-:Y:S01]  /*2ea0*/  ISETP.GE.AND P5, PT, R13, RZ, PT ;  /* 0x000000ff0d00720c */ /* 0x000fe20003fa6270 */
[----:B------:R-:W-:Y:S01]  /*2eb0*/  IMAD.MOV R3, RZ, RZ, -R3 ;  /* 0x000000ffff037224 */ /* 0x000fe200078e0a03 */
[----:B------:R-:W-:Y:S01]  /*2ec0*/  IADD3 R12, R7, 0x49, RZ ;  /* 0x00000049070c7810 */ /* 0x000fe20007ffe0ff */
[----:B------:R-:W-:Y:S01]  /*2ed0*/  @!P3 IMAD.IADD R5, R5, 0x1, -R6 ;  /* 0x000000010505b824 */ /* 0x000fe200078e0a06 */
[----:B------:R0:W-:Y:S01]  /*2ee0*/  STL [R1+0x108], R0 ;  /* 0x0001080001007387 */ /* 0x0001e20000100800 */
[----:B-1----:R-:W-:Y:S01]  /*2ef0*/  IMAD.MOV.U32 R8, RZ, RZ, R9 ;  /* 0x000000ffff087224 */ /* 0x002fe200078e0009 */
[----:B------:R-:W-:Y:S01]  /*2f00*/  ISETP.GE.AND P3, PT, R2, RZ, PT ;  /* 0x000000ff0200720c */ /* 0x000fe20003f66270 */
[----:B------:R-:W-:Y:S01]  /*2f10*/  IMAD R15, R6, R3, R15 ;  /* 0x00000003060f7224 */ /* 0x000fe200078e020f */
[----:B------:R-:W-:Y:S01]  /*2f20*/  IADD3 R3, R7, 0x4d, RZ ;  /* 0x0000004d07037810 */ /* 0x000fe20007ffe0ff */
[----:B------:R-:W-:Y:S01]  /*2f30*/  IMAD.MOV.U32 R9, RZ, RZ, R10 ;  /* 0x000000ffff097224 */ /* 0x000fe200078e000a */
[----:B------:R-:W-:Y:S01]  /*2f40*/  IABS R14, R12 ;  /* 0x0000000c000e7213 */ /* 0x000fe20000000000 */
[----:B------:R-:W-:Y:S01]  /*2f50*/  @!P4 IMAD.IADD R4, R4, 0x1, -R6 ;  /* 0x000000010404c824 */ /* 0x000fe200078e0a06 */
[----:B------:R-:W-:Y:S01]  /*2f60*/  ISETP.GE.AND P4, PT, R11, RZ, PT ;  /* 0x000000ff0b00720c */ /* 0x000fe20003f86270 */
[----:B------:R-:W-:Y:S01]  /*2f70*/  @!P5 IMAD.MOV R9, RZ, RZ, -R9 ;  /* 0x000000ffff09d224 */ /* 0x000fe200078e0a09 */
[C---:B------:R-:W-:Y:S01]  /*2f80*/  ISETP.GT.U32.AND P5, PT, R6.reuse, R15, PT ;  /* 0x0000000f0600720c */ /* 0x040fe20003fa4070 */
[----:B0-----:R-:W-:Y:S01]  /*2f90*/  IMAD.MOV.U32 R0, RZ, RZ, R19 ;  /* 0x000000ffff007224 */ /* 0x001fe200078e0013 */
[----:B------:R-:W-:Y:S01]  /*2fa0*/  IABS R11, R3 ;  /* 0x00000003000b7213 */ /* 0x000fe20000000000 */
[----:B------:R-:W-:Y:S01]  /*2fb0*/  @!P0 IMAD.MOV R8, RZ, RZ, -R8 ;  /* 0x000000ffff088224 */ /* 0x000fe200078e0a08 */
[C---:B------:R-:W-:Y:S01]  /*2fc0*/  ISETP.GT.U32.AND P0, PT, R6.reuse, R4, PT ;  /* 0x000000040600720c */ /* 0x040fe20003f04070 */
[----:B------:R-:W-:Y:S01]  /*2fd0*/  @!P2 IMAD.MOV R0, RZ, RZ, -R0 ;  /* 0x000000ffff00a224 */ /* 0x000fe200078e0a00 */
[----:B------:R-:W-:Y:S01]  /*2fe0*/  ISETP.GT.U32.AND P2, PT, R6, R5, PT ;  /* 0x000000050600720c */ /* 0x000fe20003f44070 */
[----:B------:R-:W-:-:S03]  /*2ff0*/  IMAD.HI.U32 R2, R23, R18, RZ ;  /* 0x0000001217027227 */ /* 0x000fc600078e00ff */
[----:B------:R0:W-:Y:S01]  /*3000*/  STL [R1+0x9c], R0 ;  /* 0x00009c0001007387 */ /* 0x0001e20000100800 */
[----:B------:R-:W-:Y:S02]  /*3010*/  IMAD.MOV R2, RZ, RZ, -R2 ;  /* 0x000000ffff027224 */ /* 0x000fe400078e0a02 */
[----:B------:R-:W-:Y:S01]  /*3020*/  @!P5 IMAD.IADD R15, R15, 0x1, -R6 ;  /* 0x000000010f0fd824 */ /* 0x000fe200078e0a06 */
[----:B------:R-:W-:Y:S01]  /*3030*/  STL [R1+0xa9c], R8 ;  /* 0x000a9c0801007387 */ /* 0x000fe20000100800 */
[----:B------:R-:W-:Y:S01]  /*3040*/  IMAD R18, R6, R2, R18 ;  /* 0x0000000206127224 */ /* 0x000fe200078e0212 */
[----:B------:R-:W-:Y:S01]  /*3050*/  IADD3 R2, R7, 0x4c, RZ ;  /* 0x0000004c07027810 */ /* 0x000fe20007ffe0ff */
[--C-:B------:R-:W-:Y:S01]  /*3060*/  @!P0 IMAD.IADD R4, R4, 0x1, -R6.reuse ;  /* 0x0000000104048824 */ /* 0x100fe200078e0a06 */
[----:B------:R-:W-:Y:S01]  /*3070*/  ISETP.GT.U32.AND P5, PT, R6, R15, PT ;  /* 0x0000000f0600720c */ /* 0x000fe20003fa4070 */
[----:B------:R-:W-:Y:S01]  /*3080*/  @!P2 IMAD.IADD R5, R5, 0x1, -R6 ;  /* 0x000000010505a824 */ /* 0x000fe200078e0a06 */
[----:B------:R-:W-:Y:S01]  /*3090*/  ISETP.GE.AND P2, PT, R16, RZ, PT ;  /* 0x000000ff1000720c */ /* 0x000fe20003f46270 */
[----:B------:R1:W-:Y:S01]  /*30a0*/  STL [R1+0xaa0], R9 ;  /* 0x000aa00901007387 */ /* 0x0003e20000100800 */
[----:B------:R-:W-:Y:S01]  /*30b0*/  IABS R16, R16 ;  /* 0x0000001000107213 */ /* 0x000fe20000000000 */
[----:B0-----:R-:W-:Y:S01]  /*30c0*/  IMAD.MOV.U32 R0, RZ, RZ, R5 ;  /* 0x000000ffff007224 */ /* 0x001fe200078e0005 */
[----:B------:R-:W-:Y:S01]  /*30d0*/  ISETP.GT.U32.AND P0, PT, R6, R18, PT ;  /* 0x000000120600720c */ /* 0x000fe20003f04070 */
[----:B------:R-:W-:Y:S01]  /*30e0*/  IMAD.HI.U32 R5, R23, R11, RZ ;  /* 0x0000000b17057227 */ /* 0x000fe200078e00ff */
[----:B------:R-:W-:-:S03]  /*30f0*/  IABS R13, R2 ;  /* 0x00000002000d7213 */ /* 0x000fc60000000000 */
[----:B------:R-:W-:Y:S01]  /*3100*/  IMAD.HI.U32 R10, R23, R16, RZ ;  /* 0x00000010170a7227 */ /* 0x000fe200078e00ff */
[----:B-1----:R-:W-:-:S03]  /*3110*/  IADD3 R9, R7, 0x2, RZ ;  /* 0x0000000207097810 */ /* 0x002fc60007ffe0ff */
[----:B------:R-:W-:Y:S02]  /*3120*/  IMAD.MOV R10, RZ, RZ, -R10 ;  /* 0x000000ffff0a7224 */ /* 0x000fe400078e0a0a */
[----:B------:R-:W-:Y:S01]  /*3130*/  @!P1 IMAD.MOV R0, RZ, RZ, -R0 ;  /* 0x000000ffff009224 */ /* 0x000fe200078e0a00 */
[----:B------:R-:W-:Y:S01]  /*3140*/  ISETP.GE.AND P1, PT, R3, RZ, PT ;  /* 0x000000ff0300720c */ /* 0x000fe20003f26270 */
[----:B------:R-:W-:Y:S01]  /*3150*/  IMAD R16, R6, R10, R16 ;  /* 0x0000000a06107224 */ /* 0x000fe200078e0210 */
[----:B------:R-:W-:Y:S01]  /*3160*/  IADD3 R10, R7, 0x4a, RZ ;  /* 0x0000004a070a7810 */ /* 0x000fe20007ffe0ff */
[--C-:B------:R-:W-:Y:S01]  /*3170*/  @!P0 IMAD.IADD R18, R18, 0x1, -R6.reuse ;  /* 0x0000000112128824 */ /* 0x100fe200078e0a06 */
[----:B------:R0:W-:Y:S01]  /*3180*/  STL [R1+0xb8], R0 ;  /* 0x0000b80001007387 */ /* 0x0001e20000100800 */
[----:B------:R-:W-:Y:S01]  /*3190*/  @!P5 IMAD.IADD R15, R15, 0x1, -R6 ;  /* 0x000000010f0fd824 */ /* 0x000fe200078e0a06 */
[C---:B------:R-:W-:Y:S01]  /*31a0*/  ISETP.GT.U32.AND P5, PT, R6.reuse, R16, PT ;  /* 0x000000100600720c */ /* 0x040fe20003fa4070 */
[----:B------:R-:W-:Y:S01]  /*31b0*/  IMAD.HI.U32 R3, R23, R13, RZ ;  /* 0x0000000d17037227 */ /* 0x000fe200078e00ff */
[----:B------:R-:W-:-:S02]  /*31c0*/  ISETP.GT.U32.AND P0, PT, R6, R18, PT ;  /* 0x000000120600720c */ /* 0x000fc40003f04070 */
[----:B------:R-:W-:Y:S01]  /*31d0*/  IABS R17, R10 ;  /* 0x0000000a00117213 */ /* 0x000fe20000000000 */
[----:B------:R-:W-:Y:S02]  /*31e0*/  IMAD.MOV R3, RZ, RZ, -R3 ;  /* 0x000000ffff037224 */ /* 0x000fe400078e0a03 */
[----:B------:R-:W-:Y:S02]  /*31f0*/  IMAD.MOV R5, RZ, RZ, -R5 ;  /* 0x000000ffff057224 */ /* 0x000fe400078e0a05 */
[----:B0-----:R-:W-:Y:S02]  /*3200*/  IMAD.MOV.U32 R0, RZ, RZ, R4 ;  /* 0x000000ffff007224 */ /* 0x001fe400078e0004 */
[----:B------:R-:W-:Y:S01]  /*3210*/  IMAD R13, R6, R3, R13 ;  /* 0x00000003060d7224 */ /* 0x000fe200078e020d */
[C---:B------:R-:W-:Y:S01]  /*3220*/  IADD3 R3, R7.reuse, 0x48, RZ ;  /* 0x0000004807037810 */ /* 0x040fe20007ffe0ff */
[----:B------:R-:W-:Y:S01]  /*3230*/  @!P6 IMAD.MOV R0, RZ, RZ, -R0 ;  /* 0x000000ffff00e224 */ /* 0x000fe200078e0a00 */
[----:B------:R-:W-:Y:S01]  /*3240*/  ISETP.GE.AND P6, PT, R2, RZ, PT ;  /* 0x000000ff0200720c */ /* 0x000fe20003fc6270 */
[----:B------:R-:W-:Y:S01]  /*3250*/  IMAD R11, R6, R5, R11 ;  /* 0x00000005060b7224 */ /* 0x000fe200078e020b */
[----:B------:R-:W-:Y:S01]  /*3260*/  IADD3 R2, R7, 0x4b, RZ ;  /* 0x0000004b07027810 */ /* 0x000fe20007ffe0ff */
[--C-:B------:R-:W-:Y:S01]  /*3270*/  @!P5 IMAD.IADD R16, R16, 0x1, -R6.reuse ;  /* 0x000000011010d824 */ /* 0x100fe200078e0a06 */
[----:B------:R0:W-:Y:S01]  /*3280*/  STL [R1+0x100], R0 ;  /* 0x0001000001007387 */ /* 0x0001e20000100800 */
[----:B------:R-:W-:Y:S01]  /*3290*/  ISETP.GT.U32.AND P5, PT, R6, R13, PT ;  /* 0x0000000d0600720c */ /* 0x000fe20003fa4070 */
[----:B------:R-:W-:Y:S01]  /*32a0*/  @!P0 IMAD.IADD R18, R18, 0x1, -R6 ;  /* 0x0000000112128824 */ /* 0x000fe200078e0a06 */
[----:B------:R-:W-:-:S02]  /*32b0*/  IABS R4, R2 ;  /* 0x0000000200047213 */ /* 0x000fc40000000000 */
[----:B------:R-:W-:Y:S02]  /*32c0*/  ISETP.GT.U32.AND P0, PT, R6, R11, PT ;  /* 0x0000000b0600720c */ /* 0x000fe40003f04070 */
[----:B------:R-:W-:Y:S01]  /*32d0*/  IABS R5, R3 ;  /* 0x0000000300057213 */ /* 0x000fe20000000000 */
[----:B0-----:R-:W-:Y:S02]  /*32e0*/  IMAD.MOV.U32 R0, RZ, RZ, R15 ;  /* 0x000000ffff007224 */ /* 0x001fe400078e000f */
[----:B------:R-:W-:-:S04]  /*32f0*/  IMAD.HI.U32 R15, R23, R4, RZ ;  /* 0x00000004170f7227 */ /* 0x000fc800078e00ff */
[----:B------:R-:W-:Y:S01]  /*3300*/  @!P3 IMAD.MOV R0, RZ, RZ, -R0 ;  /* 0x000000ffff00b224 */ /* 0x000fe200078e0a00 */
[----:B------:R-:W-:Y:S01]  /*3310*/  ISETP.GT.U32.AND P3, PT, R6, R16, PT ;  /* 0x000000100600720c */ /* 0x000fe20003f64070 */
[----:B------:R-:W-:Y:S02]  /*3320*/  IMAD.MOV R15, RZ, RZ, -R15 ;  /* 0x000000ffff0f7224 */ /* 0x000fe400078e0a0f */
[--C-:B------:R-:W-:Y:S01]  /*3330*/  @!P5 IMAD.IADD R13, R13, 0x1, -R6.reuse ;  /* 0x000000010d0dd824 */ /* 0x100fe200078e0a06 */
[----:B------:R0:W-:Y:S01]  /*3340*/  STL [R1+0xfc], R0 ;  /* 0x0000fc0001007387 */ /* 0x0001e20000100800 */
[----:B------:R-:W-:-:S03]  /*3350*/  @!P0 IMAD.IADD R11, R11, 0x1, -R6 ;  /* 0x000000010b0b8824 */ /* 0x000fc600078e0a06 */
[C---:B------:R-:W-:Y:S02]  /*3360*/  ISETP.GT.U32.AND P5, PT, R6.reuse, R13, PT ;  /* 0x0000000d0600720c */ /* 0x040fe40003fa4070 */
[----:B------:R-:W-:-:S03]  /*3370*/  ISETP.GT.U32.AND P0, PT, R6, R11, PT ;  /* 0x0000000b0600720c */ /* 0x000fc60003f04070 */
[----:B------:R-:W-:Y:S02]  /*3380*/  @!P3 IMAD.IADD R16, R16, 0x1, -R6 ;  /* 0x000000011010b824 */ /* 0x000fe400078e0a06 */
[----:B0-----:R-:W-:Y:S02]  /*3390*/  IMAD.MOV.U32 R0, RZ, RZ, R18 ;  /* 0x000000ffff007224 */ /* 0x001fe400078e0012 */
[----:B------:R-:W-:-:S04]  /*33a0*/  IMAD.HI.U32 R18, R23, R17, RZ ;  /* 0x0000001117127227 */ /* 0x000fc800078e00ff */
[----:B------:R-:W-:Y:S01]  /*33b0*/  @!P4 IMAD.MOV R0, RZ, RZ, -R0 ;  /* 0x000000ffff00c224 */ /* 0x000fe200078e0a00 */
[----:B------:R-:W-:Y:S01]  /*33c0*/  ISETP.GE.AND P4, PT, R2, RZ, PT ;  /* 0x000000ff0200720c */ /* 0x000fe20003f86270 */
[C---:B------:R-:W-:Y:S02]  /*33d0*/  IMAD R2, R6.reuse, R15, R4 ;  /* 0x0000000f06027224 */ /* 0x040fe400078e0204 */
[C---:B------:R-:W-:Y:S01]  /*33e0*/  IMAD.HI.U32 R15, R23.reuse, R5, RZ ;  /* 0x00000005170f7227 */ /* 0x040fe200078e00ff */
[----:B------:R0:W-:Y:S02]  /*33f0*/  STL [R1+0xf8], R0 ;  /* 0x0000f80001007387 */ /* 0x0001e40000100800 */
[----:B------:R-:W-:Y:S01]  /*3400*/  ISETP.GT.U32.AND P3, PT, R6, R2, PT ;  /* 0x000000020600720c */ /* 0x000fe20003f64070 */
[----:B------:R-:W-:-:S04]  /*3410*/  IMAD.HI.U32 R4, R23, R14, RZ ;  /* 0x0000000e17047227 */ /* 0x000fc800078e00ff */
[----:B------:R-:W-:Y:S02]  /*3420*/  IMAD.MOV R15, RZ, RZ, -R15 ;  /* 0x000000ffff0f7224 */ /* 0x000fe400078e0a0f */
[----:B------:R-:W-:Y:S02]  /*3430*/  @!P5 IMAD.IADD R13, R13, 0x1, -R6 ;  /* 0x000000010d0dd824 */ /* 0x000fe400078e0a06 */
[----:B0-----:R-:W-:Y:S02]  /*3440*/  IMAD.MOV.U32 R0, RZ, RZ, R16 ;  /* 0x000000ffff007224 */ /* 0x001fe400078e0010 */
[----:B------:R-:W-:Y:S02]  /*3450*/  IMAD.MOV R18, RZ, RZ, -R18 ;  /* 0x000000ffff127224 */ /* 0x000fe400078e0a12 */
[----:B------:R-:W-:Y:S02]  /*3460*/  @!P2 IMAD.MOV R0, RZ, RZ, -R0 ;  /* 0x000000ffff00a224 */ /* 0x000fe400078e0a00 */
[----:B------:R-:W-:-:S02]  /*3470*/  @!P3 IMAD.IADD R2, R2, 0x1, -R6 ;  /* 0x000000010202b824 */ /* 0x000fc400078e0a06 */
[----:B------:R-:W-:Y:S01]  /*3480*/  IMAD.MOV R4, RZ, RZ, -R4 ;  /* 0x000000ffff047224 */ /* 0x000fe200078e0a04 */
[----:B------:R0:W-:Y:S01]  /*3490*/  STL [R1+0xdc], R0 ;  /* 0x0000dc0001007387 */ /* 0x0001e20000100800 */
[----:B------:R-:W-:Y:S01]  /*34a0*/  @!P0 IMAD.IADD R11, R11, 0x1, -R6 ;  /* 0x000000010b0b8824 */ /* 0x000fe200078e0a06 */
[----:B------:R-:W-:Y:S01]  /*34b0*/  ISETP.GE.AND P0, PT, R10, RZ, PT ;  /* 0x000000ff0a00720c */ /* 0x000fe20003f06270 */
[C---:B------:R-:W-:Y:S01]  /*34c0*/  IMAD R5, R6.reuse, R15, R5 ;  /* 0x0000000f06057224 */ /* 0x040fe200078e0205 */
[C---:B------:R-:W-:Y:S01]  /*34d0*/  ISETP.GT.U32.AND P3, PT, R6.reuse, R2, PT ;  /* 0x000000020600720c */ /* 0x040fe20003f64070 */
[C---:B------:R-:W-:Y:S02]  /*34e0*/  IMAD R10, R6.reuse, R18, R17 ;  /* 0x00000012060a7224 */ /* 0x040fe400078e0211 */
[C---:B------:R-:W-:Y:S01]  /*34f0*/  IMAD R14, R6.reuse, R4, R14 ;  /* 0x00000004060e7224 */ /* 0x040fe200078e020e */
[C---:B------:R-:W-:Y:S01]  /*3500*/  IADD3 R4, R7.reuse, 0x47, RZ ;  /* 0x0000004707047810 */ /* 0x040fe20007ffe0ff */
[----:B------:R-:W-:Y:S01]  /*3510*/  IMAD.MOV.U32 R8, RZ, RZ, R11 ;  /* 0x000000ffff087224 */ /* 0x000fe200078e000b */
[C---:B------:R-:W-:Y:S01]  /*3520*/  ISETP.GT.U32.AND P2, PT, R6.reuse, R10, PT ;  /* 0x0000000a0600720c */ /* 0x040fe20003f44070 */
[----:B0-----:R-:W-:Y:S01]  /*3530*/  IMAD.MOV.U32 R0, RZ, RZ, R13 ;  /* 0x000000ffff007224 */ /* 0x001fe200078e000d */
[C---:B------:R-:W-:Y:S01]  /*3540*/  ISETP.GT.U32.AND P5, PT, R6.reuse, R14, PT ;  /* 0x0000000e0600720c */ /* 0x040fe20003fa4070 */
[----:B------:R-:W-:Y:S01]  /*3550*/  @!P1 IMAD.MOV R8, RZ, RZ, -R8 ;  /* 0x000000ffff089224 */ /* 0x000fe200078e0a08 */
[----:B------:R-:W-:Y:S01]  /*3560*/  IABS R15, R4 ;  /* 0x00000004000f7213 */ /* 0x000fe20000000000 */
[----:B------:R-:W-:Y:S01]  /*3570*/  @!P6 IMAD.MOV R0, RZ, RZ, -R0 ;  /* 0x000000ffff00e224 */ /* 0x000fe200078e0a00 */
[----:B------:R-:W-:Y:S01]  /*3580*/  ISETP.GT.U32.AND P6, PT, R6, R5, PT ;  /* 0x000000050600720c */ /* 0x000fe20003fc4070 */
[--C-:B------:R-:W-:Y:S01]  /*3590*/  @!P3 IMAD.IADD R2, R2, 0x1, -R6.reuse ;  /* 0x000000010202b824 */ /* 0x100fe200078e0a06 */
[----:B------:R-:W-:Y:S01]  /*35a0*/  ISETP.GE.AND P1, PT, R12, RZ, PT ;  /* 0x000000ff0c00720c */ /* 0x000fe20003f26270 */
[----:B------:R-:W-:Y:S01]  /*35b0*/  IMAD.MOV.U32 R11, RZ, RZ, R15 ;  /* 0x000000ffff0b7224 */ /* 0x000fe200078e000f */
[----:B------:R-:W-:Y:S01]  /*35c0*/  IADD3 R13, R7, 0x46, RZ ;  /* 0x00000046070d7810 */ /* 0x000fe20007ffe0ff */
[----:B------:R-:W-:Y:S01]  /*35d0*/  STL [R1+0xe8], R8 ;  /* 0x0000e80801007387 */ /* 0x000fe20000100800 */
[----:B------:R-:W-:Y:S01]  /*35e0*/  ISETP.GE.AND P3, PT, R3, RZ, PT ;  /* 0x000000ff0300720c */ /* 0x000fe20003f66270 */
[----:B------:R-:W-:Y:S01]  /*35f0*/  IMAD.HI.U32 R12, R23, R11, RZ ;  /* 0x0000000b170c7227 */ /* 0x000fe200078e00ff */
[----:B------:R-:W-:Y:S01]  /*3600*/  IABS R15, R13 ;  /* 0x0000000d000f7213 */ /* 0x000fe20000000000 */
[----:B------:R0:W-:Y:S01]  /*3610*/  STL [R1+0xec], R0 ;  /* 0x0000ec0001007387 */ /* 0x0001e20000100800 */
[----:B------:R-:W-:Y:S01]  /*3620*/  IADD3 R3, R7, 0x45, RZ ;  /* 0x0000004507037810 */ /* 0x000fe20007ffe0ff */
[--C-:B------:R-:W-:Y:S01]  /*3630*/  @!P2 IMAD.IADD R10, R10, 0x1, -R6.reuse ;  /* 0x000000010a0aa824 */ /* 0x100fe200078e0a06 */
[----:B------:R-:W-:Y:S01]  /*3640*/  ISETP.GE.AND P2, PT, R4, RZ, PT ;  /* 0x000000ff0400720c */ /* 0x000fe20003f46270 */
[--C-:B------:R-:W-:Y:S01]  /*3650*/  @!P6 IMAD.IADD R5, R5, 0x1, -R6.reuse ;  /* 0x000000010505e824 */ /* 0x100fe200078e0a06 */
[C---:B------:R-:W-:Y:S01]  /*3660*/  IADD3 R4, R7.reuse, 0x43, RZ ;  /* 0x0000004307047810 */ /* 0x040fe20007ffe0ff */
[----:B------:R-:W-:Y:S01]  /*3670*/  @!P5 IMAD.IADD R14, R14, 0x1, -R6 ;  /* 0x000000010e0ed824 */ /* 0x000fe200078e0a06 */
[C---:B------:R-:W-:Y:S01]  /*3680*/  ISETP.GT.U32.AND P5, PT, R6.reuse, R10, PT ;  /* 0x0000000a0600720c */ /* 0x040fe20003fa4070 */
[----:B------:R-:W-:Y:S01]  /*3690*/  IMAD.MOV R12, RZ, RZ, -R12 ;  /* 0x000000ffff0c7224 */ /* 0x000fe200078e0a0c */
[----:B------:R-:W-:Y:S01]  /*36a0*/  IABS R17, R4 ;  /* 0x0000000400117213 */ /* 0x000fe20000000000 */
[----:B0-----:R-:W-:Y:S01]  /*36b0*/  IMAD.MOV.U32 R0, RZ, RZ, R2 ;  /* 0x000000ffff007224 */ /* 0x001fe200078e0002 */
[C---:B------:R-:W-:Y:S01]  /*36c0*/  ISETP.GT.U32.AND P6, PT, R6.reuse, R14, PT ;  /* 0x0000000e0600720c */ /* 0x040fe20003fc4070 */
[C---:B------:R-:W-:Y:S01]  /*36d0*/  IMAD R11, R6.reuse, R12, R11 ;  /* 0x0000000c060b7224 */ /* 0x040fe200078e020b */
[----:B------:R-:W-:Y:S01]  /*36e0*/  IADD3 R2, R7, 0x44, RZ ;  /* 0x0000004407027810 */ /* 0x000fe20007ffe0ff */
[----:B------:R-:W-:Y:S01]  /*36f0*/  @!P4 IMAD.MOV R0, RZ, RZ, -R0 ;  /* 0x000000ffff00c224 */ /* 0x000fe200078e0a00 */
[----:B------:R-:W-:Y:S01]  /*3700*/  ISETP.GT.U32.AND P4, PT, R6, R5, PT ;  /* 0x000000050600720c */ /* 0x000fe20003f84070 */
[----:B------:R-:W-:Y:S01]  /*3710*/  IMAD.HI.U32 R12, R23, R15, RZ ;  /* 0x0000000f170c7227 */ /* 0x000fe200078e00ff */
[----:B------:R-:W-:-:S02]  /*3720*/  IABS R16, R3 ;  /* 0x0000000300107213 */ /* 0x000fc40000000000 */
[----:B------:R0:W-:Y:S01]  /*3730*/  STL [R1+0xf4], R0 ;  /* 0x0000f40001007387 */ /* 0x0001e20000100800 */
[----:B------:R-:W-:Y:S02]  /*3740*/  IMAD.MOV R12, RZ, RZ, -R12 ;  /* 0x000000ffff0c7224 */ /* 0x000fe400078e0a0c */
[--C-:B------:R-:W-:Y:S01]  /*3750*/  @!P5 IMAD.IADD R10, R10, 0x1, -R6.reuse ;  /* 0x000000010a0ad824 */ /* 0x100fe200078e0a06 */
[C---:B------:R-:W-:Y:S01]  /*3760*/  ISETP.GT.U32.AND P5, PT, R6.reuse, R11, PT ;  /* 0x0000000b0600720c */ /* 0x040fe20003fa4070 */
[----:B------:R-:W-:Y:S01]  /*3770*/  IMAD R15, R6, R12, R15 ;  /* 0x0000000c060f7224 */ /* 0x000fe200078e020f */
[----:B------:R-:W-:Y:S01]  /*3780*/  IABS R12, R2 ;  /* 0x00000002000c7213 */ /* 0x000fe20000000000 */
[--C-:B------:R-:W-:Y:S02]  /*3790*/  @!P6 IMAD.IADD R14, R14, 0x1, -R6.reuse ;  /* 0x000000010e0ee824 */ /* 0x100fe400078e0a06 */
[----:B------:R-:W-:Y:S01]  /*37a0*/  @!P4 IMAD.IADD R5, R5, 0x1, -R6 ;  /* 0x000000010505c824 */ /* 0x000fe200078e0a06 */
[----:B------:R-:W-:Y:S01]  /*37b0*/  ISETP.GE.AND P4, PT, R13, RZ, PT ;  /* 0x000000ff0d00720c */ /* 0x000fe20003f86270 */
[----:B------:R-:W-:Y:S01]  /*37c0*/  IMAD.MOV.U32 R13, RZ, RZ, R17 ;  /* 0x000000ffff0d7224 */ /* 0x000fe200078e0011 */
[----:B------:R-:W-:Y:S01]  /*37d0*/  ISETP.GT.U32.AND P6, PT, R6, R15, PT ;  /* 0x0000000f0600720c */ /* 0x000fe20003fc4070 */
[----:B------:R-:W-:-:S04]  /*37e0*/  IMAD.HI.U32 R17, R23, R16, RZ ;  /* 0x0000001017117227 */ /* 0x000fc800078e00ff */
[----:B0-----:R-:W-:Y:S02]  /*37f0*/  IMAD.MOV.U32 R0, RZ, RZ, R10 ;  /* 0x000000ffff007224 */ /* 0x001fe400078e000a */
[----:B------:R-:W-:-:S04]  /*3800*/  IMAD.HI.U32 R18, R23, R12, RZ ;  /* 0x0000000c17127227 */ /* 0x000fc800078e00ff */
[----:B------:R-:W-:Y:S02]  /*3810*/  IMAD.MOV R17, RZ, RZ, -R17 ;  /* 0x000000ffff117224 */ /* 0x000fe400078e0a11 */
[----:B------:R-:W-:Y:S02]  /*3820*/  @!P0 IMAD.MOV R0, RZ, RZ, -R0 ;  /* 0x000000ffff008224 */ /* 0x000fe400078e0a00 */
[----:B------:R-:W-:Y:S02]  /*3830*/  IMAD.MOV R10, RZ, RZ, -R18 ;  /* 0x000000ffff0a7224 */ /* 0x000fe400078e0a12 */
[C---:B------:R-:W-:Y:S01]  /*3840*/  IMAD R16, R6.reuse, R17, R16 ;  /* 0x0000001106107224 */ /* 0x040fe200078e0210 */
[----:B------:R0:W-:Y:S01]  /*3850*/  STL [R1+0xe4], R0 ;  /* 0x0000e40001007387 */ /* 0x0001e20000100800 */
[----:B------:R-:W-:Y:S01]  /*3860*/  IMAD.MOV.U32 R8, RZ, RZ, R14 ;  /* 0x000000ffff087224 */ /* 0x000fe200078e000e */
[----:B------:R-:W-:Y:S01]  /*3870*/  IADD3 R17, R7, 0x42, RZ ;  /* 0x0000004207117810 */ /* 0x000fe20007ffe0ff */
[----:B------:R-:W-:Y:S01]  /*3880*/  @!P6 IMAD.IADD R15, R15, 0x1, -R6 ;  /* 0x000000010f0fe824 */ /* 0x000fe200078e0a06 */
[----:B------:R-:W-:Y:S01]  /*3890*/  IADD3 R14, R7, 0x3e, RZ ;  /* 0x0000003e070e7810 */ /* 0x000fe20007ffe0ff */
[----:B------:R-:W-:-:S02]  /*38a0*/  IMAD R12, R6, R10, R12 ;  /* 0x0000000a060c7224 */ /* 0x000fc400078e020c */
[----:B------:R-:W-:Y:S01]  /*38b0*/  @!P1 IMAD.MOV R8, RZ, RZ, -R8 ;  /* 0x000000ffff089224 */ /* 0x000fe200078e0a08 */
[C---:B------:R-:W-:Y:S01]  /*38c0*/  ISETP.GT.U32.AND P1, PT, R6.reuse, R16, PT ;  /* 0x000000100600720c */ /* 0x040fe20003f24070 */
[----:B------:R-:W-:Y:S01]  /*38d0*/  @!P5 IMAD.IADD R11, R11, 0x1, -R6 ;  /* 0x000000010b0bd824 */ /* 0x000fe200078e0a06 */
[----:B------:R-:W-:Y:S01]  /*38e0*/  ISETP.GE.AND P5, PT, R3, RZ, PT ;  /* 0x000000ff0300720c */ /* 0x000fe20003fa6270 */
[----:B0-----:R-:W-:Y:S01]  /*38f0*/  IMAD.MOV.U32 R0, RZ, RZ, R5 ;  /* 0x000000ffff007224 */ /* 0x001fe200078e0005 */
[C---:B------:R-:W-:Y:S01]  /*3900*/  ISETP.GT.U32.AND P6, PT, R6.reuse, R15, PT ;  /* 0x0000000f0600720c */ /* 0x040fe20003fc4070 */
[----:B------:R-:W-:Y:S01]  /*3910*/  IMAD.HI.U32 R3, R23, R13, RZ ;  /* 0x0000000d17037227 */ /* 0x000fe200078e00ff */
[C---:B------:R-:W-:Y:S01]  /*3920*/  ISETP.GT.U32.AND P0, PT, R6.reuse, R11, PT ;  /* 0x0000000b0600720c */ /* 0x040fe20003f04070 */
[----:B------:R-:W-:Y:S02]  /*3930*/  STL [R1+0xcc], R8 ;  /* 0x0000cc0801007387 */ /* 0x000fe40000100800 */
[----:B------:R-:W-:Y:S01]  /*3940*/  @!P3 IMAD.MOV R0, RZ, RZ, -R0 ;  /* 0x000000ffff00b224 */ /* 0x000fe200078e0a00 */
[----:B------:R-:W-:Y:S01]  /*3950*/  ISETP.GT.U32.AND P3, PT, R6, R12, PT ;  /* 0x0000000c0600720c */ /* 0x000fe20003f64070 */
[----:B------:R-:W-:-:S02]  /*3960*/  IMAD.MOV R3, RZ, RZ, -R3 ;  /* 0x000000ffff037224 */ /* 0x000fc400078e0a03 */
[--C-:B------:R-:W-:Y:S01]  /*3970*/  @!P1 IMAD.IADD R16, R16, 0x1, -R6.reuse ;  /* 0x0000000110109824 */ /* 0x100fe200078e0a06 */
[----:B------:R0:W-:Y:S01]  /*3980*/  STL [R1+0xd0], R0 ;  /* 0x0000d00001007387 */ /* 0x0001e20000100800 */
[----:B------:R-:W-:Y:S01]  /*3990*/  IMAD R13, R6, R3, R13 ;  /* 0x00000003060d7224 */ /* 0x000fe200078e020d */
[----:B------:R-:W-:Y:S01]  /*39a0*/  IABS R3, R17 ;  /* 0x0000001100037213 */ /* 0x000fe20000000000 */
[--C-:B------:R-:W-:Y:S01]  /*39b0*/  @!P6 IMAD.IADD R15, R15, 0x1, -R6.reuse ;  /* 0x000000010f0fe824 */ /* 0x100fe200078e0a06 */
[----:B------:R-:W-:Y:S01]  /*39c0*/  ISETP.GE.AND P1, PT, R4, RZ, PT ;  /* 0x000000ff0400720c */ /* 0x000fe20003f26270 */
[--C-:B------:R-:W-:Y:S01]  /*39d0*/  @!P0 IMAD.IADD R11, R11, 0x1, -R6.reuse ;  /* 0x000000010b0b8824 */ /* 0x100fe200078e0a06 */
[----:B------:R-:W-:Y:S01]  /*39e0*/  ISETP.GT.U32.AND P6, PT, R6, R13, PT ;  /* 0x0000000d0600720c */ /* 0x000fe20003fc4070 */
[----:B------:R-:W-:Y:S01]  /*39f0*/  IMAD.HI.U32 R10, R23, R3, RZ ;  /* 0x00000003170a7227 */ /* 0x000fe200078e00ff */
[----:B------:R-:W-:Y:S02]  /*3a00*/  ISETP.GE.AND P0, PT, R2, RZ, PT ;  /* 0x000000ff0200720c */ /* 0x000fe40003f06270 */
[C---:B------:R-:W-:Y:S01]  /*3a10*/  IADD3 R2, R7.reuse, 0x41, RZ ;  /* 0x0000004107027810 */ /* 0x040fe20007ffe0ff */
[----:B------:R-:W-:Y:S01]  /*3a20*/  @!P3 IMAD.IADD R12, R12, 0x1, -R6 ;  /* 0x000000010c0cb824 */ /* 0x000fe200078e0a06 */
[C---:B------:R-:W-:Y:S01]  /*3a30*/  ISETP.GT.U32.AND P3, PT, R6.reuse, R16, PT ;  /* 0x000000100600720c */ /* 0x040fe20003f64070 */
[----:B------:R-:W-:Y:S01]  /*3a40*/  IMAD.MOV R10, RZ, RZ, -R10 ;  /* 0x000000ffff0a7224 */ /* 0x000fe200078e0a0a */
[----:B------:R-:W-:Y:S01]  /*3a50*/  IABS R5, R2 ;  /* 0x0000000200057213 */ /* 0x000fe20000000000 */
[----:B0-----:R-:W-:Y:S01]  /*3a60*/  IMAD.MOV.U32 R0, RZ, RZ, R11 ;  /* 0x000000ffff007224 */ /* 0x001fe200078e000b */
[C---:B------:R-:W-:Y:S01]  /*3a70*/  IADD3 R4, R7.reuse, 0x40, RZ ;  /* 0x0000004007047810 */ /* 0x040fe20007ffe0ff */
[C---:B------:R-:W-:Y:S01]  /*3a80*/  IMAD R3, R6.reuse, R10, R3 ;  /* 0x0000000a06037224 */ /* 0x040fe200078e0203 */
[----:B------:R-:W-:Y:S01]  /*3a90*/  IADD3 R10, R7, 0x3f, RZ ;  /* 0x0000003f070a7810 */ /* 0x000fe20007ffe0ff */
[----:B------:R-:W-:Y:S01]  /*3aa0*/  @!P6 IMAD.IADD R13, R13, 0x1, -R6 ;  /* 0x000000010d0de824 */ /* 0x000fe200078e0a06 */
[----:B------:R-:W-:Y:S01]  /*3ab0*/  ISETP.GT.U32.AND P6, PT, R6, R12, PT ;  /* 0x0000000c0600720c */ /* 0x000fe20003fc4070 */
[----:B------:R-:W-:Y:S01]  /*3ac0*/  IMAD.HI.U32 R11, R23, R5, RZ ;  /* 0x00000005170b7227 */ /* 0x000fe200078e00ff */
[----:B------:R-:W-:-:S03]  /*3ad0*/  IABS R19, R4 ;  /* 0x0000000400137213 */ /* 0x000fc60000000000 */
[----:B------:R-:W-:Y:S01]  /*3ae0*/  @!P3 IMAD.IADD R16, R16, 0x1, -R6 ;  /* 0x000000011010b824 */ /* 0x000fe200078e0a06 */
[C---:B------:R-:W-:Y:S01]  /*3af0*/  ISETP.GT.U32.AND P3, PT, R6.reuse, R3, PT ;  /* 0x000000030600720c */ /* 0x040fe20003f64070 */
[----:B------:R-:W-:Y:S02]  /*3b00*/  IMAD.MOV R11, RZ, RZ, -R11 ;  /* 0x000000ffff0b7224 */ /* 0x000fe400078e0a0b */
[----:B------:R-:W-:Y:S01]  /*3b10*/  @!P2 IMAD.MOV R0, RZ, RZ, -R0 ;  /* 0x000000ffff00a224 */ /* 0x000fe200078e0a00 */
[C---:B------:R-:W-:Y:S01]  /*3b20*/  ISETP.GT.U32.AND P2, PT, R6.reuse, R13, PT ;  /* 0x0000000d0600720c */ /* 0x040fe20003f44070 */
[----:B------:R-:W-:Y:S01]  /*3b30*/  IMAD R5, R6, R11, R5 ;  /* 0x0000000b06057224 */ /* 0x000fe200078e0205 */
[----:B------:R-:W-:Y:S01]  /*3b40*/  IABS R11, R10 ;  /* 0x0000000a000b7213 */ /* 0x000fe20000000000 */
[----:B------:R-:W-:Y:S01]  /*3b50*/  @!P6 IMAD.IADD R12, R12, 0x1, -R6 ;  /* 0x000000010c0ce824 */ /* 0x000fe200078e0a06 */
[----:B------:R0:W-:Y:S01]  /*3b60*/  STL [R1+0xd4], R0 ;  /* 0x0000d40001007387 */ /* 0x0001e20000100800 */
[----:B------:R-:W-:Y:S01]  /*3b70*/  IMAD.MOV.U32 R8, RZ, RZ, R15 ;  /* 0x000000ffff087224 */ /* 0x000fe200078e000f */
[----:B------:R-:W-:Y:S01]  /*3b80*/  ISETP.GT.U32.AND P6, PT, R6, R5, PT ;  /* 0x000000050600720c */ /* 0x000fe20003fc4070 */
[----:B------:R-:W-:-:S04]  /*3b90*/  IMAD.HI.U32 R20, R23, R19, RZ ;  /* 0x0000001317147227 */ /* 0x000fc800078e00ff */
[----:B------:R-:W-:Y:S01]  /*3ba0*/  @!P3 IMAD.IADD R3, R3, 0x1, -R6 ;  /* 0x000000010303b824 */ /* 0x000fe200078e0a06 */
[----:B------:R-:W-:Y:S01]  /*3bb0*/  ISETP.GE.AND P3, PT, R2, RZ, PT ;  /* 0x000000ff0200720c */ /* 0x000fe20003f66270 */
[----:B------:R-:W-:Y:S02]  /*3bc0*/  @!P4 IMAD.MOV R8, RZ, RZ, -R8 ;  /* 0x000000ffff08c224 */ /* 0x000fe400078e0a08 */
[----:B------:R-:W-:Y:S01]  /*3bd0*/  IMAD.MOV R20, RZ, RZ, -R20 ;  /* 0x000000ffff147224 */ /* 0x000fe200078e0a14 */
[----:B------:R-:W-:Y:S01]  /*3be0*/  ISETP.GT.U32.AND P4, PT, R6, R3, PT ;  /* 0x000000030600720c */ /* 0x000fe20003f84070 */
[----:B------:R-:W-:Y:S01]  /*3bf0*/  IMAD.HI.U32 R18, R23, R11, RZ ;  /* 0x0000000b17127227 */ /* 0x000fe200078e00ff */
[----:B------:R1:W-:Y:S03]  /*3c00*/  STL [R1+0xc8], R8 ;  /* 0x0000c80801007387 */ /* 0x0003e60000100800 */
[----:B0-----:R-:W-:-:S02]  /*3c10*/  IMAD.MOV.U32 R0, RZ, RZ, R16 ;  /* 0x000000ffff007224 */ /* 0x001fc400078e0010 */
[C---:B------:R-:W-:Y:S02]  /*3c20*/  IMAD R2, R6.reuse, R20, R19 ;  /* 0x0000001406027224 */ /* 0x040fe400078e0213 */
[----:B------:R-:W-:Y:S02]  /*3c30*/  IMAD.MOV R18, RZ, RZ, -R18 ;  /* 0x000000ffff127224 */ /* 0x000fe400078e0a12 */
[----:B------:R-:W-:Y:S02]  /*3c40*/  @!P5 IMAD.MOV R0, RZ, RZ, -R0 ;  /* 0x000000ffff00d224 */ /* 0x000fe400078e0a00 */
[----:B-1----:R-:W-:Y:S02]  /*3c50*/  IMAD.MOV.U32 R8, RZ, RZ, R12 ;  /* 0x000000ffff087224 */ /* 0x002fe400078e000c */
[--C-:B------:R-:W-:Y:S01]  /*3c60*/  @!P2 IMAD.IADD R13, R13, 0x1, -R6.reuse ;  /* 0x000000010d0da824 */ /* 0x100fe200078e0a06 */
[----:B------:R0:W-:Y:S01]  /*3c70*/  STL [R1+0xc4], R0 ;  /* 0x0000c40001007387 */ /* 0x0001e20000100800 */
[--C-:B------:R-:W-:Y:S01]  /*3c80*/  @!P6 IMAD.IADD R5, R5, 0x1, -R6.reuse ;  /* 0x000000010505e824 */ /* 0x100fe200078e0a06 */
[C---:B------:R-:W-:Y:S01]  /*3c90*/  ISETP.GT.U32.AND P6, PT, R6.reuse, R2, PT ;  /* 0x000000020600720c */ /* 0x040fe20003fc4070 */
[C---:B------:R-:W-:Y:S01]  /*3ca0*/  IMAD R12, R6.reuse, R18, R11 ;  /* 0x00000012060c7224 */ /* 0x040fe200078e020b */
[----:B------:R-:W-:Y:S01]  /*3cb0*/  ISETP.GE.AND P2, PT, R17, RZ, PT ;  /* 0x000000ff1100720c */ /* 0x000fe20003f46270 */
[----:B------:R-:W-:Y:S01]  /*3cc0*/  @!P4 IMAD.IADD R3, R3, 0x1, -R6 ;  /* 0x000000010303c824 */ /* 0x000fe200078e0a06 */
[C---:B------:R-:W-:Y:S01]  /*3cd0*/  ISETP.GT.U32.AND P5, PT, R6.reuse, R5, PT ;  /* 0x000000050600720c */ /* 0x040fe20003fa4070 */
[----:B------:R-:W-:Y:S01]  /*3ce0*/  @!P0 IMAD.MOV R8, RZ, RZ, -R8 ;  /* 0x000000ffff088224 */ /* 0x000fe200078e0a08 */
[----:B------:R-:W-:Y:S01]  /*3cf0*/  ISETP.GT.U32.AND P4, PT, R6, R12, PT ;  /* 0x0000000c0600720c */ /* 0x000fe20003f84070 */
[----:B0-----:R-:W-:Y:S01]  /*3d00*/  IMAD.MOV.U32 R0, RZ, RZ, R13 ;  /* 0x000000ffff007224 */ /* 0x001fe200078e000d */
[----:B------:R-:W-:-:S02]  /*3d10*/  IABS R17, R14 ;  /* 0x0000000e00117213 */ /* 0x000fc40000000000 */
[----:B------:R-:W-:Y:S01]  /*3d20*/  STL [R1+0xc0], R8 ;  /* 0x0000c00801007387 */ /* 0x000fe20000100800 */
[----:B------:R-:W-:Y:S01]  /*3d30*/  ISETP.GE.AND P0, PT, R4, RZ, PT ;  /* 0x000000ff0400720c */ /* 0x000fe20003f06270 */
[----:B------:R-:W-:Y:S01]  /*3d40*/  @!P1 IMAD.MOV R0, RZ, RZ, -R0 ;  /* 0x000000ffff009224 */ /* 0x000fe200078e0a00 */
[----:B------:R-:W-:Y:S01]  /*3d50*/  ISETP.GE.AND P1, PT, R10, RZ, PT ;  /* 0x000000ff0a00720c */ /* 0x000fe20003f26270 */
[--C-:B------:R-:W-:Y:S01]  /*3d60*/  @!P6 IMAD.IADD R2, R2, 0x1, -R6.reuse ;  /* 0x000000010202e824 */ /* 0x100fe200078e0a06 */
[----:B------:R-:W-:Y:S01]  /*3d70*/  IADD3 R10, R7, 0x3d, RZ ;  /* 0x0000003d070a7810 */ /* 0x000fe20007ffe0ff */
[----:B------:R-:W-:Y:S01]  /*3d80*/  IMAD.HI.U32 R4, R23, R17, RZ ;  /* 0x0000001117047227 */ /* 0x000fe200078e00ff */
[----:B------:R0:W-:Y:S01]  /*3d90*/  STL [R1+0xbc], R0 ;  /* 0x0000bc0001007387 */ /* 0x0001e20000100800 */
[----:B------:R-:W-:Y:S02]  /*3da0*/  IADD3 R11, R7, 0x3c, RZ ;  /* 0x0000003c070b7810 */ /* 0x000fe40007ffe0ff */
[----:B------:R-:W-:Y:S01]  /*3db0*/  IABS R19, R10 ;  /* 0x0000000a00137213 */ /* 0x000fe20000000000 */
[----:B------:R-:W-:Y:S01]  /*3dc0*/  @!P4 IMAD.IADD R12, R12, 0x1, -R6 ;  /* 0x000000010c0cc824 */ /* 0x000fe200078e0a06 */
[----:B------:R-:W-:Y:S01]  /*3dd0*/  ISETP.GT.U32.AND P4, PT, R6, R2, PT ;  /* 0x000000020600720c */ /* 0x000fe20003f84070 */
[----:B------:R-:W-:Y:S01]  /*3de0*/  IMAD.MOV R4, RZ, RZ, -R4 ;  /* 0x000000ffff047224 */ /* 0x000fe200078e0a04 */
[----:B------:R-:W-:Y:S01]  /*3df0*/  ISETP.GE.AND P6, PT, R10, RZ, PT ;  /* 0x000000ff0a00720c */ /* 0x000fe20003fc6270 */
[----:B------:R-:W-:Y:S01]  /*3e00*/  @!P5 IMAD.IADD R5, R5, 0x1, -R6 ;  /* 0x000000010505d824 */ /* 0x000fe200078e0a06 */
[----:B------:R-:W-:Y:S01]  /*3e10*/  IADD3 R10, R7, 0x3b, RZ ;  /* 0x0000003b070a7810 */ /* 0x000fe20007ffe0ff */
[----:B0-----:R-:W-:Y:S01]  /*3e20*/  IMAD.MOV.U32 R0, RZ, RZ, R3 ;  /* 0x000000ffff007224 */ /* 0x001fe200078e0003 */
[----:B------:R-:W-:Y:S01]  /*3e30*/  IABS R15, R11 ;  /* 0x0000000b000f7213 */ /* 0x000fe20000000000 */
[----:B------:R-:W-:Y:S01]  /*3e40*/  IMAD.HI.U32 R3, R23, R19, RZ ;  /* 0x0000001317037227 */ /* 0x000fe200078e00ff */
[----:B------:R-:W-:-:S02]  /*3e50*/  IABS R18, R10 ;  /* 0x0000000a00127213 */ /* 0x000fc40000000000 */
[----:B------:R-:W-:Y:S01]  /*3e60*/  ISETP.GE.AND P5, PT, R14, RZ, PT ;  /* 0x000000ff0e00720c */ /* 0x000fe20003fa6270 */
[----:B------:R-:W-:Y:S01]  /*3e70*/  @!P2 IMAD.MOV R0, RZ, RZ, -R0 ;  /* 0x000000ffff00a224 */ /* 0x000fe200078e0a00 */
[C---:B------:R-:W-:Y:S01]  /*3e80*/  ISETP.GT.U32.AND P2, PT, R6.reuse, R12, PT ;  /* 0x0000000c0600720c */ /* 0x040fe20003f44070 */
[----:B------:R-:W-:Y:S01]  /*3e90*/  IMAD R20, R6, R4, R17 ;  /* 0x0000000406147224 */ /* 0x000fe200078e0211 */
[C---:B------:R-:W-:Y:S01]  /*3ea0*/  IADD3 R4, R7.reuse, 0x3a, RZ ;  /* 0x0000003a07047810 */ /* 0x040fe20007ffe0ff */
[----:B------:R-:W-:Y:S01]  /*3eb0*/  IMAD.MOV R3, RZ, RZ, -R3 ;  /* 0x000000ffff037224 */ /* 0x000fe200078e0a03 */
[----:B------:R0:W-:Y:S01]  /*3ec0*/  STL [R1+0xb4], R0 ;  /* 0x0000b40001007387 */ /* 0x0001e20000100800 */
[----:B------:R-:W-:Y:S01]  /*3ed0*/  @!P4 IMAD.IADD R2, R2, 0x1, -R6 ;  /* 0x000000010202c824 */ /* 0x000fe200078e0a06 */
[----:B------:R-:W-:Y:S01]  /*3ee0*/  IABS R17, R4 ;  /* 0x0000000400117213 */ /* 0x000fe20000000000 */
[----:B------:R-:W-:Y:S01]  /*3ef0*/  IMAD R19, R6, R3, R19 ;  /* 0x0000000306137224 */ /* 0x000fe200078e0213 */
[----:B------:R-:W-:Y:S01]  /*3f00*/  IADD3 R14, R7, 0x36, RZ ;  /* 0x00000036070e7810 */ /* 0x000fe20007ffe0ff */
[----:B------:R-:W-:-:S03]  /*3f10*/  IMAD.HI.U32 R3, R23, R15, RZ ;  /* 0x0000000f17037227 */ /* 0x000fc600078e00ff */
[----:B------:R-:W-:Y:S01]  /*3f20*/  ISETP.GT.U32.AND P4, PT, R6, R19, PT ;  /* 0x000000130600720c */ /* 0x000fe20003f84070 */
[----:B------:R-:W-:Y:S01]  /*3f30*/  @!P2 IMAD.IADD R12, R12, 0x1, -R6 ;  /* 0x000000010c0ca824 */ /* 0x000fe200078e0a06 */
[----:B------:R-:W-:Y:S01]  /*3f40*/  ISETP.GE.AND P2, PT, R11, RZ, PT ;  /* 0x000000ff0b00720c */ /* 0x000fe20003f46270 */
[----:B0-----:R-:W-:Y:S02]  /*3f50*/  IMAD.MOV.U32 R0, RZ, RZ, R5 ;  /* 0x000000ffff007224 */ /* 0x001fe400078e0005 */
[----:B------:R-:W-:-:S04]  /*3f60*/  IMAD.HI.U32 R5, R23, R18, RZ ;  /* 0x0000001217057227 */ /* 0x000fc800078e00ff */
[----:B------:R-:W-:Y:S01]  /*3f70*/  @!P3 IMAD.MOV R0, RZ, RZ, -R0 ;  /* 0x000000ffff00b224 */ /* 0x000fe200078e0a00 */
[----:B------:R-:W-:Y:S01]  /*3f80*/  ISETP.GT.U32.AND P3, PT, R6, R20, PT ;  /* 0x000000140600720c */ /* 0x000fe20003f64070 */
[----:B------:R-:W-:Y:S02]  /*3f90*/  IMAD.MOV R11, RZ, RZ, -R3 ;  /* 0x000000ffff0b7224 */ /* 0x000fe400078e0a03 */
[----:B------:R-:W-:Y:S01]  /*3fa0*/  @!P4 IMAD.IADD R19, R19, 0x1, -R6 ;  /* 0x000000011313c824 */ /* 0x000fe200078e0a06 */
[----:B------:R0:W-:Y:S01]  /*3fb0*/  STL [R1+0xac], R0 ;  /* 0x0000ac0001007387 */ /* 0x0001e20000100800 */
[----:B------:R-:W-:-:S04]  /*3fc0*/  IMAD.HI.U32 R3, R23, R17, RZ ;  /* 0x0000001117037227 */ /* 0x000fc800078e00ff */
[----:B------:R-:W-:Y:S02]  /*3fd0*/  IMAD.MOV R5, RZ, RZ, -R5 ;  /* 0x000000ffff057224 */ /* 0x000fe400078e0a05 */
[----:B------:R-:W-:Y:S01]  /*3fe0*/  IMAD R15, R6, R11, R15 ;  /* 0x0000000b060f7224 */ /* 0x000fe200078e020f */
[C---:B------:R-:W-:Y:S01]  /*3ff0*/  IADD3 R11, R7.reuse, 0x39, RZ ;  /* 0x00000039070b7810 */ /* 0x040fe20007ffe0ff */
        /* <DEDUP_REMOVED lines=9> */
[----:B------:R-:W-:Y:S01]  /*4090*/  IABS R5, R14 ;  /* 0x0000000e00057213 */ /* 0x000fe20000000000 */
[----:B------:R-:W-:Y:S01]  /*40a0*/  IMAD R17, R6, R3, R17 ;  /* 0x0000000306117224 */ /* 0x000fe200078e0211 */
[----:B------:R0:W-:Y:S01]  /*40b0*/  STL [R1+0xa0], R0 ;  /* 0x0000a00001007387 */ /* 0x0001e20000100800 */
[----:B------:R-:W-:Y:S01]  /*40c0*/  IADD3 R3, R7, 0x38, RZ ;  /* 0x0000003807037810 */ /* 0x000fe20007ffe0ff */
[----:B------:R-:W-:-:S03]  /*40d0*/  IMAD.HI.U32 R16, R23, R13, RZ ;  /* 0x0000000d17107227 */ /* 0x000fc600078e00ff */
[----:B------:R-:W-:Y:S01]  /*40e0*/  IABS R2, R3 ;  /* 0x0000000300027213 */ /* 0x000fe20000000000 */
[----:B------:R-:W-:Y:S02]  /*40f0*/  IMAD.MOV R16, RZ, RZ, -R16 ;  /* 0x000000ffff107224 */ /* 0x000fe400078e0a10 */
[----:B------:R-:W-:Y:S01]  /*4100*/  @!P4 IMAD.IADD R20, R20, 0x1, -R6 ;  /* 0x000000011414c824 */ /* 0x000fe200078e0a06 */
[C---:B------:R-:W-:Y:S01]  /*4110*/  ISETP.GT.U32.AND P4, PT, R6.reuse, R18, PT ;  /* 0x000000120600720c */ /* 0x040fe20003f84070 */
[----:B0-----:R-:W-:Y:S01]  /*4120*/  IMAD.MOV.U32 R0, RZ, RZ, R12 ;  /* 0x000000ffff007224 */ /* 0x001fe200078e000c */
[----:B------:R-:W-:Y:S01]  /*4130*/  IADD3 R12, R7, 0x37, RZ ;  /* 0x00000037070c7810 */ /* 0x000fe20007ffe0ff */
[----:B------:R-:W-:Y:S01]  /*4140*/  @!P0 IMAD.IADD R19, R19, 0x1, -R6 ;  /* 0x0000000113138824 */ /* 0x000fe200078e0a06 */
[C---:B------:R-:W-:Y:S01]  /*4150*/  ISETP.GT.U32.AND P0, PT, R6.reuse, R17, PT ;  /* 0x000000110600720c */ /* 0x040fe20003f04070 */
[----:B------:R-:W-:Y:S01]  /*4160*/  @!P1 IMAD.MOV R0, RZ, RZ, -R0 ;  /* 0x000000ffff009224 */ /* 0x000fe200078e0a00 */
[C---:B------:R-:W-:Y:S01]  /*4170*/  ISETP.GT.U32.AND P1, PT, R6.reuse, R15, PT ;  /* 0x0000000f0600720c */ /* 0x040fe20003f24070 */
[----:B------:R-:W-:Y:S01]  /*4180*/  IMAD R13, R6, R16, R13 ;  /* 0x00000010060d7224 */ /* 0x000fe200078e020d */
[----:B------:R-:W-:Y:S01]  /*4190*/  IABS R10, R12 ;  /* 0x0000000c000a7213 */ /* 0x000fe20000000000 */
[----:B------:R-:W-:Y:S01]  /*41a0*/  IMAD.MOV.U32 R8, RZ, RZ, R20 ;  /* 0x000000ffff087224 */ /* 0x000fe200078e0014 */
[----:B------:R0:W-:Y:S01]  /*41b0*/  STL [R1+0xa4], R0 ;  /* 0x0000a40001007387 */ /* 0x0001e20000100800 */
[----:B------:R-:W-:-:S02]  /*41c0*/  IADD3 R20, R7, 0x2f, RZ ;  /* 0x0000002f07147810 */ /* 0x000fc40007ffe0ff */
[----:B------:R-:W-:Y:S02]  /*41d0*/  @!P4 IMAD.IADD R18, R18, 0x1, -R6 ;  /* 0x000000011212c824 */ /* 0x000fe400078e0a06 */
[----:B------:R-:W-:Y:S02]  /*41e0*/  @!P5 IMAD.MOV R8, RZ, RZ, -R8 ;  /* 0x000000ffff08d224 */ /* 0x000fe400078e0a08 */
[--C-:B------:R-:W-:Y:S01]  /*41f0*/  @!P0 IMAD.IADD R17, R17, 0x1, -R6.reuse ;  /* 0x0000000111118824 */ /* 0x100fe200078e0a06 */
[----:B------:R-:W-:Y:S01]  /*4200*/  ISETP.GT.U32.AND P0, PT, R6, R18, PT ;  /* 0x000000120600720c */ /* 0x000fe20003f04070 */
[----:B------:R-:W-:Y:S01]  /*4210*/  @!P1 IMAD.IADD R15, R15, 0x1, -R6 ;  /* 0x000000010f0f9824 */ /* 0x000fe200078e0a06 */
[----:B------:R-:W-:Y:S01]  /*4220*/  ISETP.GE.AND P1, PT, R4, RZ, PT ;  /* 0x000000ff0400720c */ /* 0x000fe20003f26270 */
[----:B------:R-:W-:Y:S01]  /*4230*/  IMAD.HI.U32 R4, R23, R2, RZ ;  /* 0x0000000217047227 */ /* 0x000fe200078e00ff */
[C---:B------:R-:W-:Y:S01]  /*4240*/  ISETP.GT.U32.AND P5, PT, R6.reuse, R17, PT ;  /* 0x000000110600720c */ /* 0x040fe20003fa4070 */
[----:B------:R-:W-:Y:S01]  /*4250*/  STL [R1+0x54], R8 ;  /* 0x0000540801007387 */ /* 0x000fe20000100800 */
[----:B------:R-:W-:Y:S01]  /*4260*/  ISETP.GT.U32.AND P4, PT, R6, R15, PT ;  /* 0x0000000f0600720c */ /* 0x000fe20003f84070 */
[----:B------:R-:W-:-:S02]  /*4270*/  IMAD.MOV R4, RZ, RZ, -R4 ;  /* 0x000000ffff047224 */ /* 0x000fc400078e0a04 */
[----:B0-----:R-:W-:Y:S02]  /*4280*/  IMAD.MOV.U32 R0, RZ, RZ, R19 ;  /* 0x000000ffff007224 */ /* 0x001fe400078e0013 */
[----:B------:R-:W-:Y:S01]  /*4290*/  IMAD R2, R6, R4, R2 ;  /* 0x0000000406027224 */ /* 0x000fe200078e0202 */
[----:B------:R-:W-:Y:S01]  /*42a0*/  IADD3 R4, R7, 0x35, RZ ;  /* 0x0000003507047810 */ /* 0x000fe20007ffe0ff */
[----:B------:R-:W-:Y:S02]  /*42b0*/  @!P0 IMAD.IADD R18, R18, 0x1, -R6 ;  /* 0x0000000112128824 */ /* 0x000fe400078e0a06 */
[----:B------:R-:W-:Y:S01]  /*42c0*/  @!P6 IMAD.MOV R0, RZ, RZ, -R0 ;  /* 0x000000ffff00e224 */ /* 0x000fe200078e0a00 */
[C---:B------:R-:W-:Y:S01]  /*42d0*/  ISETP.GT.U32.AND P0, PT, R6.reuse, R2, PT ;  /* 0x000000020600720c */ /* 0x040fe20003f04070 */
[----:B------:R-:W-:Y:S01]  /*42e0*/  IMAD.HI.U32 R16, R23, R10, RZ ;  /* 0x0000000a17107227 */ /* 0x000fe200078e00ff */
[----:B------:R-:W-:Y:S02]  /*42f0*/  ISETP.GE.AND P6, PT, R11, RZ, PT ;  /* 0x000000ff0b00720c */ /* 0x000fe40003fc6270 */
[----:B------:R0:W-:Y:S01]  /*4300*/  STL [R1+0x68], R0 ;  /* 0x0000680001007387 */ /* 0x0001e20000100800 */
[----:B------:R-:W-:Y:S01]  /*4310*/  @!P4 IMAD.IADD R15, R15, 0x1, -R6 ;  /* 0x000000010f0fc824 */ /* 0x000fe200078e0a06 */
[----:B------:R-:W-:Y:S01]  /*4320*/  ISETP.GT.U32.AND P4, PT, R6, R13, PT ;  /* 0x0000000d0600720c */ /* 0x000fe20003f84070 */
[----:B------:R-:W-:-:S04]  /*4330*/  IMAD.HI.U32 R11, R23, R5, RZ ;  /* 0x00000005170b7227 */ /* 0x000fc800078e00ff */
[----:B------:R-:W-:Y:S02]  /*4340*/  IMAD.MOV R16, RZ, RZ, -R16 ;  /* 0x000000ffff107224 */ /* 0x000fe400078e0a10 */
[----:B------:R-:W-:Y:S02]  /*4350*/  IMAD.MOV R11, RZ, RZ, -R11 ;  /* 0x000000ffff0b7224 */ /* 0x000fe400078e0a0b */
[----:B0-----:R-:W-:Y:S02]  /*4360*/  IMAD.MOV.U32 R0, RZ, RZ, R15 ;  /* 0x000000ffff007224 */ /* 0x001fe400078e000f */
[C---:B------:R-:W-:Y:S02]  /*4370*/  IMAD R10, R6.reuse, R16, R10 ;  /* 0x00000010060a7224 */ /* 0x040fe400078e020a */
[--C-:B------:R-:W-:Y:S02]  /*4380*/  @!P4 IMAD.IADD R13, R13, 0x1, -R6.reuse ;  /* 0x000000010d0dc824 */ /* 0x100fe400078e0a06 */
[C---:B------:R-:W-:Y:S01]  /*4390*/  IMAD R5, R6.reuse, R11, R5 ;  /* 0x0000000b06057224 */ /* 0x040fe200078e0205 */
[----:B------:R-:W-:Y:S01]  /*43a0*/  ISETP.GT.U32.AND P4, PT, R6, R10, PT ;  /* 0x0000000a0600720c */ /* 0x000fe20003f84070 */
[----:B------:R-:W-:Y:S01]  /*43b0*/  @!P0 IMAD.IADD R2, R2, 0x1, -R6 ;  /* 0x0000000102028824 */ /* 0x000fe200078e0a06 */
[C---:B------:R-:W-:Y:S01]  /*43c0*/  ISETP.GT.U32.AND P0, PT, R6.reuse, R13, PT ;  /* 0x0000000d0600720c */ /* 0x040fe20003f04070 */
[----:B------:R-:W-:Y:S01]  /*43d0*/  IMAD.MOV.U32 R8, RZ, RZ, R18 ;  /* 0x000000ffff087224 */ /* 0x000fe200078e0012 */
[----:B------:R-:W-:Y:S01]  /*43e0*/  IADD3 R11, R7, 0x34, RZ ;  /* 0x00000034070b7810 */ /* 0x000fe20007ffe0ff */
[----:B------:R-:W-:Y:S01]  /*43f0*/  @!P2 IMAD.MOV R0, RZ, RZ, -R0 ;  /* 0x000000ffff00a224 */ /* 0x000fe200078e0a00 */
[C---:B------:R-:W-:Y:S01]  /*4400*/  ISETP.GT.U32.AND P2, PT, R6.reuse, R2, PT ;  /* 0x000000020600720c */ /* 0x040fe20003f44070 */
[----:B------:R-:W-:Y:S01]  /*4410*/  @!P5 IMAD.IADD R17, R17, 0x1, -R6 ;  /* 0x000000011111d824 */ /* 0x000fe200078e0a06 */
[----:B------:R-:W-:Y:S01]  /*4420*/  ISETP.GE.AND P5, PT, R3, RZ, PT ;  /* 0x000000ff0300720c */ /* 0x000fe20003fa6270 */
[----:B------:R-:W-:Y:S01]  /*4430*/  @!P3 IMAD.MOV R8, RZ, RZ, -R8 ;  /* 0x000000ffff08b224 */ /* 0x000fe200078e0a08 */
[----:B------:R-:W-:Y:S01]  /*4440*/  ISETP.GT.U32.AND P3, PT, R6, R5, PT ;  /* 0x000000050600720c */ /* 0x000fe20003f64070 */
[----:B------:R0:W-:Y:S01]  /*4450*/  STL [R1+0x8c], R0 ;  /* 0x00008c0001007387 */ /* 0x0001e20000100800 */
[----:B------:R-:W-:Y:S01]  /*4460*/  IABS R3, R4 ;  /* 0x0000000400037213 */ /* 0x000fe20000000000 */
[--C-:B------:R-:W-:Y:S01]  /*4470*/  @!P4 IMAD.IADD R10, R10, 0x1, -R6.reuse ;  /* 0x000000010a0ac824 */ /* 0x100fe200078e0a06 */
[----:B------:R-:W-:Y:S01]  /*4480*/  IABS R16, R11 ;  /* 0x0000000b00107213 */ /* 0x000fe20000000000 */
[----:B------:R-:W-:Y:S01]  /*4490*/  @!P0 IMAD.IADD R13, R13, 0x1, -R6 ;  /* 0x000000010d0d8824 */ /* 0x000fe200078e0a06 */
[----:B------:R-:W-:Y:S01]  /*44a0*/  STL [R1+0x70], R8 ;  /* 0x0000700801007387 */ /* 0x000fe20000100800 */
[----:B------:R-:W-:Y:S01]  /*44b0*/  IMAD.HI.U32 R15, R23, R3, RZ ;  /* 0x00000003170f7227 */ /* 0x000fe200078e00ff */
[----:B------:R-:W-:-:S02]  /*44c0*/  ISETP.GE.AND P4, PT, R12, RZ, PT ;  /* 0x000000ff0c00720c */ /* 0x000fc40003f86270 */
[----:B------:R-:W-:Y:S01]  /*44d0*/  ISETP.GE.AND P0, PT, R14, RZ, PT ;  /* 0x000000ff0e00720c */ /* 0x000fe20003f06270 */
[----:B0-----:R-:W-:Y:S02]  /*44e0*/  IMAD.MOV.U32 R0, RZ, RZ, R17 ;  /* 0x000000ffff007224 */ /* 0x001fe400078e0011 */
[----:B------:R-:W-:Y:S02]  /*44f0*/  IMAD.MOV R15, RZ, RZ, -R15 ;  /* 0x000000ffff0f7224 */ /* 0x000fe400078e0a0f */
[----:B------:R-:W-:Y:S01]  /*4500*/  @!P1 IMAD.MOV R0, RZ, RZ, -R0 ;  /* 0x000000ffff009224 */ /* 0x000fe200078e0a00 */
[----:B------:R-:W-:Y:S01]  /*4510*/  ISETP.GT.U32.AND P1, PT, R6, R10, PT ;  /* 0x0000000a0600720c */ /* 0x000fe20003f24070 */
[----:B------:R-:W-:Y:S01]  /*4520*/  @!P3 IMAD.IADD R5, R5, 0x1, -R6 ;  /* 0x000000010505b824 */ /* 0x000fe200078e0a06 */
[----:B------:R-:W-:Y:S01]  /*4530*/  ISETP.GE.AND P3, PT, R4, RZ, PT ;  /* 0x000000ff0400720c */ /* 0x000fe20003f66270 */
[----:B------:R-:W-:Y:S01]  /*4540*/  IMAD.MOV.U32 R12, RZ, RZ, R16 ;  /* 0x000000ffff0c7224 */ /* 0x000fe200078e0010 */
[----:B------:R0:W-:Y:S01]  /*4550*/  STL [R1+0x74], R0 ;  /* 0x0000740001007387 */ /* 0x0001e20000100800 */
[----:B------:R-:W-:Y:S01]  /*4560*/  IMAD R3, R6, R15, R3 ;  /* 0x0000000f06037224 */ /* 0x000fe200078e0203 */
[----:B------:R-:W-:Y:S01]  /*4570*/  IADD3 R16, R7, 0x33, RZ ;  /* 0x0000003307107810 */ /* 0x000fe20007ffe0ff */
[----:B------:R-:W-:Y:S01]  /*4580*/  IMAD.HI.U32 R14, R23, R12, RZ ;  /* 0x0000000c170e7227 */ /* 0x000fe200078e00ff */
[----:B------:R-:W-:-:S03]  /*4590*/  IADD3 R15, R7, 0x2e, RZ ;  /* 0x0000002e070f7810 */ /* 0x000fc60007ffe0ff */
        /* <DEDUP_REMOVED lines=8> */
[----:B------:R-:W-:Y:S01]  /*4620*/  @!P6 IMAD.MOV R0, RZ, RZ, -R0 ;  /* 0x000000ffff00e224 */ /* 0x000fe200078e0a00 */
[----:B------:R-:W-:Y:S01]  /*4630*/  ISETP.GT.U32.AND P6, PT, R6, R5, PT ;  /* 0x000000050600720c */ /* 0x000fe20003fc4070 */
[----:B------:R-:W-:Y:S01]  /*4640*/  @!P1 IMAD.IADD R10, R10, 0x1, -R6 ;  /* 0x000000010a0a9824 */ /* 0x000fe200078e0a06 */
[----:B------:R-:W-:-:S02]  /*4650*/  ISETP.GE.AND P1, PT, R11, RZ, PT ;  /* 0x000000ff0b00720c */ /* 0x000fc40003f26270 */
[----:B------:R0:W-:Y:S01]  /*4660*/  STL [R1+0x7c], R0 ;  /* 0x00007c0001007387 */ /* 0x0001e20000100800 */
[----:B------:R-:W-:Y:S02]  /*4670*/  @!P2 IMAD.IADD R3, R3, 0x1, -R6 ;  /* 0x000000010303a824 */ /* 0x000fe400078e0a06 */
[----:B------:R-:W-:-:S03]  /*4680*/  IMAD.MOV.U32 R8, RZ, RZ, R10 ;  /* 0x000000ffff087224 */ /* 0x000fc600078e000a */
[C---:B------:R-:W-:Y:S01]  /*4690*/  ISETP.GT.U32.AND P2, PT, R6.reuse, R3, PT ;  /* 0x000000030600720c */ /* 0x040fe20003f44070 */
[----:B------:R-:W-:Y:S01]  /*46a0*/  @!P4 IMAD.MOV R8, RZ, RZ, -R8 ;  /* 0x000000ffff08c224 */ /* 0x000fe200078e0a08 */
[----:B------:R-:W-:Y:S01]  /*46b0*/  ISETP.GE.AND P4, PT, R13, RZ, PT ;  /* 0x000000ff0d00720c */ /* 0x000fe20003f86270 */
[----:B------:R-:W-:Y:S01]  /*46c0*/  @!P6 IMAD.IADD R5, R5, 0x1, -R6 ;  /* 0x000000010505e824 */ /* 0x000fe200078e0a06 */
[----:B------:R-:W-:Y:S01]  /*46d0*/  ISETP.GT.U32.AND P6, PT, R6, R4, PT ;  /* 0x000000040600720c */ /* 0x000fe20003fc4070 */
[----:B0-----:R-:W-:Y:S01]  /*46e0*/  IMAD.MOV.U32 R0, RZ, RZ, R2 ;  /* 0x000000ffff007224 */ /* 0x001fe200078e0002 */
[----:B------:R-:W-:Y:S02]  /*46f0*/  IADD3 R2, R7, 0x31, RZ ;  /* 0x0000003107027810 */ /* 0x000fe40007ffe0ff */
[----:B------:R-:W-:Y:S01]  /*4700*/  IABS R13, R13 ;  /* 0x0000000d000d7213 */ /* 0x000fe20000000000 */
[----:B------:R-:W-:Y:S01]  /*4710*/  @!P5 IMAD.MOV R0, RZ, RZ, -R0 ;  /* 0x000000ffff00d224 */ /* 0x000fe200078e0a00 */
[----:B------:R-:W-:-:S02]  /*4720*/  ISETP.GE.AND P5, PT, R16, RZ, PT ;  /* 0x000000ff1000720c */ /* 0x000fc40003fa6270 */
[----:B------:R-:W-:Y:S01]  /*4730*/  IABS R16, R16 ;  /* 0x0000001000107213 */ /* 0x000fe20000000000 */
[--C-:B------:R-:W-:Y:S01]  /*4740*/  @!P2 IMAD.IADD R3, R3, 0x1, -R6.reuse ;  /* 0x000000010303a824 */ /* 0x100fe200078e0a06 */
[----:B------:R0:W-:Y:S01]  /*4750*/  STL [R1+0x84], R0 ;  /* 0x0000840001007387 */ /* 0x0001e20000100800 */
[C---:B------:R-:W-:Y:S01]  /*4760*/  IMAD.HI.U32 R10, R23.reuse, R13, RZ ;  /* 0x0000000d170a7227 */ /* 0x040fe200078e00ff */
[----:B------:R-:W-:Y:S02]  /*4770*/  ISETP.GE.AND P2, PT, R12, RZ, PT ;  /* 0x000000ff0c00720c */ /* 0x000fe40003f46270 */
[----:B------:R-:W-:Y:S01]  /*4780*/  STL [R1+0x88], R8 ;  /* 0x0000880801007387 */ /* 0x000fe20000100800 */
[----:B------:R-:W-:Y:S01]  /*4790*/  @!P6 IMAD.IADD R4, R4, 0x1, -R6 ;  /* 0x000000010404e824 */ /* 0x000fe200078e0a06 */
[----:B------:R-:W-:Y:S01]  /*47a0*/  IABS R12, R12 ;  /* 0x0000000c000c7213 */ /* 0x000fe20000000000 */
[----:B------:R-:W-:-:S03]  /*47b0*/  IMAD.HI.U32 R11, R23, R16, RZ ;  /* 0x00000010170b7227 */ /* 0x000fc600078e00ff */
[----:B------:R-:W-:Y:S01]  /*47c0*/  ISETP.GT.U32.AND P6, PT, R6, R4, PT ;  /* 0x000000040600720c */ /* 0x000fe20003fc4070 */
[----:B0-----:R-:W-:Y:S02]  /*47d0*/  IMAD.MOV.U32 R0, RZ, RZ, R5 ;  /* 0x000000ffff007224 */ /* 0x001fe400078e0005 */
[----:B------:R-:W-:Y:S02]  /*47e0*/  IMAD.MOV R11, RZ, RZ, -R11 ;  /* 0x000000ffff0b7224 */ /* 0x000fe400078e0a0b */
[----:B------:R-:W-:Y:S01]  /*47f0*/  @!P0 IMAD.MOV R0, RZ, RZ, -R0 ;  /* 0x000000ffff008224 */ /* 0x000fe200078e0a00 */
[----:B------:R-:W-:Y:S01]  /*4800*/  ISETP.GE.AND P0, PT, R2, RZ, PT ;  /* 0x000000ff0200720c */ /* 0x000fe20003f06270 */
[----:B------:R-:W-:Y:S01]  /*4810*/  IMAD R16, R6, R11, R16 ;  /* 0x0000000b06107224 */ /* 0x000fe200078e0210 */
[----:B------:R-:W-:Y:S01]  /*4820*/  IABS R2, R2 ;  /* 0x0000000200027213 */ /* 0x000fe20000000000 */
[----:B------:R-:W-:Y:S01]  /*4830*/  IMAD.MOV R10, RZ, RZ, -R10 ;  /* 0x000000ffff0a7224 */ /* 0x000fe200078e0a0a */
[----:B------:R0:W-:Y:S01]  /*4840*/  STL [R1+0x20c], R0 ;  /* 0x00020c0001007387 */ /* 0x0001e20000100800 */
[----:B------:R-:W-:-:S02]  /*4850*/  IADD3 R11, R7, 0x2d, RZ ;  /* 0x0000002d070b7810 */ /* 0x000fc40007ffe0ff */
[----:B------:R-:W-:-:S04]  /*4860*/  IMAD.HI.U32 R5, R23, R2, RZ ;  /* 0x0000000217057227 */ /* 0x000fc800078e00ff */
[----:B------:R-:W-:Y:S02]  /*4870*/  IMAD.MOV R5, RZ, RZ, -R5 ;  /* 0x000000ffff057224 */ /* 0x000fe400078e0a05 */
[----:B------:R-:W-:Y:S02]  /*4880*/  @!P6 IMAD.IADD R4, R4, 0x1, -R6 ;  /* 0x000000010404e824 */ /* 0x000fe400078e0a06 */
[----:B0-----:R-:W-:Y:S02]  /*4890*/  IMAD.MOV.U32 R0, RZ, RZ, R3 ;  /* 0x000000ffff007224 */ /* 0x001fe400078e0003 */
[C---:B------:R-:W-:Y:S02]  /*48a0*/  IMAD R2, R6.reuse, R5, R2 ;  /* 0x0000000506027224 */ /* 0x040fe400078e0202 */
[----:B------:R-:W-:Y:S01]  /*48b0*/  @!P3 IMAD.MOV R0, RZ, RZ, -R0 ;  /* 0x000000ffff00b224 */ /* 0x000fe200078e0a00 */
[C---:B------:R-:W-:Y:S01]  /*48c0*/  ISETP.GT.U32.AND P3, PT, R6.reuse, R16, PT ;  /* 0x000000100600720c */ /* 0x040fe20003f64070 */
[C---:B------:R-:W-:Y:S01]  /*48d0*/  IMAD R13, R6.reuse, R10, R13 ;  /* 0x0000000a060d7224 */ /* 0x040fe200078e020d */
[----:B------:R-:W-:Y:S01]  /*48e0*/  IADD3 R10, R7, 0x2c, RZ ;  /* 0x0000002c070a7810 */ /* 0x000fe20007ffe0ff */
[C---:B------:R-:W-:Y:S01]  /*48f0*/  IMAD.HI.U32 R3, R23.reuse, R12, RZ ;  /* 0x0000000c17037227 */ /* 0x040fe200078e00ff */
[----:B------:R0:W-:Y:S02]  /*4900*/  STL [R1+0x204], R0 ;  /* 0x0002040001007387 */ /* 0x0001e40000100800 */
[----:B------:R-:W-:Y:S01]  /*4910*/  ISETP.GT.U32.AND P6, PT, R6, R13, PT ;  /* 0x0000000d0600720c */ /* 0x000fe20003fc4070 */
[----:B------:R-:W-:Y:S01]  /*4920*/  IMAD.MOV R3, RZ, RZ, -R3 ;  /* 0x000000ffff037224 */ /* 0x000fe200078e0a03 */
[----:B------:R-:W-:Y:S01]  /*4930*/  IABS R17, R10 ;  /* 0x0000000a00117213 */ /* 0x000fe20000000000 */
[----:B------:R-:W-:-:S04]  /*4940*/  IMAD.HI.U32 R5, R23, R18, RZ ;  /* 0x0000001217057227 */ /* 0x000fc800078e00ff */
[----:B------:R-:W-:Y:S02]  /*4950*/  @!P3 IMAD.IADD R16, R16, 0x1, -R6 ;  /* 0x000000011010b824 */ /* 0x000fe400078e0a06 */
[----:B0-----:R-:W-:Y:S01]  /*4960*/  IMAD.MOV.U32 R0, RZ, RZ, R4 ;  /* 0x000000ffff007224 */ /* 0x001fe200078e0004 */
[----:B------:R-:W-:Y:S01]  /*4970*/  IABS R4, R11 ;  /* 0x0000000b00047213 */ /* 0x000fe20000000000 */
[C---:B------:R-:W-:Y:S01]  /*4980*/  IMAD R12, R6.reuse, R3, R12 ;  /* 0x00000003060c7224 */ /* 0x040fe200078e020c */
[C---:B------:R-:W-:Y:S01]  /*4990*/  ISETP.GT.U32.AND P3, PT, R6.reuse, R16, PT ;  /* 0x000000100600720c */ /* 0x040fe20003f64070 */
[----:B------:R-:W-:Y:S01]  /*49a0*/  @!P1 IMAD.MOV R0, RZ, RZ, -R0 ;  /* 0x000000ffff009224 */ /* 0x000fe200078e0a00 */
[C---:B------:R-:W-:Y:S01]  /*49b0*/  ISETP.GT.U32.AND P1, PT, R6.reuse, R2, PT ;  /* 0x000000020600720c */ /* 0x040fe20003f24070 */
[----:B------:R-:W-:Y:S01]  /*49c0*/  @!P6 IMAD.IADD R13, R13, 0x1, -R6 ;  /* 0x000000010d0de824 */ /* 0x000fe200078e0a06 */
[----:B------:R-:W-:Y:S01]  /*49d0*/  IABS R3, R20 ;  /* 0x0000001400037213 */ /* 0x000fe20000000000 */
[----:B------:R-:W-:Y:S01]  /*49e0*/  IMAD.MOV R5, RZ, RZ, -R5 ;  /* 0x000000ffff057224 */ /* 0x000fe200078e0a05 */
[----:B------:R0:W-:Y:S01]  /*49f0*/  STL [R1+0x208], R0 ;  /* 0x0002080001007387 */ /* 0x0001e20000100800 */
[----:B------:R-:W-:Y:S01]  /*4a00*/  IMAD.HI.U32 R19, R23, R4, RZ ;  /* 0x0000000417137227 */ /* 0x000fe200078e00ff */
[----:B------:R-:W-:-:S03]  /*4a10*/  ISETP.GT.U32.AND P6, PT, R6, R13, PT ;  /* 0x0000000d0600720c */ /* 0x000fc60003fc4070 */
[----:B------:R-:W-:Y:S01]  /*4a20*/  IMAD R18, R6, R5, R18 ;  /* 0x0000000506127224 */ /* 0x000fe200078e0212 */
[----:B------:R-:W-:Y:S01]  /*4a30*/  IADD3 R5, R7, 0x2b, RZ ;  /* 0x0000002b07057810 */ /* 0x000fe20007ffe0ff */
[--C-:B------:R-:W-:Y:S01]  /*4a40*/  @!P3 IMAD.IADD R16, R16, 0x1, -R6.reuse ;  /* 0x000000011010b824 */ /* 0x100fe200078e0a06 */
[----:B------:R-:W-:Y:S01]  /*4a50*/  ISETP.GT.U32.AND P3, PT, R6, R12, PT ;  /* 0x0000000c0600720c */ /* 0x000fe20003f64070 */
[----:B------:R-:W-:Y:S02]  /*4a60*/  @!P1 IMAD.IADD R2, R2, 0x1, -R6 ;  /* 0x0000000102029824 */ /* 0x000fe400078e0a06 */
[----:B------:R-:W-:-:S03]  /*4a70*/  IMAD.HI.U32 R14, R23, R3, RZ ;  /* 0x00000003170e7227 */ /* 0x000fc600078e00ff */
[C---:B------:R-:W-:Y:S01]  /*4a80*/  ISETP.GT.U32.AND P1, PT, R6.reuse, R2, PT ;  /* 0x000000020600720c */ /* 0x040fe20003f24070 */
[----:B------:R-:W-:Y:S02]  /*4a90*/  IMAD.MOV R14, RZ, RZ, -R14 ;  /* 0x000000ffff0e7224 */ /* 0x000fe400078e0a0e */
[----:B0-----:R-:W-:Y:S01]  /*4aa0*/  IMAD.MOV.U32 R0, RZ, RZ, R16 ;  /* 0x000000ffff007224 */ /* 0x001fe200078e0010 */
[----:B------:R-:W-:Y:S01]  /*4ab0*/  IABS R16, R5 ;  /* 0x0000000500107213 */ /* 0x000fe20000000000 */
[----:B------:R-:W-:Y:S02]  /*4ac0*/  IMAD R3, R6, R14, R3 ;  /* 0x0000000e06037224 */ /* 0x000fe400078e0203 */
[----:B------:R-:W-:Y:S01]  /*4ad0*/  @!P3 IMAD.IADD R12, R12, 0x1, -R6 ;  /* 0x000000010c0cb824 */ /* 0x000fe200078e0a06 */
[----:B------:R-:W-:Y:S01]  /*4ae0*/  ISETP.GE.AND P3, PT, R20, RZ, PT ;  /* 0x000000ff1400720c */ /* 0x000fe20003f66270 */
[----:B------:R-:W-:Y:S02]  /*4af0*/  @!P5 IMAD.MOV R0, RZ, RZ, -R0 ;  /* 0x000000ffff00d224 */ /* 0x000fe400078e0a00 */
[--C-:B------:R-:W-:Y:S01]  /*4b00*/  @!P6 IMAD.IADD R13, R13, 0x1, -R6.reuse ;  /* 0x000000010d0de824 */ /* 0x100fe200078e0a06 */
[----:B------:R-:W-:Y:S01]  /*4b10*/  ISETP.GT.U32.AND P6, PT, R6, R3, PT ;  /* 0x000000030600720c */ /* 0x000fe20003fc4070 */
[----:B------:R-:W-:Y:S01]  /*4b20*/  @!P1 IMAD.IADD R2, R2, 0x1, -R6 ;  /* 0x0000000102029824 */ /* 0x000fe200078e0a06 */
[C---:B------:R-:W-:Y:S01]  /*4b30*/  ISETP.GT.U32.AND P1, PT, R6.reuse, R18, PT ;  /* 0x000000120600720c */ /* 0x040fe20003f24070 */
[----:B------:R0:W-:Y:S01]  /*4b40*/  STL [R1+0x6c], R0 ;  /* 0x00006c0001007387 */ /* 0x0001e20000100800 */
[----:B------:R-:W-:Y:S01]  /*4b50*/  ISETP.GT.U32.AND P5, PT, R6, R12, PT ;  /* 0x0000000c0600720c */ /* 0x000fe20003fa4070 */
[----:B------:R-:W-:-:S02]  /*4b60*/  IMAD.MOV R19, RZ, RZ, -R19 ;  /* 0x000000ffff137224 */ /* 0x000fc400078e0a13 */
[----:B------:R-:W-:-:S04]  /*4b70*/  IMAD.HI.U32 R14, R23, R17, RZ ;  /* 0x00000011170e7227 */ /* 0x000fc800078e00ff */
[----:B------:R-:W-:Y:S02]  /*4b80*/  IMAD R4, R6, R19, R4 ;  /* 0x0000001306047224 */ /* 0x000fe400078e0204 */
[----:B0-----:R-:W-:Y:S02]  /*4b90*/  IMAD.MOV.U32 R0, RZ, RZ, R13 ;  /* 0x000000ffff007224 */ /* 0x001fe400078e000d */
[----:B------:R-:W-:Y:S02]  /*4ba0*/  @!P1 IMAD.IADD R18, R18, 0x1, -R6 ;  /* 0x0000000112129824 */ /* 0x000fe400078e0a06 */
[----:B------:R-:W-:Y:S02]  /*4bb0*/  @!P4 IMAD.MOV R0, RZ, RZ, -R0 ;  /* 0x000000ffff00c224 */ /* 0x000fe400078e0a00 */
[----:B------:R-:W-:Y:S01]  /*4bc0*/  IMAD.HI.U32 R13, R23, R16, RZ ;  /* 0x00000010170d7227 */ /* 0x000fe200078e00ff */
[----:B------:R-:W-:Y:S02]  /*4bd0*/  ISETP.GT.U32.AND P4, PT, R6, R18, PT ;  /* 0x000000120600720c */ /* 0x000fe40003f84070 */
[----:B------:R0:W-:Y:S01]  /*4be0*/  STL [R1+0x64], R0 ;  /* 0x0000640001007387 */ /* 0x0001e20000100800 */
[----:B------:R-:W-:-:S02]  /*4bf0*/  IMAD.MOV R14, RZ, RZ, -R14 ;  /* 0x000000ffff0e7224 */ /* 0x000fc400078e0a0e */
[--C-:B------:R-:W-:Y:S01]  /*4c00*/  @!P6 IMAD.IADD R3, R3, 0x1, -R6.reuse ;  /* 0x000000010303e824 */ /* 0x100fe200078e0a06 */
[----:B------:R-:W-:Y:S01]  /*4c10*/  ISETP.GE.AND P6, PT, R15, RZ, PT ;  /* 0x000000ff0f00720c */ /* 0x000fe20003fc6270 */
[----:B------:R-:W-:Y:S01]  /*4c20*/  @!P5 IMAD.IADD R12, R12, 0x1, -R6 ;  /* 0x000000010c0cd824 */ /* 0x000fe200078e0a06 */
[C---:B------:R-:W-:Y:S01]  /*4c30*/  ISETP.GT.U32.AND P5, PT, R6.reuse, R4, PT ;  /* 0x000000040600720c */ /* 0x040fe20003fa4070 */
[----:B------:R-:W-:Y:S01]  /*4c40*/  IMAD.MOV R13, RZ, RZ, -R13 ;  /* 0x000000ffff0d7224 */ /* 0x000fe200078e0a0d */
[C---:B------:R-:W-:Y:S01]  /*4c50*/  ISETP.GT.U32.AND P1, PT, R6.reuse, R3, PT ;  /* 0x000000030600720c */ /* 0x040fe20003f24070 */
[C---:B------:R-:W-:Y:S01]  /*4c60*/  IMAD R17, R6.reuse, R14, R17 ;  /* 0x0000000e06117224 */ /* 0x040fe200078e0211 */
[C---:B------:R-:W-:Y:S01]  /*4c70*/  IADD3 R15, R7.reuse, 0x28, RZ ;  /* 0x00000028070f7810 */ /* 0x040fe20007ffe0ff */
[----:B0-----:R-:W-:Y:S01]  /*4c80*/  IMAD.MOV.U32 R0, RZ, RZ, R12 ;  /* 0x000000ffff007224 */ /* 0x001fe200078e000c */
[----:B------:R-:W-:Y:S01]  /*4c90*/  IADD3 R12, R7, 0x29, RZ ;  /* 0x00000029070c7810 */ /* 0x000fe20007ffe0ff */
[C---:B------:R-:W-:Y:S01]  /*4ca0*/  IMAD R16, R6.reuse, R13, R16 ;  /* 0x0000000d06107224 */ /* 0x040fe200078e0210 */
[----:B------:R-:W-:Y:S01]  /*4cb0*/  IABS R13, R15 ;  /* 0x0000000f000d7213 */ /* 0x000fe20000000000 */
[----:B------:R-:W-:Y:S01]  /*4cc0*/  @!P2 IMAD.MOV R0, RZ, RZ, -R0 ;  /* 0x000000ffff00a224 */ /* 0x000fe200078e0a00 */
[----:B------:R-:W-:Y:S01]  /*4cd0*/  ISETP.GT.U32.AND P2, PT, R6, R17, PT ;  /* 0x000000110600720c */ /* 0x000fe20003f44070 */
[----:B------:R-:W-:Y:S01]  /*4ce0*/  @!P4 IMAD.IADD R18, R18, 0x1, -R6 ;  /* 0x000000011212c824 */ /* 0x000fe200078e0a06 */
[----:B------:R-:W-:Y:S01]  /*4cf0*/  ISETP.GT.U32.AND P4, PT, R6, R16, PT ;  /* 0x000000100600720c */ /* 0x000fe20003f84070 */
[----:B------:R-:W-:Y:S01]  /*4d00*/  @!P0 IMAD.MOV R2, RZ, RZ, -R2 ;  /* 0x000000ffff028224 */ /* 0x000fe200078e0a02 */
[----:B------:R-:W-:Y:S01]  /*4d10*/  ISETP.GE.AND P0, PT, R11, RZ, PT ;  /* 0x000000ff0b00720c */ /* 0x000fe20003f06270 */
[--C-:B------:R-:W-:Y:S01]  /*4d20*/  @!P5 IMAD.IADD R4, R4, 0x1, -R6.reuse ;  /* 0x000000010404d824 */ /* 0x100fe200078e0a06 */
[----:B------:R-:W-:Y:S01]  /*4d30*/  ISETP.GE.AND P5, PT, R5, RZ, PT ;  /* 0x000000ff0500720c */ /* 0x000fe20003fa6270 */
[----:B------:R-:W-:Y:S01]  /*4d40*/  @!P1 IMAD.IADD R3, R3, 0x1, -R6 ;  /* 0x0000000103039824 */ /* 0x000fe200078e0a06 */
[----:B------:R0:W-:Y:S01]  /*4d50*/  STL [R1+0x60], R2 ;  /* 0x0000600201007387 */ /* 0x0001e20000100800 */
[----:B------:R-:W-:Y:S01]  /*4d60*/  IABS R5, R12 ;  /* 0x0000000c00057213 */ /* 0x000fe20000000000 */
[----:B------:R-:W-:Y:S01]  /*4d70*/  IMAD.MOV.U32 R8, RZ, RZ, R18 ;  /* 0x000000ffff087224 */ /* 0x000fe200078e0012 */
[----:B------:R-:W-:Y:S01]  /*4d80*/  ISETP.GE.AND P1, PT, R10, RZ, PT ;  /* 0x000000ff0a00720c */ /* 0x000fe20003f26270 */
[----:B------:R1:W-:Y:S01]  /*4d90*/  STL [R1+0x5c], R0 ;  /* 0x00005c0001007387 */ /* 0x0003e20000100800 */
[--C-:B------:R-:W-:Y:S01]  /*4da0*/  @!P2 IMAD.IADD R17, R17, 0x1, -R6.reuse ;  /* 0x000000011111a824 */ /* 0x100fe200078e0a06 */
[----:B------:R-:W-:Y:S01]  /*4db0*/  ISETP.GT.U32.AND P2, PT, R6, R4, PT ;  /* 0x000000040600720c */ /* 0x000fe20003f44070 */
[----:B------:R-:W-:Y:S01]  /*4dc0*/  @!P4 IMAD.IADD R16, R16, 0x1, -R6 ;  /* 0x000000011010c824 */ /* 0x000fe200078e0a06 */
[C---:B------:R-:W-:Y:S01]  /*4dd0*/  IADD3 R14, R7.reuse, 0x27, RZ ;  /* 0x00000027070e7810 */ /* 0x040fe20007ffe0ff */
[----:B------:R-:W-:Y:S01]  /*4de0*/  @!P6 IMAD.MOV R8, RZ, RZ, -R8 ;  /* 0x000000ffff08e224 */ /* 0x000fe200078e0a08 */
[----:B0-----:R-:W-:-:S02]  /*4df0*/  IADD3 R2, R7, 0x2a, RZ ;  /* 0x0000002a07027810 */ /* 0x001fc40007ffe0ff */
[----:B------:R-:W-:Y:S02]  /*4e00*/  ISETP.GT.U32.AND P4, PT, R6, R17, PT ;  /* 0x000000110600720c */ /* 0x000fe40003f84070 */
[----:B------:R-:W-:Y:S01]  /*4e10*/  IABS R11, R2 ;  /* 0x00000002000b7213 */ /* 0x000fe20000000000 */
[----:B-1----:R-:W-:Y:S01]  /*4e20*/  IMAD.MOV.U32 R0, RZ, RZ, R3 ;  /* 0x000000ffff007224 */ /* 0x002fe200078e0003 */
[----:B------:R-:W-:Y:S01]  /*4e30*/  IABS R20, R14 ;  /* 0x0000000e00147213 */ /* 0x000fe20000000000 */
[----:B------:R-:W-:Y:S02]  /*4e40*/  IMAD.MOV.U32 R3, RZ, RZ, R5 ;  /* 0x000000ffff037224 */ /* 0x000fe400078e0005 */
[----:B------:R-:W-:-:S04]  /*4e50*/  IMAD.HI.U32 R10, R23, R11, RZ ;  /* 0x0000000b170a7227 */ /* 0x000fc800078e00ff */
[----:B------:R-:W-:Y:S01]  /*4e60*/  @!P3 IMAD.MOV R0, RZ, RZ, -R0 ;  /* 0x000000ffff00b224 */ /* 0x000fe200078e0a00 */
[C---:B------:R-:W-:Y:S01]  /*4e70*/  ISETP.GT.U32.AND P3, PT, R6.reuse, R16, PT ;  /* 0x000000100600720c */ /* 0x040fe20003f64070 */
[----:B------:R-:W-:Y:S02]  /*4e80*/  IMAD.MOV R10, RZ, RZ, -R10 ;  /* 0x000000ffff0a7224 */ /* 0x000fe400078e0a0a */
[----:B------:R-:W-:Y:S01]  /*4e90*/  IMAD.HI.U32 R5, R23, R3, RZ ;  /* 0x0000000317057227 */ /* 0x000fe200078e00ff */
[----:B------:R0:W-:Y:S03]  /*4ea0*/  STL [R1+0x3c], R0 ;  /* 0x00003c0001007387 */ /* 0x0001e60000100800 */
[----:B------:R-:W-:Y:S01]  /*4eb0*/  IMAD R11, R6, R10, R11 ;  /* 0x0000000a060b7224 */ /* 0x000fe200078e020b */
[----:B------:R1:W-:Y:S01]  /*4ec0*/  STL [R1+0x40], R8 ;  /* 0x0000400801007387 */ /* 0x0003e20000100800 */
[----:B------:R-:W-:-:S02]  /*4ed0*/  IMAD.MOV R5, RZ, RZ, -R5 ;  /* 0x000000ffff057224 */ /* 0x000fc400078e0a05 */
[--C-:B------:R-:W-:Y:S01]  /*4ee0*/  @!P2 IMAD.IADD R4, R4, 0x1, -R6.reuse ;  /* 0x000000010404a824 */ /* 0x100fe200078e0a06 */
[C---:B------:R-:W-:Y:S01]  /*4ef0*/  ISETP.GT.U32.AND P2, PT, R6.reuse, R11, PT ;  /* 0x0000000b0600720c */ /* 0x040fe20003f44070 */
[----:B------:R-:W-:Y:S02]  /*4f00*/  IMAD R3, R6, R5, R3 ;  /* 0x0000000506037224 */ /* 0x000fe400078e0203 */
[----:B------:R-:W-:Y:S02]  /*4f10*/  @!P3 IMAD.IADD R16, R16, 0x1, -R6 ;  /* 0x000000011010b824 */ /* 0x000fe400078e0a06 */
[----:B------:R-:W-:Y:S01]  /*4f20*/  IMAD.HI.U32 R5, R23, R13, RZ ;  /* 0x0000000d17057227 */ /* 0x000fe200078e00ff */
[----:B------:R-:W-:-:S03]  /*4f30*/  ISETP.GT.U32.AND P3, PT, R6, R3, PT ;  /* 0x000000030600720c */ /* 0x000fc60003f64070 */
[----:B------:R-:W-:Y:S02]  /*4f40*/  IMAD.MOV R5, RZ, RZ, -R5 ;  /* 0x000000ffff057224 */ /* 0x000fe400078e0a05 */
[--C-:B------:R-:W-:Y:S01]  /*4f50*/  @!P4 IMAD.IADD R17, R17, 0x1, -R6.reuse ;  /* 0x000000011111c824 */ /* 0x100fe200078e0a06 */
[----:B------:R-:W-:Y:S01]  /*4f60*/  ISETP.GE.AND P4, PT, R2, RZ, PT ;  /* 0x000000ff0200720c */ /* 0x000fe20003f86270 */
[--C-:B------:R-:W-:Y:S01]  /*4f70*/  @!P2 IMAD.IADD R11, R11, 0x1, -R6.reuse ;  /* 0x000000010b0ba824 */ /* 0x100fe200078e0a06 */
[----:B------:R-:W-:Y:S01]  /*4f80*/  IADD3 R2, R7, 0x26, RZ ;  /* 0x0000002607027810 */ /* 0x000fe20007ffe0ff */
[----:B------:R-:W-:Y:S01]  /*4f90*/  IMAD.HI.U32 R10, R23, R20, RZ ;  /* 0x00000014170a7227 */ /* 0x000fe200078e00ff */
[----:B------:R-:W-:Y:S02]  /*4fa0*/  ISETP.GE.AND P2, PT, R12, RZ, PT ;  /* 0x000000ff0c00720c */ /* 0x000fe40003f46270 */
[----:B------:R-:W-:Y:S01]  /*4fb0*/  IADD3 R12, R7, 0x25, RZ ;  /* 0x00000025070c7810 */ /* 0x000fe20007ffe0ff */
[C---:B------:R-:W-:Y:S01]  /*4fc0*/  IMAD R13, R6.reuse, R5, R13 ;  /* 0x00000005060d7224 */ /* 0x040fe200078e020d */
[----:B------:R-:W-:Y:S01]  /*4fd0*/  IABS R5, R2 ;  /* 0x0000000200057213 */ /* 0x000fe20000000000 */
[----:B------:R-:W-:Y:S01]  /*4fe0*/  @!P3 IMAD.IADD R3, R3, 0x1, -R6 ;  /* 0x000000010303b824 */ /* 0x000fe200078e0a06 */
[----:B------:R-:W-:Y:S01]  /*4ff0*/  ISETP.GT.U32.AND P3, PT, R6, R11, PT ;  /* 0x0000000b0600720c */ /* 0x000fe20003f64070 */
[----:B0-----:R-:W-:-:S02]  /*5000*/  IMAD.MOV.U32 R0, RZ, RZ, R4 ;  /* 0x000000ffff007224 */ /* 0x001fc400078e0004 */
[----:B------:R-:W-:Y:S01]  /*5010*/  IMAD.MOV R10, RZ, RZ, -R10 ;  /* 0x000000ffff0a7224 */ /* 0x000fe200078e0a0a */
[C---:B------:R-:W-:Y:S01]  /*5020*/  ISETP.GT.U32.AND P6, PT, R6.reuse, R3, PT ;  /* 0x000000030600720c */ /* 0x040fe20003fc4070 */
[----:B------:R-:W-:Y:S01]  /*5030*/  @!P0 IMAD.MOV R0, RZ, RZ, -R0 ;  /* 0x000000ffff008224 */ /* 0x000fe200078e0a00 */
[C---:B------:R-:W-:Y:S01]  /*5040*/  ISETP.GT.U32.AND P0, PT, R6.reuse, R13, PT ;  /* 0x0000000d0600720c */ /* 0x040fe20003f04070 */
[----:B------:R-:W-:Y:S01]  /*5050*/  IMAD R20, R6, R10, R20 ;  /* 0x0000000a06147224 */ /* 0x000fe200078e0214 */
[----:B------:R-:W-:Y:S01]  /*5060*/  IABS R10, R12 ;  /* 0x0000000c000a7213 */ /* 0x000fe20000000000 */
[----:B-1----:R-:W-:Y:S01]  /*5070*/  IMAD.MOV.U32 R8, RZ, RZ, R17 ;  /* 0x000000ffff087224 */ /* 0x002fe200078e0011 */
[----:B------:R0:W-:Y:S01]  /*5080*/  STL [R1+0x50], R0 ;  /* 0x0000500001007387 */ /* 0x0001e20000100800 */
[----:B------:R-:W-:-:S04]  /*5090*/  IMAD.HI.U32 R4, R23, R5, RZ ;  /* 0x0000000517047227 */ /* 0x000fc800078e00ff */
[----:B------:R-:W-:Y:S01]  /*50a0*/  @!P1 IMAD.MOV R8, RZ, RZ, -R8 ;  /* 0x000000ffff089224 */ /* 0x000fe200078e0a08 */
[----:B------:R-:W-:Y:S01]  /*50b0*/  ISETP.GT.U32.AND P1, PT, R6, R20, PT ;  /* 0x000000140600720c */ /* 0x000fe20003f24070 */
[----:B------:R-:W-:Y:S01]  /*50c0*/  @!P3 IMAD.IADD R11, R11, 0x1, -R6 ;  /* 0x000000010b0bb824 */ /* 0x000fe200078e0a06 */
[----:B------:R-:W-:Y:S01]  /*50d0*/  ISETP.GE.AND P3, PT, R14, RZ, PT ;  /* 0x000000ff0e00720c */ /* 0x000fe20003f66270 */
[----:B------:R-:W-:Y:S01]  /*50e0*/  IMAD.MOV R4, RZ, RZ, -R4 ;  /* 0x000000ffff047224 */ /* 0x000fe200078e0a04 */
[----:B------:R1:W-:Y:S01]  /*50f0*/  STL [R1+0x44], R8 ;  /* 0x0000440801007387 */ /* 0x0003e20000100800 */
[----:B0-----:R-:W-:Y:S02]  /*5100*/  IMAD.MOV.U32 R0, RZ, RZ, R16 ;  /* 0x000000ffff007224 */ /* 0x001fe400078e0010 */
[----:B------:R-:W-:-:S04]  /*5110*/  IMAD.HI.U32 R16, R23, R10, RZ ;  /* 0x0000000a17107227 */ /* 0x000fc800078e00ff */
[----:B------:R-:W-:Y:S01]  /*5120*/  @!P5 IMAD.MOV R0, RZ, RZ, -R0 ;  /* 0x000000ffff00d224 */ /* 0x000fe200078e0a00 */
[----:B------:R-:W-:Y:S01]  /*5130*/  ISETP.GE.AND P5, PT, R15, RZ, PT ;  /* 0x000000ff0f00720c */ /* 0x000fe20003fa6270 */
[----:B------:R-:W-:Y:S01]  /*5140*/  IMAD.MOV R16, RZ, RZ, -R16 ;  /* 0x000000ffff107224 */ /* 0x000fe200078e0a10 */
[----:B------:R-:W-:Y:S01]  /*5150*/  IADD3 R15, R7, 0x22, RZ ;  /* 0x00000022070f7810 */ /* 0x000fe20007ffe0ff */
[--C-:B------:R-:W-:Y:S01]  /*5160*/  @!P6 IMAD.IADD R3, R3, 0x1, -R6.reuse ;  /* 0x000000010303e824 */ /* 0x100fe200078e0a06 */
[----:B------:R0:W-:Y:S01]  /*5170*/  STL [R1+0x4c], R0 ;  /* 0x00004c0001007387 */ /* 0x0001e20000100800 */
[----:B------:R-:W-:Y:S01]  /*5180*/  @!P0 IMAD.IADD R13, R13, 0x1, -R6 ;  /* 0x000000010d0d8824 */ /* 0x000fe200078e0a06 */
[----:B------:R-:W-:Y:S01]  /*5190*/  ISETP.GE.AND P6, PT, R2, RZ, PT ;  /* 0x000000ff0200720c */ /* 0x000fe20003fc6270 */
[C---:B------:R-:W-:Y:S01]  /*51a0*/  IMAD R5, R6.reuse, R4, R5 ;  /* 0x0000000406057224 */ /* 0x040fe200078e0205 */
[C---:B------:R-:W-:Y:S01]  /*51b0*/  IADD3 R2, R7.reuse, 0x24, RZ ;  /* 0x0000002407027810 */ /* 0x040fe20007ffe0ff */
[----:B-1----:R-:W-:Y:S01]  /*51c0*/  IMAD.MOV.U32 R8, RZ, RZ, R11 ;  /* 0x000000ffff087224 */ /* 0x002fe200078e000b */
[C---:B------:R-:W-:Y:S01]  /*51d0*/  ISETP.GT.U32.AND P0, PT, R6.reuse, R13, PT ;  /* 0x0000000d0600720c */ /* 0x040fe20003f04070 */
[C---:B------:R-:W-:Y:S01]  /*51e0*/  IMAD R10, R6.reuse, R16, R10 ;  /* 0x00000010060a7224 */ /* 0x040fe200078e020a */
[----:B------:R-:W-:Y:S01]  /*51f0*/  IADD3 R4, R7, 0x23, RZ ;  /* 0x0000002307047810 */ /* 0x000fe20007ffe0ff */
[----:B------:R-:W-:Y:S01]  /*5200*/  @!P4 IMAD.MOV R8, RZ, RZ, -R8 ;  /* 0x000000ffff08c224 */ /* 0x000fe200078e0a08 */
[----:B------:R-:W-:Y:S01]  /*5210*/  ISETP.GT.U32.AND P4, PT, R6, R5, PT ;  /* 0x000000050600720c */ /* 0x000fe20003f84070 */
[----:B0-----:R-:W-:Y:S01]  /*5220*/  IMAD.MOV.U32 R0, RZ, RZ, R3 ;  /* 0x000000ffff007224 */ /* 0x001fe200078e0003 */
[----:B------:R-:W-:Y:S01]  /*5230*/  IABS R11, R2 ;  /* 0x00000002000b7213 */ /* 0x000fe20000000000 */
[----:B------:R-:W-:Y:S01]  /*5240*/  @!P1 IMAD.IADD R20, R20, 0x1, -R6 ;  /* 0x0000000114149824 */ /* 0x000fe200078e0a06 */
[----:B------:R-:W-:Y:S01]  /*5250*/  STL [R1+0x48], R8 ;  /* 0x0000480801007387 */ /* 0x000fe20000100800 */
[----:B------:R-:W-:Y:S01]  /*5260*/  @!P2 IMAD.MOV R0, RZ, RZ, -R0 ;  /* 0x000000ffff00a224 */ /* 0x000fe200078e0a00 */
[----:B------:R-:W-:-:S02]  /*5270*/  ISETP.GT.U32.AND P2, PT, R6, R10, PT ;  /* 0x0000000a0600720c */ /* 0x000fc40003f44070 */
[----:B------:R-:W-:Y:S01]  /*5280*/  ISETP.GT.U32.AND P1, PT, R6, R20, PT ;  /* 0x000000140600720c */ /* 0x000fe20003f24070 */
[--C-:B------:R-:W-:Y:S01]  /*5290*/  @!P0 IMAD.IADD R13, R13, 0x1, -R6.reuse ;  /* 0x000000010d0d8824 */ /* 0x100fe200078e0a06 */
[----:B------:R0:W-:Y:S01]  /*52a0*/  STL [R1+0x1f4], R0 ;  /* 0x0001f40001007387 */ /* 0x0001e20000100800 */
[----:B------:R-:W-:Y:S02]  /*52b0*/  IABS R3, R4 ;  /* 0x0000000400037213 */ /* 0x000fe40000000000 */
[--C-:B------:R-:W-:Y:S01]  /*52c0*/  @!P4 IMAD.IADD R5, R5, 0x1, -R6.reuse ;  /* 0x000000010505c824 */ /* 0x100fe200078e0a06 */
[----:B------:R-:W-:Y:S01]  /*52d0*/  ISETP.GE.AND P0, PT, R12, RZ, PT ;  /* 0x000000ff0c00720c */ /* 0x000fe20003f06270 */
[----:B------:R-:W-:Y:S01]  /*52e0*/  IMAD.HI.U32 R12, R23, R11, RZ ;  /* 0x0000000b170c7227 */ /* 0x000fe200078e00ff */
[----:B------:R-:W-:Y:S02]  /*52f0*/  IABS R19, R15 ;  /* 0x0000000f00137213 */ /* 0x000fe40000000000 */
[----:B------:R-:W-:Y:S01]  /*5300*/  ISETP.GT.U32.AND P4, PT, R6, R5, PT ;  /* 0x000000050600720c */ /* 0x000fe20003f84070 */
[--C-:B------:R-:W-:Y:S01]  /*5310*/  @!P2 IMAD.IADD R10, R10, 0x1, -R6.reuse ;  /* 0x000000010a0aa824 */ /* 0x100fe200078e0a06 */
[----:B------:R-:W-:Y:S01]  /*5320*/  ISETP.GE.AND P2, PT, R4, RZ, PT ;  /* 0x000000ff0400720c */ /* 0x000fe20003f46270 */
[----:B0-----:R-:W-:Y:S01]  /*5330*/  IMAD.MOV.U32 R0, RZ, RZ, R13 ;  /* 0x000000ffff007224 */ /* 0x001fe200078e000d */
[----:B------:R-:W-:Y:S01]  /*5340*/  IADD3 R13, R7, 0x20, RZ ;  /* 0x00000020070d7810 */ /* 0x000fe20007ffe0ff */
[----:B------:R-:W-:Y:S01]  /*5350*/  @!P1 IMAD.IADD R20, R20, 0x1, -R6 ;  /* 0x0000000114149824 */ /* 0x000fe200078e0a06 */
[----:B------:R-:W-:Y:S01]  /*5360*/  ISETP.GE.AND P1, PT, R2, RZ, PT ;  /* 0x000000ff0200720c */ /* 0x000fe20003f26270 */
[----:B------:R-:W-:Y:S01]  /*5370*/  @!P5 IMAD.MOV R0, RZ, RZ, -R0 ;  /* 0x000000ffff00d224 */ /* 0x000fe200078e0a00 */
[----:B------:R-:W-:Y:S01]  /*5380*/  ISETP.GT.U32.AND P5, PT, R6, R10, PT ;  /* 0x0000000a0600720c */ /* 0x000fe20003fa4070 */
[----:B------:R-:W-:Y:S01]  /*5390*/  IMAD.HI.U32 R2, R23, R3, RZ ;  /* 0x0000000317027227 */ /* 0x000fe200078e00ff */
[----:B------:R-:W-:-:S02]  /*53a0*/  IABS R16, R13 ;  /* 0x0000000d00107213 */ /* 0x000fc40000000000 */
[----:B------:R0:W-:Y:S01]  /*53b0*/  STL [R1+0x1e4], R0 ;  /* 0x0001e40001007387 */ /* 0x0001e20000100800 */
[----:B------:R-:W-:Y:S01]  /*53c0*/  IMAD.MOV R12, RZ, RZ, -R12 ;  /* 0x000000ffff0c7224 */ /* 0x000fe200078e0a0c */
[C---:B------:R-:W-:Y:S01]  /*53d0*/  IADD3 R4, R7.reuse, 0x1f, RZ ;  /* 0x0000001f07047810 */ /* 0x040fe20007ffe0ff */
[----:B------:R-:W-:Y:S02]  /*53e0*/  IMAD.MOV R2, RZ, RZ, -R2 ;  /* 0x000000ffff027224 */ /* 0x000fe400078e0a02 */
[C---:B------:R-:W-:Y:S01]  /*53f0*/  IMAD R11, R6.reuse, R12, R11 ;  /* 0x0000000c060b7224 */ /* 0x040fe200078e020b */
[----:B------:R-:W-:Y:S01]  /*5400*/  IADD3 R12, R7, 0x21, RZ ;  /* 0x00000021070c7810 */ /* 0x000fe20007ffe0ff */
[C---:B------:R-:W-:Y:S01]  /*5410*/  IMAD R3, R6.reuse, R2, R3 ;  /* 0x0000000206037224 */ /* 0x040fe200078e0203 */
[----:B------:R-:W-:Y:S01]  /*5420*/  IABS R14, R4 ;  /* 0x00000004000e7213 */ /* 0x000fe20000000000 */
[--C-:B------:R-:W-:Y:S01]  /*5430*/  @!P4 IMAD.IADD R5, R5, 0x1, -R6.reuse ;  /* 0x000000010505c824 */ /* 0x100fe200078e0a06 */
[----:B------:R-:W-:Y:S01]  /*5440*/  ISETP.GT.U32.AND P4, PT, R6, R11, PT ;  /* 0x0000000b0600720c */ /* 0x000fe20003f84070 */
[----:B------:R-:W-:Y:S01]  /*5450*/  @!P5 IMAD.IADD R10, R10, 0x1, -R6 ;  /* 0x000000010a0ad824 */ /* 0x000fe200078e0a06 */
[----:B------:R-:W-:Y:S01]  /*5460*/  ISETP.GT.U32.AND P5, PT, R6, R3, PT ;  /* 0x000000030600720c */ /* 0x000fe20003fa4070 */
[----:B------:R-:W-:Y:S01]  /*5470*/  IMAD.HI.U32 R2, R23, R19, RZ ;  /* 0x0000001317027227 */ /* 0x000fe200078e00ff */
[----:B------:R-:W-:-:S03]  /*5480*/  IABS R18, R12 ;  /* 0x0000000c00127213 */ /* 0x000fc60000000000 */
[----:B0-----:R-:W-:Y:S02]  /*5490*/  IMAD.MOV.U32 R0, RZ, RZ, R20 ;  /* 0x000000ffff007224 */ /* 0x001fe400078e0014 */
[----:B------:R-:W-:Y:S02]  /*54a0*/  IMAD.MOV R2, RZ, RZ, -R2 ;  /* 0x000000ffff027224 */ /* 0x000fe400078e0a02 */
[----:B------:R-:W-:-:S04]  /*54b0*/  IMAD.HI.U32 R21, R23, R18, RZ ;  /* 0x0000001217157227 */ /* 0x000fc800078e00ff */
[--C-:B------:R-:W-:Y:S02]  /*54c0*/  @!P4 IMAD.IADD R11, R11, 0x1, -R6.reuse ;  /* 0x000000010b0bc824 */ /* 0x100fe400078e0a06 */
[----:B------:R-:W-:Y:S02]  /*54d0*/  @!P5 IMAD.IADD R3, R3, 0x1, -R6 ;  /* 0x000000010303d824 */ /* 0x000fe400078e0a06 */
[----:B------:R-:W-:Y:S01]  /*54e0*/  @!P3 IMAD.MOV R0, RZ, RZ, -R0 ;  /* 0x000000ffff00b224 */ /* 0x000fe200078e0a00 */
[C---:B------:R-:W-:Y:S01]  /*54f0*/  ISETP.GT.U32.AND P5, PT, R6.reuse, R11, PT ;  /* 0x0000000b0600720c */ /* 0x040fe20003fa4070 */
[----:B------:R-:W-:Y:S01]  /*5500*/  IMAD R19, R6, R2, R19 ;  /* 0x0000000206137224 */ /* 0x000fe200078e0213 */
[----:B------:R-:W-:Y:S01]  /*5510*/  IADD3 R2, R7, 0x1e, RZ ;  /* 0x0000001e07027810 */ /* 0x000fe20007ffe0ff */
[----:B------:R-:W-:Y:S01]  /*5520*/  IMAD.MOV R21, RZ, RZ, -R21 ;  /* 0x000000ffff157224 */ /* 0x000fe200078e0a15 */
[----:B------:R0:W-:Y:S01]  /*5530*/  STL [R1+0x1dc], R0 ;  /* 0x0001dc0001007387 */ /* 0x0001e20000100800 */
[----:B------:R-:W-:Y:S01]  /*5540*/  ISETP.GE.AND P3, PT, R15, RZ, PT ;  /* 0x000000ff0f00720c */ /* 0x000fe20003f66270 */
[----:B------:R-:W-:Y:S01]  /*5550*/  IMAD.HI.U32 R17, R23, R16, RZ ;  /* 0x0000001017117227 */ /* 0x000fe200078e00ff */
[----:B------:R-:W-:-:S02]  /*5560*/  IABS R15, R2 ;  /* 0x00000002000f7213 */ /* 0x000fc40000000000 */
[C---:B------:R-:W-:Y:S01]  /*5570*/  ISETP.GT.U32.AND P4, PT, R6.reuse, R19, PT ;  /* 0x000000130600720c */ /* 0x040fe20003f84070 */
[C---:B------:R-:W-:Y:S02]  /*5580*/  IMAD R18, R6.reuse, R21, R18 ;  /* 0x0000001506127224 */ /* 0x040fe400078e0212 */
[----:B------:R-:W-:Y:S02]  /*5590*/  IMAD.MOV R17, RZ, RZ, -R17 ;  /* 0x000000ffff117224 */ /* 0x000fe400078e0a11 */
[----:B0-----:R-:W-:Y:S02]  /*55a0*/  IMAD.MOV.U32 R0, RZ, RZ, R5 ;  /* 0x000000ffff007224 */ /* 0x001fe400078e0005 */
[----:B------:R-:W-:Y:S01]  /*55b0*/  @!P5 IMAD.IADD R11, R11, 0x1, -R6 ;  /* 0x000000010b0bd824 */ /* 0x000fe200078e0a06 */
[C---:B------:R-:W-:Y:S01]  /*55c0*/  ISETP.GT.U32.AND P5, PT, R6.reuse, R18, PT ;  /* 0x000000120600720c */ /* 0x040fe20003fa4070 */
[----:B------:R-:W-:Y:S01]  /*55d0*/  @!P6 IMAD.MOV R0, RZ, RZ, -R0 ;  /* 0x000000ffff00e224 */ /* 0x000fe200078e0a00 */
[----:B------:R-:W-:Y:S01]  /*55e0*/  ISETP.GT.U32.AND P6, PT, R6, R3, PT ;  /* 0x000000030600720c */ /* 0x000fe20003fc4070 */
[----:B------:R-:W-:-:S02]  /*55f0*/  IMAD.MOV.U32 R5, RZ, RZ, R15 ;  /* 0x000000ffff057224 */ /* 0x000fc400078e000f */
[----:B------:R-:W-:Y:S01]  /*5600*/  IMAD.HI.U32 R15, R23, R14, RZ ;  /* 0x0000000e170f7227 */ /* 0x000fe200078e00ff */
[----:B------:R0:W-:Y:S03]  /*5610*/  STL [R1+0x38], R0 ;  /* 0x0000380001007387 */ /* 0x0001e60000100800 */
[C---:B------:R-:W-:Y:S01]  /*5620*/  IMAD R16, R6.reuse, R17, R16 ;  /* 0x0000001106107224 */ /* 0x040fe200078e0210 */
[----:B------:R-:W-:Y:S01]  /*5630*/  IADD3 R17, R7, 0x1d, RZ ;  /* 0x0000001d07117810 */ /* 0x000fe20007ffe0ff */
[----:B------:R-:W-:Y:S02]  /*5640*/  IMAD.MOV R15, RZ, RZ, -R15 ;  /* 0x000000ffff0f7224 */ /* 0x000fe400078e0a0f */
[----:B------:R-:W-:Y:S02]  /*5650*/  IMAD.MOV.U32 R8, RZ, RZ, R10 ;  /* 0x000000ffff087224 */ /* 0x000fe400078e000a */
[----:B------:R-:W-:-:S02]  /*5660*/  IMAD R15, R6, R15, R14 ;  /* 0x0000000f060f7224 */ /* 0x000fc400078e020e */
[----:B0-----:R-:W-:Y:S02]  /*5670*/  IMAD.MOV.U32 R0, RZ, RZ, R11 ;  /* 0x000000ffff007224 */ /* 0x001fe400078e000b */
[----:B------:R-:W-:Y:S02]  /*5680*/  @!P4 IMAD.IADD R19, R19, 0x1, -R6 ;  /* 0x000000011313c824 */ /* 0x000fe400078e0a06 */
[----:B------:R-:W-:Y:S01]  /*5690*/  @!P1 IMAD.MOV R0, RZ, RZ, -R0 ;  /* 0x000000ffff009224 */ /* 0x000fe200078e0a00 */
[C---:B------:R-:W-:Y:S01]  /*56a0*/  ISETP.GT.U32.AND P1, PT, R6.reuse, R16, PT ;  /* 0x000000100600720c */ /* 0x040fe20003f24070 */
[----:B------:R-:W-:Y:S01]  /*56b0*/  @!P0 IMAD.MOV R8, RZ, RZ, -R8 ;  /* 0x000000ffff088224 */ /* 0x000fe200078e0a08 */
[----:B------:R-:W-:Y:S01]  /*56c0*/  ISETP.GT.U32.AND P4, PT, R6, R19, PT ;  /* 0x000000130600720c */ /* 0x000fe20003f84070 */
[--C-:B------:R-:W-:Y:S01]  /*56d0*/  @!P5 IMAD.IADD R18, R18, 0x1, -R6.reuse ;  /* 0x000000011212d824 */ /* 0x100fe200078e0a06 */
[----:B------:R-:W-:Y:S01]  /*56e0*/  ISETP.GT.U32.AND P5, PT, R6, R15, PT ;  /* 0x0000000f0600720c */ /* 0x000fe20003fa4070 */
[----:B------:R-:W-:Y:S01]  /*56f0*/  @!P6 IMAD.IADD R3, R3, 0x1, -R6 ;  /* 0x000000010303e824 */ /* 0x000fe200078e0a06 */
[----:B------:R-:W-:Y:S01]  /*5700*/  STL [R1+0x1a8], R8 ;  /* 0x0001a80801007387 */ /* 0x000fe20000100800 */
[----:B------:R-:W-:Y:S01]  /*5710*/  IMAD.HI.U32 R10, R23, R5, RZ ;  /* 0x00000005170a7227 */ /* 0x000fe200078e00ff */
[----:B------:R-:W-:-:S02]  /*5720*/  ISETP.GE.AND P0, PT, R12, RZ, PT ;  /* 0x000000ff0c00720c */ /* 0x000fc40003f06270 */
[----:B------:R0:W-:Y:S01]  /*5730*/  STL [R1+0x1a4], R0 ;  /* 0x0001a40001007387 */ /* 0x0001e20000100800 */
[----:B------:R-:W-:Y:S01]  /*5740*/  IMAD.MOV R10, RZ, RZ, -R10 ;  /* 0x000000ffff0a7224 */ /* 0x000fe200078e0a0a */
[----:B------:R-:W-:Y:S01]  /*5750*/  ISETP.GE.AND P6, PT, R13, RZ, PT ;  /* 0x000000ff0d00720c */ /* 0x000fe20003fc6270 */
[--C-:B------:R-:W-:Y:S01]  /*5760*/  @!P1 IMAD.IADD R16, R16, 0x1, -R6.reuse ;  /* 0x0000000110109824 */ /* 0x100fe200078e0a06 */
[----:B------:R-:W-:Y:S01]  /*5770*/  IADD3 R13, R7, 0x1c, RZ ;  /* 0x0000001c070d7810 */ /* 0x000fe20007ffe0ff */
[--C-:B------:R-:W-:Y:S01]  /*5780*/  @!P4 IMAD.IADD R19, R19, 0x1, -R6.reuse ;  /* 0x000000011313c824 */ /* 0x100fe200078e0a06 */
[----:B------:R-:W-:Y:S01]  /*5790*/  ISETP.GE.AND P4, PT, R4, RZ, PT ;  /* 0x000000ff0400720c */ /* 0x000fe20003f86270 */
[----:B------:R-:W-:Y:S01]  /*57a0*/  @!P5 IMAD.IADD R15, R15, 0x1, -R6 ;  /* 0x000000010f0fd824 */ /* 0x000fe200078e0a06 */
[C---:B------:R-:W-:Y:S01]  /*57b0*/  ISETP.GT.U32.AND P1, PT, R6.reuse, R16, PT ;  /* 0x000000100600720c */ /* 0x040fe20003f24070 */
[C---:B------:R-:W-:Y:S01]  /*57c0*/  IMAD R4, R6.reuse, R10, R5 ;  /* 0x0000000a06047224 */ /* 0x040fe200078e0205 */
[----:B------:R-:W-:Y:S01]  /*57d0*/  IADD3 R5, R7, 0x1b, RZ ;  /* 0x0000001b07057810 */ /* 0x000fe20007ffe0ff */
[----:B0-----:R-:W-:Y:S01]  /*57e0*/  IMAD.MOV.U32 R0, RZ, RZ, R3 ;  /* 0x000000ffff007224 */ /* 0x001fe200078e0003 */
[----:B------:R-:W-:Y:S01]  /*57f0*/  IABS R3, R17 ;  /* 0x0000001100037213 */ /* 0x000fe20000000000 */
[----:B------:R-:W-:Y:S01]  /*5800*/  IMAD.MOV.U32 R8, RZ, RZ, R19 ;  /* 0x000000ffff087224 */ /* 0x000fe200078e0013 */
[C---:B------:R-:W-:Y:S01]  /*5810*/  ISETP.GT.U32.AND P5, PT, R6.reuse, R15, PT ;  /* 0x0000000f0600720c */ /* 0x040fe20003fa4070 */
[----:B------:R-:W-:Y:S01]  /*5820*/  @!P2 IMAD.MOV R0, RZ, RZ, -R0 ;  /* 0x000000ffff00a224 */ /* 0x000fe200078e0a00 */
[----:B------:R-:W-:Y:S01]  /*5830*/  ISETP.GT.U32.AND P2, PT, R6, R18, PT ;  /* 0x000000120600720c */ /* 0x000fe20003f44070 */
[----:B------:R-:W-:Y:S01]  /*5840*/  IMAD.HI.U32 R10, R23, R3, RZ ;  /* 0x00000003170a7227 */ /* 0x000fe200078e00ff */
[----:B------:R-:W-:-:S02]  /*5850*/  IABS R14, R5 ;  /* 0x00000005000e7213 */ /* 0x000fc40000000000 */
[----:B------:R-:W-:Y:S01]  /*5860*/  IADD3 R12, R7, 0x1a, RZ ;  /* 0x0000001a070c7810 */ /* 0x000fe20007ffe0ff */
[----:B------:R-:W-:Y:S01]  /*5870*/  IMAD.MOV R10, RZ, RZ, -R10 ;  /* 0x000000ffff0a7224 */ /* 0x000fe200078e0a0a */
[----:B------:R-:W-:Y:S01]  /*5880*/  IABS R20, R13 ;  /* 0x0000000d00147213 */ /* 0x000fe20000000000 */
[--C-:B------:R-:W-:Y:S01]  /*5890*/  @!P1 IMAD.IADD R16, R16, 0x1, -R6.reuse ;  /* 0x0000000110109824 */ /* 0x100fe200078e0a06 */
[----:B------:R-:W-:Y:S01]  /*58a0*/  ISETP.GE.AND P1, PT, R2, RZ, PT ;  /* 0x000000ff0200720c */ /* 0x000fe20003f26270 */
[----:B------:R-:W-:Y:S01]  /*58b0*/  IMAD R2, R6, R10, R3 ;  /* 0x0000000a06027224 */ /* 0x000fe200078e0203 */
[----:B------:R0:W-:Y:S01]  /*58c0*/  STL [R1+0x198], R0 ;  /* 0x0001980001007387 */ /* 0x0001e20000100800 */
[--C-:B------:R-:W-:Y:S01]  /*58d0*/  @!P5 IMAD.IADD R15, R15, 0x1, -R6.reuse ;  /* 0x000000010f0fd824 */ /* 0x100fe200078e0a06 */
[----:B------:R-:W-:Y:S01]  /*58e0*/  IABS R11, R12 ;  /* 0x0000000c000b7213 */ /* 0x000fe20000000000 */
[----:B------:R-:W-:Y:S01]  /*58f0*/  @!P2 IMAD.IADD R18, R18, 0x1, -R6 ;  /* 0x000000011212a824 */ /* 0x000fe200078e0a06 */
[C---:B------:R-:W-:Y:S01]  /*5900*/  ISETP.GT.U32.AND P2, PT, R6.reuse, R4, PT ;  /* 0x000000040600720c */ /* 0x040fe20003f44070 */
[----:B------:R-:W-:Y:S01]  /*5910*/  IMAD.HI.U32 R3, R23, R14, RZ ;  /* 0x0000000e17037227 */ /* 0x000fe200078e00ff */
[----:B------:R-:W-:-:S03]  /*5920*/  ISETP.GT.U32.AND P5, PT, R6, R2, PT ;  /* 0x000000020600720c */ /* 0x000fc60003fa4070 */
[----:B------:R-:W-:Y:S02]  /*5930*/  @!P3 IMAD.MOV R8, RZ, RZ, -R8 ;  /* 0x000000ffff08b224 */ /* 0x000fe400078e0a08 */
[----:B------:R-:W-:Y:S02]  /*5940*/  IMAD.MOV R3, RZ, RZ, -R3 ;  /* 0x000000ffff037224 */ /* 0x000fe400078e0a03 */
[----:B0-----:R-:W-:Y:S01]  /*5950*/  IMAD.MOV.U32 R0, RZ, RZ, R18 ;  /* 0x000000ffff007224 */ /* 0x001fe200078e0012 */
[----:B------:R0:W-:Y:S01]  /*5960*/  STL [R1+0x150], R8 ;  /* 0x0001500801007387 */ /* 0x0001e20000100800 */
[----:B------:R-:W-:-:S04]  /*5970*/  IMAD.HI.U32 R21, R23, R20, RZ ;  /* 0x0000001417157227 */ /* 0x000fc800078e00ff */
[----:B------:R-:W-:Y:S01]  /*5980*/  @!P2 IMAD.IADD R4, R4, 0x1, -R6 ;  /* 0x000000010404a824 */ /* 0x000fe200078e0a06 */
[----:B------:R-:W-:Y:S01]  /*5990*/  ISETP.GE.AND P2, PT, R17, RZ, PT ;  /* 0x000000ff1100720c */ /* 0x000fe20003f46270 */
[C---:B------:R-:W-:Y:S01]  /*59a0*/  IMAD R14, R6.reuse, R3, R14 ;  /* 0x00000003060e7224 */ /* 0x040fe200078e020e */
[----:B------:R-:W-:Y:S01]  /*59b0*/  IADD3 R3, R7, 0x19, RZ ;  /* 0x0000001907037810 */ /* 0x000fe20007ffe0ff */
[----:B------:R-:W-:Y:S01]  /*59c0*/  IMAD.HI.U32 R10, R23, R11, RZ ;  /* 0x0000000b170a7227 */ /* 0x000fe200078e00ff */
[----:B------:R-:W-:-:S03]  /*59d0*/  ISETP.GT.U32.AND P3, PT, R6, R4, PT ;  /* 0x000000040600720c */ /* 0x000fc60003f64070 */
[----:B0-----:R-:W-:Y:S02]  /*59e0*/  IMAD.MOV.U32 R8, RZ, RZ, R16 ;  /* 0x000000ffff087224 */ /* 0x001fe400078e0010 */
[----:B------:R-:W-:Y:S02]  /*59f0*/  @!P0 IMAD.MOV R0, RZ, RZ, -R0 ;  /* 0x000000ffff008224 */ /* 0x000fe400078e0a00 */
[----:B------:R-:W-:Y:S02]  /*5a00*/  IMAD.MOV R21, RZ, RZ, -R21 ;  /* 0x000000ffff157224 */ /* 0x000fe400078e0a15 */
[----:B------:R-:W-:Y:S01]  /*5a10*/  @!P5 IMAD.IADD R2, R2, 0x1, -R6 ;  /* 0x000000010202d824 */ /* 0x000fe200078e0a06 */
[----:B------:R0:W-:Y:S01]  /*5a20*/  STL [R1+0x14c], R0 ;  /* 0x00014c0001007387 */ /* 0x0001e20000100800 */
[----:B------:R-:W-:Y:S01]  /*5a30*/  @!P6 IMAD.MOV R8, RZ, RZ, -R8 ;  /* 0x000000ffff08e224 */ /* 0x000fe200078e0a08 */
[C---:B------:R-:W-:Y:S01]  /*5a40*/  ISETP.GT.U32.AND P6, PT, R6.reuse, R14, PT ;  /* 0x0000000e0600720c */ /* 0x040fe20003fc4070 */
[----:B------:R-:W-:Y:S01]  /*5a50*/  IMAD.MOV R10, RZ, RZ, -R10 ;  /* 0x000000ffff0a7224 */ /* 0x000fe200078e0a0a */
[C---:B------:R-:W-:Y:S01]  /*5a60*/  ISETP.GT.U32.AND P0, PT, R6.reuse, R2, PT ;  /* 0x000000020600720c */ /* 0x040fe20003f04070 */
[C---:B------:R-:W-:Y:S01]  /*5a70*/  IMAD R17, R6.reuse, R21, R20 ;  /* 0x0000001506117224 */ /* 0x040fe200078e0214 */
[----:B------:R-:W-:Y:S01]  /*5a80*/  IABS R20, R3 ;  /* 0x0000000300147213 */ /* 0x000fe20000000000 */
[----:B------:R-:W-:Y:S01]  /*5a90*/  IMAD R11, R6, R10, R11 ;  /* 0x0000000a060b7224 */ /* 0x000fe200078e020b */
[----:B------:R-:W-:Y:S01]  /*5aa0*/  IADD3 R10, R7, 0x18, RZ ;  /* 0x00000018070a7810 */ /* 0x000fe20007ffe0ff */
[----:B------:R-:W-:Y:S01]  /*5ab0*/  @!P3 IMAD.IADD R4, R4, 0x1, -R6 ;  /* 0x000000010404b824 */ /* 0x000fe200078e0a06 */
[C---:B------:R-:W-:Y:S01]  /*5ac0*/  ISETP.GT.U32.AND P5, PT, R6.reuse, R17, PT ;  /* 0x000000110600720c */ /* 0x040fe20003fa4070 */
[----:B0-----:R-:W-:Y:S01]  /*5ad0*/  IMAD.MOV.U32 R0, RZ, RZ, R15 ;  /* 0x000000ffff007224 */ /* 0x001fe200078e000f */
[----:B------:R-:W-:Y:S01]  /*5ae0*/  IABS R19, R10 ;  /* 0x0000000a00137213 */ /* 0x000fe20000000000 */
[----:B------:R-:W-:Y:S01]  /*5af0*/  IMAD.MOV.U32 R18, RZ, RZ, R20 ;  /* 0x000000ffff127224 */ /* 0x000fe200078e0014 */
[----:B------:R-:W-:Y:S01]  /*5b00*/  STL [R1+0x138], R8 ;  /* 0x0001380801007387 */ /* 0x000fe20000100800 */
[----:B------:R-:W-:Y:S01]  /*5b10*/  @!P4 IMAD.MOV R0, RZ, RZ, -R0 ;  /* 0x000000ffff00c224 */ /* 0x000fe200078e0a00 */
[----:B------:R-:W-:Y:S01]  /*5b20*/  ISETP.GT.U32.AND P3, PT, R6, R11, PT ;  /* 0x0000000b0600720c */ /* 0x000fe20003f64070 */
[----:B------:R-:W-:Y:S01]  /*5b30*/  @!P6 IMAD.IADD R14, R14, 0x1, -R6 ;  /* 0x000000010e0ee824 */ /* 0x000fe200078e0a06 */
[----:B------:R-:W-:Y:S01]  /*5b40*/  ISETP.GE.AND P4, PT, R13, RZ, PT ;  /* 0x000000ff0d00720c */ /* 0x000fe20003f86270 */
[----:B------:R-:W-:Y:S01]  /*5b50*/  IMAD.HI.U32 R15, R23, R18, RZ ;  /* 0x00000012170f7227 */ /* 0x000fe200078e00ff */
[----:B------:R0:W-:Y:S01]  /*5b60*/  STL [R1+0x28], R0 ;  /* 0x0000280001007387 */ /* 0x0001e20000100800 */
[----:B------:R-:W-:-:S02]  /*5b70*/  IADD3 R21, R7, 0xe, RZ ;  /* 0x0000000e07157810 */ /* 0x000fc40007ffe0ff */
[----:B------:R-:W-:Y:S02]  /*5b80*/  IMAD.MOV.U32 R13, RZ, RZ, R19 ;  /* 0x000000ffff0d7224 */ /* 0x000fe400078e0013 */
[----:B------:R-:W-:Y:S01]  /*5b90*/  @!P0 IMAD.IADD R2, R2, 0x1, -R6 ;  /* 0x0000000102028824 */ /* 0x000fe200078e0a06 */
[----:B------:R-:W-:Y:S01]  /*5ba0*/  ISETP.GE.AND P0, PT, R5, RZ, PT ;  /* 0x000000ff0500720c */ /* 0x000fe20003f06270 */
[----:B------:R-:W-:Y:S02]  /*5bb0*/  IMAD.MOV R15, RZ, RZ, -R15 ;  /* 0x000000ffff0f7224 */ /* 0x000fe400078e0a0f */
[----:B------:R-:W-:-:S04]  /*5bc0*/  IMAD.HI.U32 R5, R23, R13, RZ ;  /* 0x0000000d17057227 */ /* 0x000fc800078e00ff */
[----:B0-----:R-:W-:Y:S02]  /*5bd0*/  IMAD.MOV.U32 R0, RZ, RZ, R4 ;  /* 0x000000ffff007224 */ /* 0x001fe400078e0004 */
[----:B------:R-:W-:Y:S01]  /*5be0*/  @!P5 IMAD.IADD R17, R17, 0x1, -R6 ;  /* 0x000000011111d824 */ /* 0x000fe200078e0a06 */
[----:B------:R-:W-:Y:S01]  /*5bf0*/  ISETP.GE.AND P5, PT, R12, RZ, PT ;  /* 0x000000ff0c00720c */ /* 0x000fe20003fa6270 */
[----:B------:R-:W-:Y:S01]  /*5c00*/  @!P1 IMAD.MOV R0, RZ, RZ, -R0 ;  /* 0x000000ffff009224 */ /* 0x000fe200078e0a00 */
[C---:B------:R-:W-:Y:S01]  /*5c10*/  ISETP.GT.U32.AND P1, PT, R6.reuse, R14, PT ;  /* 0x0000000e0600720c */ /* 0x040fe20003f24070 */
[C---:B------:R-:W-:Y:S01]  /*5c20*/  IMAD R15, R6.reuse, R15, R18 ;  /* 0x0000000f060f7224 */ /* 0x040fe200078e0212 */
[C---:B------:R-:W-:Y:S01]  /*5c30*/  ISETP.GT.U32.AND P6, PT, R6.reuse, R17, PT ;  /* 0x000000110600720c */ /* 0x040fe20003fc4070 */
[----:B------:R-:W-:Y:S01]  /*5c40*/  IMAD.MOV R12, RZ, RZ, -R5 ;  /* 0x000000ffff0c7224 */ /* 0x000fe200078e0a05 */
[----:B------:R0:W-:Y:S01]  /*5c50*/  STL [R1+0x78], R0 ;  /* 0x0000780001007387 */ /* 0x0001e20000100800 */
[----:B------:R-:W-:Y:S01]  /*5c60*/  @!P3 IMAD.IADD R11, R11, 0x1, -R6 ;  /* 0x000000010b0bb824 */ /* 0x000fe200078e0a06 */
[----:B------:R-:W-:Y:S01]  /*5c70*/  IADD3 R5, R7, 0x17, RZ ;  /* 0x0000001707057810 */ /* 0x000fe20007ffe0ff */
[----:B------:R-:W-:-:S03]  /*5c80*/  IMAD R12, R6, R12, R13 ;  /* 0x0000000c060c7224 */ /* 0x000fc600078e020d */
[----:B------:R-:W-:Y:S02]  /*5c90*/  ISETP.GT.U32.AND P3, PT, R6, R11, PT ;  /* 0x0000000b0600720c */ /* 0x000fe40003f64070 */
[----:B------:R-:W-:Y:S01]  /*5ca0*/  IABS R4, R5 ;  /* 0x0000000500047213 */ /* 0x000fe20000000000 */
[----:B------:R-:W-:Y:S01]  /*5cb0*/  @!P1 IMAD.IADD R14, R14, 0x1, -R6 ;  /* 0x000000010e0e9824 */ /* 0x000fe200078e0a06 */
[C---:B------:R-:W-:Y:S01]  /*5cc0*/  ISETP.GT.U32.AND P1, PT, R6.reuse, R12, PT ;  /* 0x0000000c0600720c */ /* 0x040fe20003f24070 */
[----:B0-----:R-:W-:Y:S01]  /*5cd0*/  IMAD.MOV.U32 R0, RZ, RZ, R2 ;  /* 0x000000ffff007224 */ /* 0x001fe200078e0002 */
[----:B------:R-:W-:Y:S01]  /*5ce0*/  IADD3 R2, R7, 0x16, RZ ;  /* 0x0000001607027810 */ /* 0x000fe20007ffe0ff */
[----:B------:R-:W-:Y:S01]  /*5cf0*/  @!P6 IMAD.IADD R17, R17, 0x1, -R6 ;  /* 0x000000011111e824 */ /* 0x000fe200078e0a06 */
[----:B------:R-:W-:Y:S01]  /*5d00*/  ISETP.GE.AND P6, PT, R3, RZ, PT ;  /* 0x000000ff0300720c */ /* 0x000fe20003fc6270 */
[----:B------:R-:W-:Y:S01]  /*5d10*/  @!P2 IMAD.MOV R0, RZ, RZ, -R0 ;  /* 0x000000ffff00a224 */ /* 0x000fe200078e0a00 */
[----:B------:R-:W-:Y:S01]  /*5d20*/  ISETP.GT.U32.AND P2, PT, R6, R15, PT ;  /* 0x0000000f0600720c */ /* 0x000fe20003f44070 */
[----:B------:R-:W-:Y:S01]  /*5d30*/  IMAD.MOV.U32 R8, RZ, RZ, R14 ;  /* 0x000000ffff087224 */ /* 0x000fe200078e000e */
[----:B------:R-:W-:Y:S01]  /*5d40*/  IABS R3, R2 ;  /* 0x0000000200037213 */ /* 0x000fe20000000000 */
[----:B------:R-:W-:Y:S01]  /*5d50*/  @!P3 IMAD.IADD R11, R11, 0x1, -R6 ;  /* 0x000000010b0bb824 */ /* 0x000fe200078e0a06 */
[----:B------:R0:W-:Y:S01]  /*5d60*/  STL [R1+0x80], R0 ;  /* 0x0000800001007387 */ /* 0x0001e20000100800 */
[----:B------:R-:W-:Y:S01]  /*5d70*/  ISETP.GE.AND P3, PT, R10, RZ, PT ;  /* 0x000000ff0a00720c */ /* 0x000fe20003f66270 */
[----:B------:R-:W-:Y:S01]  /*5d80*/  @!P0 IMAD.MOV R8, RZ, RZ, -R8 ;  /* 0x000000ffff088224 */ /* 0x000fe200078e0a08 */
[C---:B------:R-:W-:Y:S01]  /*5d90*/  IADD3 R10, R7.reuse, 0x15, RZ ;  /* 0x00000015070a7810 */ /* 0x040fe20007ffe0ff */
[----:B------:R-:W-:Y:S01]  /*5da0*/  @!P1 IMAD.IADD R12, R12, 0x1, -R6 ;  /* 0x000000010c0c9824 */ /* 0x000fe200078e0a06 */
[----:B------:R-:W-:Y:S01]  /*5db0*/  IADD3 R14, R7, 0x13, RZ ;  /* 0x00000013070e7810 */ /* 0x000fe20007ffe0ff */
[----:B------:R-:W-:-:S04]  /*5dc0*/  IMAD.HI.U32 R16, R23, R4, RZ ;  /* 0x0000000417107227 */ /* 0x000fc800078e00ff */
        /* <DEDUP_REMOVED lines=10> */
[----:B------:R-:W-:Y:S01]  /*5e70*/  IMAD.HI.U32 R13, R23, R3, RZ ;  /* 0x00000003170d7227 */ /* 0x000fe200078e00ff */
[----:B------:R0:W-:Y:S02]  /*5e80*/  STL [R1+0x90], R0 ;  /* 0x0000900001007387 */ /* 0x0001e40000100800 */
[----:B------:R-:W-:Y:S01]  /*5e90*/  ISETP.GT.U32.AND P0, PT, R6, R4, PT ;  /* 0x000000040600720c */ /* 0x000fe20003f04070 */
[----:B------:R-:W-:Y:S01]  /*5ea0*/  IMAD.MOV R13, RZ, RZ, -R13 ;  /* 0x000000ffff0d7224 */ /* 0x000fe200078e0a0d */
[----:B------:R1:W-:Y:S03]  /*5eb0*/  STL [R1+0x98], R8 ;  /* 0x0000980801007387 */ /* 0x0003e60000100800 */
[----:B------:R-:W-:-:S02]  /*5ec0*/  @!P1 IMAD.IADD R15, R15, 0x1, -R6 ;  /* 0x000000010f0f9824 */ /* 0x000fc400078e0a06 */
[C---:B------:R-:W-:Y:S01]  /*5ed0*/  IMAD R3, R6.reuse, R13, R3 ;  /* 0x0000000d06037224 */ /* 0x040fe200078e0203 */
[----:B------:R-:W-:Y:S01]  /*5ee0*/  IADD3 R13, R7, 0x12, RZ ;  /* 0x00000012070d7810 */ /* 0x000fe20007ffe0ff */
[----:B0-----:R-:W-:Y:S02]  /*5ef0*/  IMAD.MOV.U32 R0, RZ, RZ, R11 ;  /* 0x000000ffff007224 */ /* 0x001fe400078e000b */
[----:B------:R-:W-:Y:S01]  /*5f00*/  IMAD.HI.U32 R11, R23, R5, RZ ;  /* 0x00000005170b7227 */ /* 0x000fe200078e00ff */
[----:B------:R-:W-:-:S03]  /*5f10*/  ISETP.GT.U32.AND P1, PT, R6, R3, PT ;  /* 0x000000030600720c */ /* 0x000fc60003f24070 */
[----:B------:R-:W-:Y:S02]  /*5f20*/  IMAD.MOV R11, RZ, RZ, -R11 ;  /* 0x000000ffff0b7224 */ /* 0x000fe400078e0a0b */
[----:B-1----:R-:W-:Y:S02]  /*5f30*/  IMAD.MOV.U32 R8, RZ, RZ, R15 ;  /* 0x000000ffff087224 */ /* 0x002fe400078e000f */
[C---:B------:R-:W-:Y:S01]  /*5f40*/  IMAD R5, R6.reuse, R11, R5 ;  /* 0x0000000b06057224 */ /* 0x040fe200078e0205 */
[----:B------:R-:W-:Y:S01]  /*5f50*/  IABS R11, R13 ;  /* 0x0000000d000b7213 */ /* 0x000fe20000000000 */
[----:B------:R-:W-:Y:S02]  /*5f60*/  @!P6 IMAD.MOV R8, RZ, RZ, -R8 ;  /* 0x000000ffff08e224 */ /* 0x000fe400078e0a08 */
[----:B------:R-:W-:Y:S01]  /*5f70*/  @!P5 IMAD.MOV R0, RZ, RZ, -R0 ;  /* 0x000000ffff00d224 */ /* 0x000fe200078e0a00 */
[----:B------:R-:W-:Y:S01]  /*5f80*/  ISETP.GT.U32.AND P6, PT, R6, R5, PT ;  /* 0x000000050600720c */ /* 0x000fe20003fc4070 */
[--C-:B------:R-:W-:Y:S01]  /*5f90*/  @!P4 IMAD.IADD R12, R12, 0x1, -R6.reuse ;  /* 0x000000010c0cc824 */ /* 0x100fe200078e0a06 */
[----:B------:R-:W-:Y:S01]  /*5fa0*/  ISETP.GE.AND P4, PT, R10, RZ, PT ;  /* 0x000000ff0a00720c */ /* 0x000fe20003f86270 */
[--C-:B------:R-:W-:Y:S01]  /*5fb0*/  @!P0 IMAD.IADD R4, R4, 0x1, -R6.reuse ;  /* 0x0000000104048824 */ /* 0x100fe200078e0a06 */
[----:B------:R-:W-:Y:S01]  /*5fc0*/  IABS R10, R14 ;  /* 0x0000000e000a7213 */ /* 0x000fe20000000000 */
[----:B------:R0:W-:Y:S01]  /*5fd0*/  STL [R1+0xf0], R0 ;  /* 0x0000f00001007387 */ /* 0x0001e20000100800 */
[----:B------:R-:W-:Y:S01]  /*5fe0*/  ISETP.GE.AND P5, PT, R2, RZ, PT ;  /* 0x000000ff0200720c */ /* 0x000fe20003fa6270 */
[----:B------:R-:W-:Y:S01]  /*5ff0*/  @!P1 IMAD.IADD R3, R3, 0x1, -R6 ;  /* 0x0000000103039824 */ /* 0x000fe200078e0a06 */
[----:B------:R-:W-:Y:S01]  /*6000*/  ISETP.GT.U32.AND P0, PT, R6, R4, PT ;  /* 0x000000040600720c */ /* 0x000fe20003f04070 */
[----:B------:R1:W-:Y:S01]  /*6010*/  STL [R1+0xd8], R8 ;  /* 0x0000d80801007387 */ /* 0x0003e20000100800 */
[----:B------:R-:W-:-:S02]  /*6020*/  IADD3 R2, R7, 0x14, RZ ;  /* 0x0000001407027810 */ /* 0x000fc40007ffe0ff */
[C---:B------:R-:W-:Y:S01]  /*6030*/  ISETP.GT.U32.AND P1, PT, R6.reuse, R3, PT ;  /* 0x000000030600720c */ /* 0x040fe20003f24070 */
[----:B------:R-:W-:Y:S01]  /*6040*/  @!P6 IMAD.IADD R5, R5, 0x1, -R6 ;  /* 0x000000010505e824 */ /* 0x000fe200078e0a06 */
[----:B------:R-:W-:Y:S01]  /*6050*/  IABS R19, R2 ;  /* 0x0000000200137213 */ /* 0x000fe20000000000 */
[----:B0-----:R-:W-:Y:S02]  /*6060*/  IMAD.MOV.U32 R0, RZ, RZ, R12 ;  /* 0x000000ffff007224 */ /* 0x001fe400078e000c */
[----:B------:R-:W-:Y:S01]  /*6070*/  IMAD.HI.U32 R12, R23, R10, RZ ;  /* 0x0000000a170c7227 */ /* 0x000fe200078e00ff */
[----:B------:R-:W-:-:S03]  /*6080*/  ISETP.GT.U32.AND P6, PT, R6, R5, PT ;  /* 0x000000050600720c */ /* 0x000fc60003fc4070 */
[----:B------:R-:W-:Y:S02]  /*6090*/  IMAD.MOV R12, RZ, RZ, -R12 ;  /* 0x000000ffff0c7224 */ /* 0x000fe400078e0a0c */
[----:B------:R-:W-:Y:S01]  /*60a0*/  @!P3 IMAD.MOV R0, RZ, RZ, -R0 ;  /* 0x000000ffff00b224 */ /* 0x000fe200078e0a00 */
[----:B------:R-:W-:Y:S01]  /*60b0*/  ISETP.GE.AND P3, PT, R2, RZ, PT ;  /* 0x000000ff0200720c */ /* 0x000fe20003f66270 */
[C---:B------:R-:W-:Y:S01]  /*60c0*/  IMAD R10, R6.reuse, R12, R10 ;  /* 0x0000000c060a7224 */ /* 0x040fe200078e020a */
[----:B------:R-:W-:Y:S01]  /*60d0*/  IADD3 R12, R7, 0x11, RZ ;  /* 0x00000011070c7810 */ /* 0x000fe20007ffe0ff */
[----:B------:R-:W-:Y:S01]  /*60e0*/  IMAD.HI.U32 R15, R23, R19, RZ ;  /* 0x00000013170f7227 */ /* 0x000fe200078e00ff */
[----:B------:R0:W-:Y:S03]  /*60f0*/  STL [R1+0xe0], R0 ;  /* 0x0000e00001007387 */ /* 0x0001e60000100800 */
[----:B------:R-:W-:Y:S01]  /*6100*/  @!P6 IMAD.IADD R5, R5, 0x1, -R6 ;  /* 0x000000010505e824 */ /* 0x000fe200078e0a06 */
[----:B------:R-:W-:Y:S01]  /*6110*/  ISETP.GT.U32.AND P6, PT, R6, R10, PT ;  /* 0x0000000a0600720c */ /* 0x000fe20003fc4070 */
[----:B------:R-:W-:-:S04]  /*6120*/  IMAD.HI.U32 R2, R23, R11, RZ ;  /* 0x0000000b17027227 */ /* 0x000fc800078e00ff */
[----:B------:R-:W-:Y:S01]  /*6130*/  @!P0 IMAD.IADD R4, R4, 0x1, -R6 ;  /* 0x0000000104048824 */ /* 0x000fe200078e0a06 */
[----:B------:R-:W-:Y:S01]  /*6140*/  ISETP.GE.AND P0, PT, R14, RZ, PT ;  /* 0x000000ff0e00720c */ /* 0x000fe20003f06270 */
[----:B------:R-:W-:Y:S02]  /*6150*/  IMAD.MOV R14, RZ, RZ, -R15 ;  /* 0x000000ffff0e7224 */ /* 0x000fe400078e0a0f */
[----:B------:R-:W-:Y:S02]  /*6160*/  IMAD.MOV R2, RZ, RZ, -R2 ;  /* 0x000000ffff027224 */ /* 0x000fe400078e0a02 */
[C---:B------:R-:W-:Y:S01]  /*6170*/  IMAD R19, R6.reuse, R14, R19 ;  /* 0x0000000e06137224 */ /* 0x040fe200078e0213 */
[----:B------:R-:W-:Y:S01]  /*6180*/  IABS R14, R21 ;  /* 0x00000015000e7213 */ /* 0x000fe20000000000 */
[----:B------:R-:W-:Y:S01]  /*6190*/  IMAD R11, R6, R2, R11 ;  /* 0x00000002060b7224 */ /* 0x000fe200078e020b */
[----:B------:R-:W-:Y:S01]  /*61a0*/  IADD3 R2, R7, 0x10, RZ ;  /* 0x0000001007027810 */ /* 0x000fe20007ffe0ff */
[----:B-1----:R-:W-:-:S02]  /*61b0*/  IMAD.MOV.U32 R8, RZ, RZ, R4 ;  /* 0x000000ffff087224 */ /* 0x002fc400078e0004 */
[----:B------:R-:W-:Y:S01]  /*61c0*/  @!P6 IMAD.IADD R10, R10, 0x1, -R6 ;  /* 0x000000010a0ae824 */ /* 0x000fe200078e0a06 */
[----:B------:R-:W-:Y:S01]  /*61d0*/  IABS R17, R2 ;  /* 0x0000000200117213 */ /* 0x000fe20000000000 */
[----:B------:R-:W-:Y:S01]  /*61e0*/  @!P2 IMAD.MOV R8, RZ, RZ, -R8 ;  /* 0x000000ffff08a224 */ /* 0x000fe200078e0a08 */
[C---:B------:R-:W-:Y:S01]  /*61f0*/  ISETP.GT.U32.AND P2, PT, R6.reuse, R19, PT ;  /* 0x000000130600720c */ /* 0x040fe20003f44070 */
[----:B------:R-:W-:Y:S01]  /*6200*/  @!P1 IMAD.IADD R3, R3, 0x1, -R6 ;  /* 0x0000000103039824 */ /* 0x000fe200078e0a06 */
[----:B------:R-:W-:Y:S01]  /*6210*/  ISETP.GT.U32.AND P6, PT, R6, R10, PT ;  /* 0x0000000a0600720c */ /* 0x000fe20003fc4070 */
[----:B------:R-:W-:Y:S01]  /*6220*/  IMAD.HI.U32 R4, R23, R17, RZ ;  /* 0x0000001117047227 */ /* 0x000fe200078e00ff */
[----:B------:R-:W-:Y:S01]  /*6230*/  STL [R1+0xa8], R8 ;  /* 0x0000a80801007387 */ /* 0x000fe20000100800 */
[----:B------:R-:W-:Y:S02]  /*6240*/  ISETP.GE.AND P1, PT, R13, RZ, PT ;  /* 0x000000ff0d00720c */ /* 0x000fe40003f26270 */
[----:B0-----:R-:W-:Y:S01]  /*6250*/  IMAD.MOV.U32 R0, RZ, RZ, R3 ;  /* 0x000000ffff007224 */ /* 0x001fe200078e0003 */
[----:B------:R-:W-:Y:S01]  /*6260*/  IADD3 R3, R7, 0xd, RZ ;  /* 0x0000000d07037810 */ /* 0x000fe20007ffe0ff */
[----:B------:R-:W-:Y:S01]  /*6270*/  IMAD.MOV R4, RZ, RZ, -R4 ;  /* 0x000000ffff047224 */ /* 0x000fe200078e0a04 */
[----:B------:R-:W-:Y:S01]  /*6280*/  IABS R13, R16 ;  /* 0x00000010000d7213 */ /* 0x000fe20000000000 */
[----:B------:R-:W-:Y:S01]  /*6290*/  @!P5 IMAD.MOV R0, RZ, RZ, -R0 ;  /* 0x000000ffff00d224 */ /* 0x000fe200078e0a00 */
[----:B------:R-:W-:Y:S01]  /*62a0*/  ISETP.GE.AND P5, PT, R12, RZ, PT ;  /* 0x000000ff0c00720c */ /* 0x000fe20003fa6270 */
[--C-:B------:R-:W-:Y:S01]  /*62b0*/  @!P2 IMAD.IADD R19, R19, 0x1, -R6.reuse ;  /* 0x000000011313a824 */ /* 0x100fe200078e0a06 */
[----:B------:R-:W-:Y:S01]  /*62c0*/  IABS R12, R12 ;  /* 0x0000000c000c7213 */ /* 0x000fe20000000000 */
[----:B------:R-:W-:Y:S01]  /*62d0*/  IMAD R17, R6, R4, R17 ;  /* 0x0000000406117224 */ /* 0x000fe200078e0211 */
[----:B------:R0:W-:Y:S01]  /*62e0*/  STL [R1+0xb0], R0 ;  /* 0x0000b00001007387 */ /* 0x0001e20000100800 */
[----:B------:R-:W-:Y:S01]  /*62f0*/  @!P6 IMAD.IADD R10, R10, 0x1, -R6 ;  /* 0x000000010a0ae824 */ /* 0x000fe200078e0a06 */
[C---:B------:R-:W-:Y:S01]  /*6300*/  ISETP.GT.U32.AND P2, PT, R6.reuse, R19, PT ;  /* 0x000000130600720c */ /* 0x040fe20003f44070 */
[----:B------:R-:W-:Y:S01]  /*6310*/  IMAD.HI.U32 R18, R23, R12, RZ ;  /* 0x0000000c17127227 */ /* 0x000fe200078e00ff */
[----:B------:R-:W-:-:S02]  /*6320*/  ISETP.GT.U32.AND P6, PT, R6, R17, PT ;  /* 0x000000110600720c */ /* 0x000fc40003fc4070 */
[----:B------:R-:W-:Y:S01]  /*6330*/  IABS R15, R3 ;  /* 0x00000003000f7213 */ /* 0x000fe20000000000 */
[----:B------:R-:W-:Y:S02]  /*6340*/  IMAD.MOV R18, RZ, RZ, -R18 ;  /* 0x000000ffff127224 */ /* 0x000fe400078e0a12 */
[----:B------:R-:W-:-:S04]  /*6350*/  IMAD.HI.U32 R4, R23, R14, RZ ;  /* 0x0000000e17047227 */ /* 0x000fc800078e00ff */
[----:B0-----:R-:W-:Y:S02]  /*6360*/  IMAD.MOV.U32 R0, RZ, RZ, R5 ;  /* 0x000000ffff007224 */ /* 0x001fe400078e0005 */
[C---:B------:R-:W-:Y:S02]  /*6370*/  IMAD R12, R6.reuse, R18, R12 ;  /* 0x00000012060c7224 */ /* 0x040fe400078e020c */
[----:B------:R-:W-:Y:S01]  /*6380*/  @!P4 IMAD.MOV R0, RZ, RZ, -R0 ;  /* 0x000000ffff00c224 */ /* 0x000fe200078e0a00 */
[C---:B------:R-:W-:Y:S01]  /*6390*/  ISETP.GT.U32.AND P4, PT, R6.reuse, R11, PT ;  /* 0x0000000b0600720c */ /* 0x040fe20003f84070 */
[--C-:B------:R-:W-:Y:S01]  /*63a0*/  @!P2 IMAD.IADD R19, R19, 0x1, -R6.reuse ;  /* 0x000000011313a824 */ /* 0x100fe200078e0a06 */
[----:B------:R-:W-:Y:S01]  /*63b0*/  ISETP.GT.U32.AND P2, PT, R6, R12, PT ;  /* 0x0000000c0600720c */ /* 0x000fe20003f44070 */
[----:B------:R-:W-:Y:S01]  /*63c0*/  @!P6 IMAD.IADD R17, R17, 0x1, -R6 ;  /* 0x000000011111e824 */ /* 0x000fe200078e0a06 */
[----:B------:R0:W-:Y:S01]  /*63d0*/  STL [R1+0x94], R0 ;  /* 0x0000940001007387 */ /* 0x0001e20000100800 */
[----:B------:R-:W-:-:S03]  /*63e0*/  IMAD.HI.U32 R18, R23, R15, RZ ;  /* 0x0000000f17127227 */ /* 0x000fc600078e00ff */
[----:B------:R-:W-:Y:S01]  /*63f0*/  ISETP.GT.U32.AND P6, PT, R6, R17, PT ;  /* 0x000000110600720c */ /* 0x000fe20003fc4070 */
[----:B------:R-:W-:-:S04]  /*6400*/  IMAD.HI.U32 R5, R23, R13, RZ ;  /* 0x0000000d17057227 */ /* 0x000fc800078e00ff */
[----:B------:R-:W-:Y:S02]  /*6410*/  @!P4 IMAD.IADD R11, R11, 0x1, -R6 ;  /* 0x000000010b0bc824 */ /* 0x000fe400078e0a06 */
[----:B0-----:R-:W-:Y:S02]  /*6420*/  IMAD.MOV.U32 R0, RZ, RZ, R19 ;  /* 0x000000ffff007224 */ /* 0x001fe400078e0013 */
[----:B------:R-:W-:Y:S01]  /*6430*/  IMAD.MOV R5, RZ, RZ, -R5 ;  /* 0x000000ffff057224 */ /* 0x000fe200078e0a05 */
[----:B------:R-:W-:Y:S01]  /*6440*/  ISETP.GT.U32.AND P4, PT, R6, R11, PT ;  /* 0x0000000b0600720c */ /* 0x000fe20003f84070 */
[----:B------:R-:W-:Y:S01]  /*6450*/  @!P3 IMAD.MOV R0, RZ, RZ, -R0 ;  /* 0x000000ffff00b224 */ /* 0x000fe200078e0a00 */
[----:B------:R-:W-:Y:S01]  /*6460*/  ISETP.GE.AND P3, PT, R2, RZ, PT ;  /* 0x000000ff0200720c */ /* 0x000fe20003f66270 */
[----:B------:R-:W-:Y:S02]  /*6470*/  IMAD.MOV R2, RZ, RZ, -R18 ;  /* 0x000000ffff027224 */ /* 0x000fe400078e0a12 */
[--C-:B------:R-:W-:Y:S01]  /*6480*/  @!P2 IMAD.IADD R12, R12, 0x1, -R6.reuse ;  /* 0x000000010c0ca824 */ /* 0x100fe200078e0a06 */
[----:B------:R0:W-:Y:S01]  /*6490*/  STL [R1+0x58], R0 ;  /* 0x0000580001007387 */ /* 0x0001e20000100800 */
[C---:B------:R-:W-:Y:S01]  /*64a0*/  IMAD R15, R6.reuse, R2, R15 ;  /* 0x00000002060f7224 */ /* 0x040fe200078e020f */
[----:B------:R-:W-:Y:S01]  /*64b0*/  IADD3 R2, R7, 0xa, RZ ;  /* 0x0000000a07027810 */ /* 0x000fe20007ffe0ff */
[C---:B------:R-:W-:Y:S01]  /*64c0*/  IMAD R13, R6.reuse, R5, R13 ;  /* 0x00000005060d7224 */ /* 0x040fe200078e020d */
[C---:B------:R-:W-:Y:S01]  /*64d0*/  ISETP.GT.U32.AND P2, PT, R6.reuse, R12, PT ;  /* 0x0000000c0600720c */ /* 0x040fe20003f44070 */
[--C-:B------:R-:W-:Y:S01]  /*64e0*/  @!P6 IMAD.IADD R17, R17, 0x1, -R6.reuse ;  /* 0x000000011111e824 */ /* 0x100fe200078e0a06 */
[C---:B------:R-:W-:Y:S01]  /*64f0*/  ISETP.GT.U32.AND P6, PT, R6.reuse, R15, PT ;  /* 0x0000000f0600720c */ /* 0x040fe20003fc4070 */
[----:B------:R-:W-:Y:S01]  /*6500*/  @!P4 IMAD.IADD R11, R11, 0x1, -R6 ;  /* 0x000000010b0bc824 */ /* 0x000fe200078e0a06 */
[C---:B------:R-:W-:Y:S01]  /*6510*/  IADD3 R5, R7.reuse, 0xc, RZ ;  /* 0x0000000c07057810 */ /* 0x040fe20007ffe0ff */
[----:B------:R-:W-:Y:S01]  /*6520*/  IMAD.MOV R4, RZ, RZ, -R4 ;  /* 0x000000ffff047224 */ /* 0x000fe200078e0a04 */
[C---:B------:R-:W-:Y:S01]  /*6530*/  ISETP.GT.U32.AND P4, PT, R6.reuse, R13, PT ;  /* 0x0000000d0600720c */ /* 0x040fe20003f84070 */
[----:B------:R-:W-:Y:S01]  /*6540*/  @!P0 IMAD.MOV R10, RZ, RZ, -R10 ;  /* 0x000000ffff0a8224 */ /* 0x000fe200078e0a0a */
[----:B------:R-:W-:Y:S01]  /*6550*/  IABS R18, R5 ;  /* 0x0000000500127213 */ /* 0x000fe20000000000 */
[----:B------:R-:W-:Y:S01]  /*6560*/  IMAD R14, R6, R4, R14 ;  /* 0x00000004060e7224 */ /* 0x000fe200078e020e */
[C---:B0-----:R-:W-:Y:S01]  /*6570*/  IADD3 R0, R7.reuse, 0x9, RZ ;  /* 0x0000000907007810 */ /* 0x041fe20007ffe0ff */
[----:B------:R-:W-:Y:S01]  /*6580*/  @!P1 IMAD.MOV R11, RZ, RZ, -R11 ;  /* 0x000000ffff0b9224 */ /* 0x000fe200078e0a0b */
[----:B------:R-:W-:Y:S01]  /*6590*/  IADD3 R4, R7, 0xb, RZ ;  /* 0x0000000b07047810 */ /* 0x000fe20007ffe0ff */
[----:B------:R-:W-:Y:S01]  /*65a0*/  IMAD.HI.U32 R19, R23, R18, RZ ;  /* 0x0000001217137227 */ /* 0x000fe200078e00ff */
[----:B------:R-:W-:Y:S01]  /*65b0*/  IABS R20, R0 ;  /* 0x0000000000147213 */ /* 0x000fe20000000000 */
[----:B------:R0:W-:Y:S01]  /*65c0*/  STL [R1+0xa60], R10 ;  /* 0x000a600a01007387 */ /* 0x0001e20000100800 */
[----:B------:R-:W-:Y:S01]  /*65d0*/  IABS R26, R2 ;  /* 0x00000002001a7213 */ /* 0x000fe20000000000 */
[--C-:B------:R-:W-:Y:S01]  /*65e0*/  @!P2 IMAD.IADD R12, R12, 0x1, -R6.reuse ;  /* 0x000000010c0ca824 */ /* 0x100fe200078e0a06 */
[----:B------:R-:W-:Y:S01]  /*65f0*/  ISETP.GT.U32.AND P2, PT, R6, R14, PT ;  /* 0x0000000e0600720c */ /* 0x000fe20003f44070 */
[--C-:B------:R-:W-:Y:S01]  /*6600*/  @!P6 IMAD.IADD R15, R15, 0x1, -R6.reuse ;  /* 0x000000010f0fe824 */ /* 0x100fe200078e0a06 */
[----:B------:R-:W-:Y:S01]  /*6610*/  ISETP.GE.AND P6, PT, R21, RZ, PT ;  /* 0x000000ff1500720c */ /* 0x000fe20003fc6270 */
[----:B------:R-:W-:Y:S01]  /*6620*/  IMAD.MOV R19, RZ, RZ, -R19 ;  /* 0x000000ffff137224 */ /* 0x000fe200078e0a13 */
[----:B------:R-:W-:Y:S01]  /*6630*/  IABS R25, R4 ;  /* 0x0000000400197213 */ /* 0x000fe20000000000 */
[----:B------:R-:W-:Y:S01]  /*6640*/  @!P4 IMAD.IADD R13, R13, 0x1, -R6 ;  /* 0x000000010d0dc824 */ /* 0x000fe200078e0a06 */
[----:B------:R-:W-:Y:S01]  /*6650*/  ISETP.GE.AND P4, PT, R16, RZ, PT ;  /* 0x000000ff1000720c */ /* 0x000fe20003f86270 */
[----:B------:R-:W-:Y:S01]  /*6660*/  @!P5 IMAD.MOV R12, RZ, RZ, -R12 ;  /* 0x000000ffff0cd224 */ /* 0x000fe200078e0a0c */
[C---:B------:R-:W-:Y:S01]  /*6670*/  ISETP.GT.U32.AND P5, PT, R6.reuse, R15, PT ;  /* 0x0000000f0600720c */ /* 0x040fe20003fa4070 */
[C---:B------:R-:W-:Y:S01]  /*6680*/  IMAD R16, R6.reuse, R19, R18 ;  /* 0x0000001306107224 */ /* 0x040fe200078e0212 */
[----:B------:R-:W-:Y:S01]  /*6690*/  IABS R21, R27 ;  /* 0x0000001b00157213 */ /* 0x000fe20000000000 */
[----:B------:R-:W-:Y:S01]  /*66a0*/  IMAD.HI.U32 R18, R23, R20, RZ ;  /* 0x0000001417127227 */ /* 0x000fe200078e00ff */
[----:B------:R-:W-:Y:S01]  /*66b0*/  ISETP.GT.U32.AND P0, PT, R6, R13, PT ;  /* 0x0000000d0600720c */ /* 0x000fe20003f04070 */
[----:B------:R1:W-:Y:S01]  /*66c0*/  STL [R1+0xa64], R11 ;  /* 0x000a640b01007387 */ /* 0x0003e20000100800 */
[----:B0-----:R-:W-:Y:S01]  /*66d0*/  IADD3 R10, R7, 0x9, RZ ;  /* 0x00000009070a7810 */ /* 0x001fe20007ffe0ff */
[----:B------:R-:W-:-:S02]  /*66e0*/  IMAD.MOV R18, RZ, RZ, -R18 ;  /* 0x000000ffff127224 */ /* 0x000fc400078e0a12 */
[----:B------:R-:W-:Y:S01]  /*66f0*/  @!P2 IMAD.IADD R14, R14, 0x1, -R6 ;  /* 0x000000010e0ea824 */ /* 0x000fe200078e0a06 */
[C---:B------:R-:W-:Y:S01]  /*6700*/  ISETP.GT.U32.AND P2, PT, R6.reuse, R16, PT ;  /* 0x000000100600720c */ /* 0x040fe20003f44070 */
[C---:B------:R-:W-:Y:S01]  /*6710*/  IMAD R20, R6.reuse, R18, R20 ;  /* 0x0000001206147224 */ /* 0x040fe200078e0214 */
[----:B------:R-:W-:Y:S01]  /*6720*/  IADD3 R18, R7, 0x7, RZ ;  /* 0x0000000707127810 */ /* 0x000fe20007ffe0ff */
[----:B------:R-:W-:Y:S01]  /*6730*/  IMAD.HI.U32 R19, R23, R26, RZ ;  /* 0x0000001a17137227 */ /* 0x000fe200078e00ff */
[C---:B------:R-:W-:Y:S01]  /*6740*/  ISETP.GT.U32.AND P1, PT, R6.reuse, R14, PT ;  /* 0x0000000e0600720c */ /* 0x040fe20003f24070 */
[----:B------:R0:W-:Y:S01]  /*6750*/  STL [R1+0xa68], R12 ;  /* 0x000a680c01007387 */ /* 0x0001e20000100800 */
[----:B-1----:R-:W-:Y:S01]  /*6760*/  IADD3 R11, R7, 0x3, RZ ;  /* 0x00000003070b7810 */ /* 0x002fe20007ffe0ff */
[----:B------:R-:W-:Y:S01]  /*6770*/  @!P5 IMAD.IADD R15, R15, 0x1, -R6 ;  /* 0x000000010f0fd824 */ /* 0x000fe200078e0a06 */
[----:B------:R-:W-:Y:S01]  /*6780*/  ISETP.GT.U32.AND P5, PT, R6, R20, PT ;  /* 0x000000140600720c */ /* 0x000fe20003fa4070 */
[----:B------:R-:W-:-:S02]  /*6790*/  IMAD.MOV.U32 R0, RZ, RZ, R17 ;  /* 0x000000ffff007224 */ /* 0x000fc400078e0011 */
[----:B------:R-:W-:-:S04]  /*67a0*/  IMAD.HI.U32 R22, R23, R25, RZ ;  /* 0x0000001917167227 */ /* 0x000fc800078e00ff */
[----:B------:R-:W-:Y:S01]  /*67b0*/  IMAD.MOV R19, RZ, RZ, -R19 ;  /* 0x000000ffff137224 */ /* 0x000fe200078e0a13 */
[----:B0-----:R-:W-:Y:S01]  /*67c0*/  IADD3 R12, R7, 0x4, RZ ;  /* 0x00000004070c7810 */ /* 0x001fe20007ffe0ff */
[----:B------:R-:W-:-:S04]  /*67d0*/  IMAD.HI.U32 R17, R23, R21, RZ ;  /* 0x0000001517117227 */ /* 0x000fc800078e00ff */
[----:B------:R-:W-:Y:S02]  /*67e0*/  IMAD.MOV R22, RZ, RZ, -R22 ;  /* 0x000000ffff167224 */ /* 0x000fe400078e0a16 */
[C---:B------:R-:W-:Y:S01]  /*67f0*/  IMAD R26, R6.reuse, R19, R26 ;  /* 0x00000013061a7224 */ /* 0x040fe200078e021a */
[----:B------:R-:W-:Y:S01]  /*6800*/  IADD3 R19, R7, 0x6, RZ ;  /* 0x0000000607137810 */ /* 0x000fe20007ffe0ff */
[----:B------:R-:W-:Y:S02]  /*6810*/  IMAD.MOV R17, RZ, RZ, -R17 ;  /* 0x000000ffff117224 */ /* 0x000fe400078e0a11 */
[C---:B------:R-:W-:Y:S01]  /*6820*/  IMAD R25, R6.reuse, R22, R25 ;  /* 0x0000001606197224 */ /* 0x040fe200078e0219 */
[----:B------:R-:W-:Y:S01]  /*6830*/  IABS R22, R18 ;  /* 0x0000001200167213 */ /* 0x000fe20000000000 */
[--C-:B------:R-:W-:Y:S01]  /*6840*/  @!P0 IMAD.IADD R13, R13, 0x1, -R6.reuse ;  /* 0x000000010d0d8824 */ /* 0x100fe200078e0a06 */
[C---:B------:R-:W-:Y:S01]  /*6850*/  ISETP.GT.U32.AND P0, PT, R6.reuse, R26, PT ;  /* 0x0000001a0600720c */ /* 0x040fe20003f04070 */
[----:B------:R-:W-:Y:S01]  /*6860*/  IMAD R21, R6, R17, R21 ;  /* 0x0000001106157224 */ /* 0x000fe200078e0215 */
[----:B------:R-:W-:Y:S01]  /*6870*/  IABS R24, R19 ;  /* 0x0000001300187213 */ /* 0x000fe20000000000 */
[--C-:B------:R-:W-:Y:S01]  /*6880*/  @!P1 IMAD.IADD R14, R14, 0x1, -R6.reuse ;  /* 0x000000010e0e9824 */ /* 0x100fe200078e0a06 */
[----:B------:R-:W-:Y:S01]  /*6890*/  ISETP.GE.AND P1, PT, R3, RZ, PT ;  /* 0x000000ff0300720c */ /* 0x000fe20003f26270 */
[----:B------:R-:W-:Y:S01]  /*68a0*/  @!P5 IMAD.IADD R20, R20, 0x1, -R6 ;  /* 0x000000011414d824 */ /* 0x000fe200078e0a06 */
[C---:B------:R-:W-:Y:S01]  /*68b0*/  ISETP.GT.U32.AND P5, PT, R6.reuse, R21, PT ;  /* 0x000000150600720c */ /* 0x040fe20003fa4070 */
[----:B------:R-:W-:Y:S01]  /*68c0*/  @!P3 IMAD.MOV R0, RZ, RZ, -R0 ;  /* 0x000000ffff00b224 */ /* 0x000fe200078e0a00 */
[----:B------:R-:W-:Y:S01]  /*68d0*/  ISETP.GT.U32.AND P3, PT, R6, R25, PT ;  /* 0x000000190600720c */ /* 0x000fe20003f64070 */
[----:B------:R-:W-:-:S03]  /*68e0*/  IMAD.HI.U32 R3, R23, R22, RZ ;  /* 0x0000001617037227 */ /* 0x000fc600078e00ff */
[----:B------:R0:W-:Y:S01]  /*68f0*/  STL [R1+0x1c], R0 ;  /* 0x00001c0001007387 */ /* 0x0001e20000100800 */
[--C-:B------:R-:W-:Y:S02]  /*6900*/  @!P2 IMAD.IADD R16, R16, 0x1, -R6.reuse ;  /* 0x000000011010a824 */ /* 0x100fe400078e0a06 */
[----:B------:R-:W-:Y:S02]  /*6910*/  IMAD.MOV R3, RZ, RZ, -R3 ;  /* 0x000000ffff037224 */ /* 0x000fe400078e0a03 */
[----:B------:R-:W-:Y:S01]  /*6920*/  @!P0 IMAD.IADD R26, R26, 0x1, -R6 ;  /* 0x000000011a1a8824 */ /* 0x000fe200078e0a06 */
[C---:B------:R-:W-:Y:S01]  /*6930*/  ISETP.GT.U32.AND P2, PT, R6.reuse, R16, PT ;  /* 0x000000100600720c */ /* 0x040fe20003f44070 */
[----:B------:R-:W-:Y:S01]  /*6940*/  IMAD R22, R6, R3, R22 ;  /* 0x0000000306167224 */ /* 0x000fe200078e0216 */
[----:B------:R-:W-:Y:S01]  /*6950*/  ISETP.GE.AND P0, PT, R2, RZ, PT ;  /* 0x000000ff0200720c */ /* 0x000fe20003f06270 */
[----:B------:R-:W-:Y:S01]  /*6960*/  @!P5 IMAD.IADD R21, R21, 0x1, -R6 ;  /* 0x000000011515d824 */ /* 0x000fe200078e0a06 */
[----:B0-----:R-:W-:Y:S01]  /*6970*/  IADD3 R0, R7, 0x5, RZ ;  /* 0x0000000507007810 */ /* 0x001fe20007ffe0ff */
[----:B------:R-:W-:Y:S01]  /*6980*/  IMAD.HI.U32 R17, R23, R24, RZ ;  /* 0x0000001817117227 */ /* 0x000fe200078e00ff */
[----:B------:R-:W-:-:S02]  /*6990*/  ISETP.GT.U32.AND P5, PT, R6, R22, PT ;  /* 0x000000160600720c */ /* 0x000fc40003fa4070 */
[----:B------:R-:W-:Y:S01]  /*69a0*/  IABS R2, R0 ;  /* 0x0000000000027213 */ /* 0x000fe20000000000 */
[----:B------:R-:W-:Y:S01]  /*69b0*/  @!P1 IMAD.MOV R15, RZ, RZ, -R15 ;  /* 0x000000ffff0f9224 */ /* 0x000fe200078e0a0f */
[----:B------:R-:W-:Y:S01]  /*69c0*/  IABS R3, R12 ;  /* 0x0000000c00037213 */ /* 0x000fe20000000000 */
[--C-:B------:R-:W-:Y:S01]  /*69d0*/  @!P3 IMAD.IADD R25, R25, 0x1, -R6.reuse ;  /* 0x000000011919b824 */ /* 0x100fe200078e0a06 */
[----:B------:R-:W-:Y:S01]  /*69e0*/  ISETP.GT.U32.AND P1, PT, R6, R20, PT ;  /* 0x000000140600720c */ /* 0x000fe20003f24070 */
[----:B------:R-:W-:Y:S01]  /*69f0*/  IMAD.HI.U32 R29, R23, R2, RZ ;  /* 0x00000002171d7227 */ /* 0x000fe200078e00ff */
[----:B------:R-:W-:Y:S02]  /*6a00*/  ISETP.GE.AND P3, PT, R4, RZ, PT ;  /* 0x000000ff0400720c */ /* 0x000fe40003f66270 */
[----:B------:R-:W-:Y:S01]  /*6a10*/  IABS R4, R11 ;  /* 0x0000000b00047213 */ /* 0x000fe20000000000 */
[----:B------:R-:W-:Y:S02]  /*6a20*/  IMAD.MOV R8, RZ, RZ, -R29 ;  /* 0x000000ffff087224 */ /* 0x000fe400078e0a1d */
[----:B------:R-:W-:Y:S01]  /*6a30*/  @!P2 IMAD.IADD R16, R16, 0x1, -R6 ;  /* 0x000000011010a824 */ /* 0x000fe200078e0a06 */
[----:B------:R-:W-:Y:S01]  /*6a40*/  ISETP.GE.AND P2, PT, R5, RZ, PT ;  /* 0x000000ff0500720c */ /* 0x000fe20003f46270 */
[----:B------:R-:W-:Y:S01]  /*6a50*/  IMAD R2, R6, R8, R2 ;  /* 0x0000000806027224 */ /* 0x000fe200078e0202 */
[----:B------:R-:W-:Y:S01]  /*6a60*/  IABS R5, R9 ;  /* 0x0000000900057213 */ /* 0x000fe20000000000 */
[----:B------:R-:W0:Y:S01]  /*6a70*/  S2R R8, SR_TID.X ;  /* 0x0000000000087919 */ /* 0x000e220000002100 */
[----:B------:R-:W-:Y:S01]  /*6a80*/  @!P5 IMAD.IADD R22, R22, 0x1, -R6 ;  /* 0x000000011616d824 */ /* 0x000fe200078e0a06 */
[----:B------:R-:W-:Y:S01]  /*6a90*/  ISETP.GT.U32.AND P5, PT, R6, R26, PT ;  /* 0x0000001a0600720c */ /* 0x000fe20003fa4070 */
[----:B------:R-:W-:-:S04]  /*6aa0*/  IMAD.HI.U32 R28, R23, R3, RZ ;  /* 0x00000003171c7227 */ /* 0x000fc800078e00ff */
[----:B------:R-:W-:Y:S02]  /*6ab0*/  IMAD.MOV R17, RZ, RZ, -R17 ;  /* 0x000000ffff117224 */ /* 0x000fe400078e0a11 */
[----:B------:R-:W-:Y:S02]  /*6ac0*/  IMAD.MOV R29, RZ, RZ, -R28 ;  /* 0x000000ffff1d7224 */ /* 0x000fe400078e0a1c */
[----:B------:R-:W-:Y:S01]  /*6ad0*/  @!P2 IMAD.MOV R16, RZ, RZ, -R16 ;  /* 0x000000ffff10a224 */ /* 0x000fe200078e0a10 */
[C---:B------:R-:W-:Y:S01]  /*6ae0*/  ISETP.GT.U32.AND P2, PT, R6.reuse, R22, PT ;  /* 0x000000160600720c */ /* 0x040fe20003f44070 */
[----:B------:R-:W-:Y:S02]  /*6af0*/  IMAD R17, R6, R17, R24 ;  /* 0x0000001106117224 */ /* 0x000fe400078e0218 */
[----:B------:R-:W-:-:S04]  /*6b00*/  IMAD.HI.U32 R24, R23, R4, RZ ;  /* 0x0000000417187227 */ /* 0x000fc800078e00ff */
[----:B------:R-:W-:Y:S02]  /*6b10*/  IMAD R3, R6, R29, R3 ;  /* 0x0000001d06037224 */ /* 0x000fe400078e0203 */
[----:B------:R-:W-:Y:S01]  /*6b20*/  @!P5 IMAD.IADD R26, R26, 0x1, -R6 ;  /* 0x000000011a1ad824 */ /* 0x000fe200078e0a06 */
[C---:B------:R-:W-:Y:S01]  /*6b30*/  ISETP.GT.U32.AND P5, PT, R6.reuse, R2, PT ;  /* 0x000000020600720c */ /* 0x040fe20003fa4070 */
[----:B------:R-:W-:Y:S01]  /*6b40*/  IMAD.MOV R28, RZ, RZ, -R24 ;  /* 0x000000ffff1c7224 */ /* 0x000fe200078e0a18 */
[----:B0-----:R-:W-:Y:S01]  /*6b50*/  SHF.R.U32.HI R8, RZ, 0x6, R8 ;  /* 0x00000006ff087819 */ /* 0x001fe20000011608 */
[----:B------:R-:W-:Y:S01]  /*6b60*/  @!P6 IMAD.MOV R14, RZ, RZ, -R14 ;  /* 0x000000ffff0ee224 */ /* 0x000fe200078e0a0e */
[----:B------:R-:W-:Y:S01]  /*6b70*/  ISETP.GT.U32.AND P6, PT, R6, R21, PT ;  /* 0x000000150600720c */ /* 0x000fe20003fc4070 */
[----:B------:R-:W-:Y:S01]  /*6b80*/  @!P1 IMAD.IADD R20, R20, 0x1, -R6 ;  /* 0x0000000114149824 */ /* 0x000fe200078e0a06 */
[C---:B------:R-:W-:Y:S01]  /*6b90*/  ISETP.GT.U32.AND P1, PT, R6.reuse, R3, PT ;  /* 0x000000030600720c */ /* 0x040fe20003f24070 */
[----:B------:R-:W-:Y:S01]  /*6ba0*/  IMAD R4, R6, R28, R4 ;  /* 0x0000001c06047224 */ /* 0x000fe200078e0204 */
[----:B------:R-:W-:Y:S01]  /*6bb0*/  SGXT.U32 R8, R8, 0x1 ;  /* 0x000000010808781a */ /* 0x000fe20000000000 */
[----:B------:R-:W-:Y:S01]  /*6bc0*/  @!P4 IMAD.MOV R13, RZ, RZ, -R13 ;  /* 0x000000ffff0dc224 */ /* 0x000fe200078e0a0d */
[----:B------:R-:W-:Y:S01]  /*6bd0*/  ISETP.GT.U32.AND P4, PT, R6, R25, PT ;  /* 0x000000190600720c */ /* 0x000fe20003f84070 */
[--C-:B------:R-:W-:Y:S01]  /*6be0*/  @!P2 IMAD.IADD R22, R22, 0x1, -R6.reuse ;  /* 0x000000011616a824 */ /* 0x100fe200078e0a06 */
[----:B------:R-:W-:Y:S01]  /*6bf0*/  ISETP.GT.U32.AND P2, PT, R6, R4, PT ;  /* 0x000000040600720c */ /* 0x000fe20003f44070 */
[--C-:B------:R-:W-:Y:S01]  /*6c00*/  @!P5 IMAD.IADD R2, R2, 0x1, -R6.reuse ;  /* 0x000000010202d824 */ /* 0x100fe200078e0a06 */
[----:B------:R-:W-:Y:S01]  /*6c10*/  ISETP.GE.AND P5, PT, R27, RZ, PT ;  /* 0x000000ff1b00720c */ /* 0x000fe20003fa6270 */
[----:B------:R-:W-:Y:S01]  /*6c20*/  IMAD.HI.U32 R24, R23, R5, RZ ;  /* 0x0000000517187227 */ /* 0x000fe200078e00ff */
[----:B------:R-:W-:Y:S01]  /*6c30*/  LOP3.LUT R8, R8, 0x7e, RZ, 0xfc, !PT ;  /* 0x0000007e08087812 */ /* 0x000fe200078efcff */
[----:B------:R-:W-:Y:S02]  /*6c40*/  STL [R1+0xa6c], R13 ;  /* 0x000a6c0d01007387 */ /* 0x000fe40000100800 */
[--C-:B------:R-:W-:Y:S01]  /*6c50*/  @!P6 IMAD.IADD R21, R21, 0x1, -R6.reuse ;  /* 0x000000011515e824 */ /* 0x100fe200078e0a06 */
[----:B------:R-:W-:Y:S01]  /*6c60*/  ISETP.GE.AND P6, PT, R10, RZ, PT ;  /* 0x000000ff0a00720c */ /* 0x000fe20003fc6270 */
[--C-:B------:R-:W-:Y:S01]  /*6c70*/  @!P1 IMAD.IADD R3, R3, 0x1, -R6.reuse ;  /* 0x0000000103039824 */ /* 0x100fe200078e0a06 */
[----:B------:R-:W-:Y:S01]  /*6c80*/  ISETP.GE.AND P1, PT, R18, RZ, PT ;  /* 0x000000ff1200720c */ /* 0x000fe20003f26270 */
[----:B------:R-:W-:Y:S01]  /*6c90*/  @!P4 IMAD.IADD R25, R25, 0x1, -R6 ;  /* 0x000000011919c824 */ /* 0x000fe200078e0a06 */
[----:B------:R-:W-:Y:S01]  /*6ca0*/  ISETP.GT.U32.AND P4, PT, R6, R17, PT ;  /* 0x000000110600720c */ /* 0x000fe20003f84070 */
[----:B------:R-:W-:Y:S01]  /*6cb0*/  IMAD R8, R8, c[0x0][0x188], RZ ;  /* 0x0000620008087a24 */ /* 0x000fe200078e02ff */
[----:B------:R-:W-:Y:S01]  /*6cc0*/  STL [R1+0xa70], R14 ;  /* 0x000a700e01007387 */ /* 0x000fe20000100800 */
[----:B------:R-:W-:-:S02]  /*6cd0*/  IMAD.MOV R10, RZ, RZ, -c[0x0][0x188] ;  /* 0x80006200ff0a7624 */ /* 0x000fc400078e02ff */
[----:B------:R-:W-:Y:S01]  /*6ce0*/  @!P2 IMAD.IADD R4, R4, 0x1, -R6 ;  /* 0x000000010404a824 */ /* 0x000fe200078e0a06 */
[----:B------:R-:W-:Y:S01]  /*6cf0*/  STL [R1+0xa74], R15 ;  /* 0x000a740f01007387 */ /* 0x000fe20000100800 */
[----:B------:R-:W-:Y:S02]  /*6d00*/  IMAD.MOV R24, RZ, RZ, -R24 ;  /* 0x000000ffff187224 */ /* 0x000fe400078e0a18 */
[----:B------:R-:W-:Y:S01]  /*6d10*/  IMAD R8, R10, 0x2, R8 ;  /* 0x000000020a087824 */ /* 0x000fe200078e0208 */
[----:B------:R-:W-:Y:S01]  /*6d20*/  STL [R1+0xa78], R16 ;  /* 0x000a781001007387 */ /* 0x000fe20000100800 */
[----:B------:R-:W-:Y:S02]  /*6d30*/  @!P3 IMAD.MOV R25, RZ, RZ, -R25 ;  /* 0x000000ffff19b224 */ /* 0x000fe400078e0a19 */
[----:B------:R-:W-:Y:S01]  /*6d40*/  @!P5 IMAD.MOV R21, RZ, RZ, -R21 ;  /* 0x000000ffff15d224 */ /* 0x000fe200078e0a15 */
[----:B------:R-:W-:Y:S01]  /*6d50*/  ISETP.GT.U32.AND P5, PT, R6, R4, PT ;  /* 0x000000040600720c */ /* 0x000fe20003fa4070 */
[----:B------:R-:W-:-:S02]  /*6d60*/  @!P0 IMAD.MOV R26, RZ, RZ, -R26 ;  /* 0x000000ffff1a8224 */ /* 0x000fc400078e0a1a */
[----:B------:R-:W-:Y:S01]  /*6d70*/  IMAD R5, R6, R24, R5 ;  /* 0x0000001806057224 */ /* 0x000fe200078e0205 */
[----:B------:R-:W-:Y:S01]  /*6d80*/  IADD3 R24, R7, 0x1, RZ ;  /* 0x0000000107187810 */ /* 0x000fe20007ffe0ff */
[----:B------:R-:W-:Y:S01]  /*6d90*/  @!P6 IMAD.MOV R20, RZ, RZ, -R20 ;  /* 0x000000ffff14e224 */ /* 0x000fe200078e0a14 */
[----:B------:R-:W2:Y:S01]  /*6da0*/  LDL.LU R7, [R1+0xab0] ;  /* 0x000ab00001077983 */ /* 0x000ea20000300800 */
[----:B------:R-:W-:Y:S01]  /*6db0*/  IMAD R8, R10, 0x2, R8 ;  /* 0x000000020a087824 */ /* 0x000fe200078e0208 */
[----:B------:R-:W-:Y:S01]  /*6dc0*/  ISETP.GE.AND P6, PT, R0, RZ, PT ;  /* 0x000000ff0000720c */ /* 0x000fe20003fc6270 */
[----:B------:R-:W-:Y:S01]  /*6dd0*/  @!P1 IMAD.MOV R22, RZ, RZ, -R22 ;  /* 0x000000ffff169224 */ /* 0x000fe200078e0a16 */
[----:B------:R-:W-:Y:S01]  /*6de0*/  STL [R1+0xa7c], R25 ;  /* 0x000a7c1901007387 */ /* 0x000fe20000100800 */
[----:B------:R-:W-:Y:S01]  /*6df0*/  IMAD R8, R10, 0x2, R8 ;  /* 0x000000020a087824 */ /* 0x000fe200078e0208 */
[----:B------:R-:W-:Y:S01]  /*6e00*/  IABS R28, R24 ;  /* 0x00000018001c7213 */ /* 0x000fe20000000000 */
[--C-:B------:R-:W-:Y:S01]  /*6e10*/  @!P4 IMAD.IADD R17, R17, 0x1, -R6.reuse ;  /* 0x000000011111c824 */ /* 0x100fe200078e0a06 */
[----:B------:R-:W-:Y:S01]  /*6e20*/  STL [R1+0xa80], R26 ;  /* 0x000a801a01007387 */ /* 0x000fe20000100800 */
[----:B------:R-:W-:Y:S01]  /*6e30*/  @!P5 IMAD.IADD R4, R4, 0x1, -R6 ;  /* 0x000000010404d824 */ /* 0x000fe200078e0a06 */
[C---:B------:R-:W-:Y:S01]  /*6e40*/  ISETP.GT.U32.AND P4, PT, R6.reuse, R5, PT ;  /* 0x000000050600720c */ /* 0x040fe20003f84070 */
[----:B------:R-:W-:Y:S01]  /*6e50*/  IMAD.HI.U32 R18, R23, R28, RZ ;  /* 0x0000001c17127227 */ /* 0x000fe200078e00ff */
[----:B------:R-:W-:Y:S01]  /*6e60*/  STL [R1+0xa84], R20 ;  /* 0x000a841401007387 */ /* 0x000fe20000100800 */
[----:B------:R-:W-:-:S02]  /*6e70*/  ISETP.GT.U32.AND P3, PT, R6, R17, PT ;  /* 0x000000110600720c */ /* 0x000fc40003f64070 */
[----:B------:R-:W-:Y:S01]  /*6e80*/  ISETP.GE.AND P5, PT, R9, RZ, PT ;  /* 0x000000ff0900720c */ /* 0x000fe20003fa6270 */
[----:B------:R-:W-:Y:S01]  /*6e90*/  STL [R1+0xa88], R21 ;  /* 0x000a881501007387 */ /* 0x000fe20000100800 */
[----:B------:R-:W-:Y:S01]  /*6ea0*/  IMAD.MOV R18, RZ, RZ, -R18 ;  /* 0x000000ffff127224 */ /* 0x000fe200078e0a12 */
[C---:B------:R-:W-:Y:S02]  /*6eb0*/  ISETP.GT.U32.AND P0, PT, R6.reuse, R2, PT ;  /* 0x000000020600720c */ /* 0x040fe40003f04070 */
[----:B------:R-:W-:Y:S01]  /*6ec0*/  STL [R1+0xa8c], R22 ;  /* 0x000a8c1601007387 */ /* 0x000fe20000100800 */
[----:B------:R-:W-:Y:S02]  /*6ed0*/  ISETP.GE.AND P2, PT, R19, RZ, PT ;  /* 0x000000ff1300720c */ /* 0x000fe40003f46270 */
[----:B------:R-:W-:Y:S01]  /*6ee0*/  @!P4 IMAD.IADD R5, R5, 0x1, -R6 ;  /* 0x000000010505c824 */ /* 0x000fe200078e0a06 */
[----:B------:R-:W3:Y:S01]  /*6ef0*/  LDL.LU R0, [R1+0xaac] ;  /* 0x000aac0001007983 */ /* 0x000ee20000300800 */
[----:B------:R-:W-:-:S03]  /*6f00*/  ISETP.GT.U32.AND P4, PT, R6, R3, PT ;  /* 0x000000030600720c */ /* 0x000fc60003f84070 */
[----:B------:R0:W-:Y:S02]  /*6f10*/  STL [R1+0x258], R8 ;  /* 0x0002580801007387 */ /* 0x0001e40000100800 */
[----:B0-----:R-:W-:-:S04]  /*6f20*/  IMAD R8, R10, 0x2, R8 ;  /* 0x000000020a087824 */ /* 0x001fc800078e0208 */
[----:B------:R-:W-:Y:S01]  /*6f30*/  IMAD R9, R10, 0x2, R8 ;  /* 0x000000020a097824 */ /* 0x000fe200078e0208 */
[----:B------:R-:W-:Y:S04]  /*6f40*/  STL [R1+0x260], R8 ;  /* 0x0002600801007387 */ /* 0x000fe80000100800 */
[----:B------:R0:W-:Y:S01]  /*6f50*/  STL [R1+0x214], R9 ;  /* 0x0002140901007387 */ /* 0x0001e20000100800 */
[----:B------:R-:W-:Y:S01]  /*6f60*/  @!P3 IMAD.IADD R17, R17, 0x1, -R6 ;  /* 0x000000011111b824 */ /* 0x000fe200078e0a06 */
[----:B------:R-:W-:Y:S01]  /*6f70*/  ISETP.GE.AND P3, PT, R12, RZ, PT ;  /* 0x000000ff0c00720c */ /* 0x000fe20003f66270 */
[----:B0-----:R-:W-:-:S04]  /*6f80*/  IMAD R9, R10, 0x2, R9 ;  /* 0x000000020a097824 */ /* 0x001fc800078e0209 */
[----:B------:R-:W-:Y:S01]  /*6f90*/  IMAD R12, R10, 0x2, R9 ;  /* 0x000000020a0c7824 */ /* 0x000fe200078e0209 */
[----:B------:R0:W-:Y:S04]  /*6fa0*/  STL [R1+0x218], R9 ;  /* 0x0002180901007387 */ /* 0x0001e80000100800 */
[----:B0-----:R-:W4:Y:S01]  /*6fb0*/  LDL R9, [R1+0x878] ;  /* 0x0008780001097983 */ /* 0x001f220000100800 */
[----:B------:R-:W-:Y:S01]  /*6fc0*/  @!P4 IMAD.IADD R3, R3, 0x1, -R6 ;  /* 0x000000010303c824 */ /* 0x000fe200078e0a06 */
[----:B------:R-:W-:Y:S01]  /*6fd0*/  ISETP.GE.AND P4, PT, R11, RZ, PT ;  /* 0x000000ff0b00720c */ /* 0x000fe20003f86270 */
[----:B------:R-:W-:Y:S02]  /*6fe0*/  IMAD.MOV.U32 R11, RZ, RZ, c[0x0][0x180] ;  /* 0x00006000ff0b7624 */ /* 0x000fe400078e00ff */
[----:B------:R-:W-:-:S03]  /*6ff0*/  IMAD R28, R6, R18, R28 ;  /* 0x00000012061c7224 */ /* 0x000fc600078e021c */
[----:B------:R-:W-:Y:S01]  /*7000*/  IADD3 R11, R11, 0x7f, RZ ;  /* 0x0000007f0b0b7810 */ /* 0x000fe20007ffe0ff */
[----:B------:R-:W0:Y:S03]  /*7010*/  S2R R8, SR_TID.X ;  /* 0x0000000000087919 */ /* 0x000e260000002100 */
[----:B------:R-:W-:-:S04]  /*7020*/  SHF.R.S32.HI R18, RZ, 0x1f, R11 ;  /* 0x0000001fff127819 */ /* 0x000fc8000001140b */
[----:B------:R-:W-:-:S06]  /*7030*/  LEA.HI R11, R18, R11, RZ, 0x7 ;  /* 0x0000000b120b7211 */ /* 0x000fcc00078f38ff */
[----:B------:R-:W1:Y:S01]  /*7040*/  S2R R11, SR_TID.X ;  /* 0x00000000000b7919 */ /* 0x000e620000002100 */
[----:B------:R-:W-:Y:S01]  /*7050*/  @!P0 IMAD.IADD R2, R2, 0x1, -R6 ;  /* 0x0000000102028824 */ /* 0x000fe200078e0a06 */
[C---:B------:R-:W-:Y:S02]  /*7060*/  ISETP.GT.U32.AND P0, PT, R6.reuse, R28, PT ;  /* 0x0000001c0600720c */ /* 0x040fe40003f04070 */
[----:B------:R-:W-:Y:S01]  /*7070*/  ISETP.GT.U32.AND P1, PT, R6, R5, PT ;  /* 0x000000050600720c */ /* 0x000fe20003f24070 */
[----:B------:R0:W-:Y:S02]  /*7080*/  STL [R1+0x21c], R12 ;  /* 0x00021c0c01007387 */ /* 0x0001e40000100800 */
[C---:B0-----:R-:W-:Y:S01]  /*7090*/  IMAD.SHL.U32 R29, R8.reuse, 0x40, RZ ;  /* 0x00000040081d7824 */ /* 0x041fe200078e00ff */
[----:B------:R-:W-:Y:S01]  /*70a0*/  LOP3.LUT R18, R8, 0x7, RZ, 0xc0, !PT ;  /* 0x0000000708127812 */ /* 0x000fe200078ec0ff */
[----:B------:R-:W-:-:S03]  /*70b0*/  IMAD R12, R10, 0x2, R12 ;  /* 0x000000020a0c7824 */ /* 0x000fc600078e020c */
[----:B------:R-:W-:-:S03]  /*70c0*/  LOP3.LUT R19, R29, 0x1800, RZ, 0xc0, !PT ;  /* 0x000018001d137812 */ /* 0x000fc600078ec0ff */
[----:B------:R-:W-:Y:S01]  /*70d0*/  @!P0 IMAD.IADD R28, R28, 0x1, -R6 ;  /* 0x000000011c1c8824 */ /* 0x000fe200078e0a06 */
[----:B------:R-:W-:Y:S01]  /*70e0*/  LOP3.LUT P0, RZ, R8, 0x40, RZ, 0xc0, !PT ;  /* 0x0000004008ff7812 */ /* 0x000fe2000780c0ff */
[C---:B------:R-:W-:Y:S01]  /*70f0*/  IMAD R23, R18.reuse, 0x90, RZ ;  /* 0x0000009012177824 */ /* 0x040fe200078e02ff */
[----:B------:R0:W-:Y:S01]  /*7100*/  STL [R1+0x220], R12 ;  /* 0x0002200c01007387 */ /* 0x0001e20000100800 */
[----:B------:R-:W-:Y:S01]  /*7110*/  IMAD R19, R18, 0x100, R19 ;  /* 0x0000010012137824 */ /* 0x000fe200078e0213 */
[----:B-1----:R-:W-:Y:S01]  /*7120*/  LOP3.LUT R11, R11, 0x3f, RZ, 0xc0, !PT ;  /* 0x0000003f0b0b7812 */ /* 0x002fe200078ec0ff */
[----:B------:R-:W-:Y:S02]  /*7130*/  IMAD.SHL.U32 R27, R8, 0x2, RZ ;  /* 0x00000002081b7824 */ /* 0x000fe400078e00ff */
[----:B------:R-:W-:Y:S02]  /*7140*/  IMAD.SHL.U32 R18, R18, 0x10, RZ ;  /* 0x0000001012127824 */ /* 0x000fe400078e00ff */
[----:B0-----:R-:W-:-:S02]  /*7150*/  IMAD R12, R10, 0x2, R12 ;  /* 0x000000020a0c7824 */ /* 0x001fc400078e020c */
[----:B------:R-:W-:Y:S01]  /*7160*/  @!P1 IMAD.IADD R5, R5, 0x1, -R6 ;  /* 0x0000000105059824 */ /* 0x000fe200078e0a06 */
[----:B------:R-:W-:Y:S01]  /*7170*/  ISETP.GE.AND P1, PT, R24, RZ, PT ;  /* 0x000000ff1800720c */ /* 0x000fe20003f26270 */
[----:B------:R-:W-:Y:S01]  /*7180*/  IMAD.SHL.U32 R11, R11, 0x2, RZ ;  /* 0x000000020b0b7824 */ /* 0x000fe200078e00ff */
[----:B------:R-:W-:Y:S01]  /*7190*/  SEL R24, RZ, 0x90, !P0 ;  /* 0x00000090ff187807 */ /* 0x000fe20004000000 */
[----:B------:R-:W-:Y:S01]  /*71a0*/  IMAD R10, R10, 0x2, R12 ;  /* 0x000000020a0a7824 */ /* 0x000fe200078e020c */
[--C-:B------:R-:W-:Y:S02]  /*71b0*/  LOP3.LUT R23, R23, 0x10, R27.reuse, 0x78, !PT ;  /* 0x0000001017177812 */ /* 0x100fe400078e781b */
[----:B------:R-:W-:Y:S01]  /*71c0*/  LOP3.LUT R18, R18, 0x30, R27, 0x78, !PT ;  /* 0x0000003012127812 */ /* 0x000fe200078e781b */
[----:B------:R-:W-:Y:S01]  /*71d0*/  IMAD.MOV R27, RZ, RZ, -c[0x0][0x188] ;  /* 0x80006200ff1b7624 */ /* 0x000fe200078e02ff */
[----:B------:R-:W-:Y:S01]  /*71e0*/  ISETP.GT.U32.AND P0, PT, R6, R28, PT ;  /* 0x0000001c0600720c */ /* 0x000fe20003f04070 */
[----:B------:R0:W-:Y:S04]  /*71f0*/  STL [R1+0x224], R12 ;  /* 0x0002240c01007387 */ /* 0x0001e80000100800 */
[----:B------:R1:W-:Y:S01]  /*7200*/  STL [R1+0x22c], R10 ;  /* 0x00022c0a01007387 */ /* 0x0003e20000100800 */
[----:B0-----:R-:W-:-:S02]  /*7210*/  LOP3.LUT R12, R24, R11, RZ, 0x3c, !PT ;  /* 0x0000000b180c7212 */ /* 0x001fc400078e3cff */
[----:B------:R-:W-:Y:S01]  /*7220*/  LOP3.LUT R11, R23, 0x400, R29, 0xf8, !PT ;  /* 0x00000400170b7812 */ /* 0x000fe200078ef81d */
[----:B-1----:R-:W-:Y:S02]  /*7230*/  IMAD R10, R27, 0x2, R10 ;  /* 0x000000021b0a7824 */ /* 0x002fe400078e020a */
[----:B------:R-:W-:Y:S01]  /*7240*/  STL [R1+0x1c0], R12 ;  /* 0x0001c00c01007387 */ /* 0x000fe20000100800 */
[----:B------:R-:W-:-:S03]  /*7250*/  @!P2 IMAD.MOV R17, RZ, RZ, -R17 ;  /* 0x000000ffff11a224 */ /* 0x000fc600078e0a11 */
[----:B------:R0:W-:Y:S04]  /*7260*/  STL [R1+0x1c8], R11 ;  /* 0x0001c80b01007387 */ /* 0x0001e80000100800 */
[----:B------:R1:W-:Y:S01]  /*7270*/  STL [R1+0x238], R10 ;  /* 0x0002380a01007387 */ /* 0x0003e20000100800 */
[----:B------:R-:W-:Y:S02]  /*7280*/  @!P0 IMAD.IADD R28, R28, 0x1, -R6 ;  /* 0x000000011c1c8824 */ /* 0x000fe400078e0a06 */
[----:B------:R-:W-:Y:S02]  /*7290*/  @!P6 IMAD.MOV R2, RZ, RZ, -R2 ;  /* 0x000000ffff02e224 */ /* 0x000fe400078e0a02 */
[----:B0-----:R-:W-:Y:S02]  /*72a0*/  IMAD.IADD R11, R19, 0x1, R18 ;  /* 0x00000001130b7824 */ /* 0x001fe400078e0212 */
[----:B-1----:R-:W-:-:S03]  /*72b0*/  IMAD R10, R27, 0x2, R10 ;  /* 0x000000021b0a7824 */ /* 0x002fc600078e020a */
[----:B------:R-:W-:Y:S01]  /*72c0*/  STL [R1+0x1e8], R11 ;  /* 0x0001e80b01007387 */ /* 0x000fe20000100800 */
[----:B------:R-:W-:-:S03]  /*72d0*/  IMAD R6, R27, 0x2, R10 ;  /* 0x000000021b067824 */ /* 0x000fc600078e020a */
[----:B------:R-:W-:Y:S04]  /*72e0*/  STL [R1+0xa90], R17 ;  /* 0x000a901101007387 */ /* 0x000fe80000100800 */
[----:B------:R-:W-:Y:S04]  /*72f0*/  STL [R1+0x228], R10 ;  /* 0x0002280a01007387 */ /* 0x000fe80000100800 */
[----:B------:R0:W-:Y:S04]  /*7300*/  STL [R1+0xa94], R2 ;  /* 0x000a940201007387 */ /* 0x0001e80000100800 */
[----:B------:R-:W-:Y:S04]  /*7310*/  STL [R1+0x230], R6 ;  /* 0x0002300601007387 */ /* 0x000fe80000100800 */
[----:B------:R-:W3:Y:S01]  /*7320*/  LDL.LU R22, [R1+0x34] ;  /* 0x0000340001167983 */ /* 0x000ee20000300800 */
[----:B0-----:R-:W-:-:S03]  /*7330*/  IMAD R2, R27, 0x2, R6 ;  /* 0x000000021b027824 */ /* 0x001fc600078e0206 */
[----:B------:R-:W3:Y:S04]  /*7340*/  LDL.LU R21, [R1+0x30] ;  /* 0x0000300001157983 */ /* 0x000ee80000300800 */
[----:B------:R-:W3:Y:S04]  /*7350*/  LDL.LU R20, [R1+0x24] ;  /* 0x0000240001147983 */ /* 0x000ee80000300800 */
[----:B------:R0:W-:Y:S04]  /*7360*/  STL [R1+0x294], R2 ;  /* 0x0002940201007387 */ /* 0x0001e80000100800 */
[----:B------:R-:W3:Y:S04]  /*7370*/  LDL.LU R26, [R1+0x20] ;  /* 0x00002000011a7983 */ /* 0x000ee80000300800 */
[----:B------:R-:W3:Y:S04]  /*7380*/  LDL.LU R25, [R1+0x4] ;  /* 0x0000040001197983 */ /* 0x000ee80000300800 */
[----:B------:R-:W3:Y:S04]  /*7390*/  LDL.LU R16, [R1] ;  /* 0x0000000001107983 */ /* 0x000ee80000300800 */
[----:B------:R-:W3:Y:S04]  /*73a0*/  LDL.LU R13, [R1+0x104] ;  /* 0x00010400010d7983 */ /* 0x000ee80000300800 */
[----:B------:R-:W3:Y:S04]  /*73b0*/  LDL.LU R12, [R1+0x118] ;  /* 0x00011800010c7983 */ /* 0x000ee80000300800 */
[----:B------:R-:W3:Y:S01]  /*73c0*/  LDL.LU R11, [R1+0x190] ;  /* 0x00019000010b7983 */ /* 0x000ee20000300800 */
[----:B------:R-:W-:-:S03]  /*73d0*/  LOP3.LUT R8, R8, 0x7f, RZ, 0xc0, !PT ;  /* 0x0000007f08087812 */ /* 0x000fc600078ec0ff */
[----:B------:R-:W3:Y:S02]  /*73e0*/  LDL.LU R10, [R1+0x194] ;  /* 0x00019400010a7983 */ /* 0x000ee40000300800 */
[----:B------:R-:W-:Y:S01]  /*73f0*/  IMAD R19, R8, c[0x0][0x18c], RZ ;  /* 0x0000630008137a24 */ /* 0x000fe200078e02ff */
[----:B----4-:R-:W-:Y:S02]  /*7400*/  ISETP.GE.AND P2, PT, R9, RZ, PT ;  /* 0x000000ff0900720c */ /* 0x010fe40003f46270 */
[----:B------:R-:W4:Y:S04]  /*7410*/  LDL.LU R9, [R1+0x19c] ;  /* 0x00019c0001097983 */ /* 0x000f280000300800 */
[----:B------:R-:W4:Y:S01]  /*7420*/  LDL.LU R8, [R1+0x1a0] ;  /* 0x0001a00001087983 */ /* 0x000f220000300800 */
[----:B------:R-:W-:Y:S01]  /*7430*/  @!P3 IMAD.MOV R3, RZ, RZ, -R3 ;  /* 0x000000ffff03b224 */ /* 0x000fe200078e0a03 */
[----:B------:R-:W-:Y:S01]  /*7440*/  LEA R18, P6, R19, c[0x0][0x168], 0x1 ;  /* 0x00005a0013127a11 */ /* 0x000fe200078c08ff */
[----:B0-----:R-:W-:-:S03]  /*7450*/  IMAD R2, R27, 0x2, R2 ;  /* 0x000000021b027824 */ /* 0x001fc600078e0202 */
[----:B------:R-:W-:Y:S01]  /*7460*/  STL [R1+0xa98], R3 ;  /* 0x000a980301007387 */ /* 0x000fe20000100800 */
[----:B------:R-:W-:-:S03]  /*7470*/  @!P4 IMAD.MOV R4, RZ, RZ, -R4 ;  /* 0x000000ffff04c224 */ /* 0x000fc600078e0a04 */
[----:B------:R-:W-:Y:S04]  /*7480*/  STL [R1+0x9d0], R18 ;  /* 0x0009d01201007387 */ /* 0x000fe80000100800 */
[----:B------:R-:W4:Y:S04]  /*7490*/  LDL.LU R15, [R1+0x11c] ;  /* 0x00011c00010f7983 */ /* 0x000f280000300800 */
[----:B------:R0:W-:Y:S01]  /*74a0*/  STL [R1+0x2a0], R2 ;  /* 0x0002a00201007387 */ /* 0x0001e20000100800 */
[----:B------:R-:W-:Y:S01]  /*74b0*/  ISETP.NE.AND P0, PT, RZ, c[0x0][0x17c], PT ;  /* 0x00005f00ff007a0c */ /* 0x000fe20003f05270 */
[----:B------:R-:W-:Y:S01]  /*74c0*/  @!P5 IMAD.MOV R5, RZ, RZ, -R5 ;  /* 0x000000ffff05d224 */ /* 0x000fe200078e0a05 */
[----:B------:R-:W-:Y:S01]  /*74d0*/  LOP3.LUT R6, RZ, c[0x0][0x17c], RZ, 0x33, !PT ;  /* 0x00005f00ff067a12 */ /* 0x000fe200078e33ff */
[----:B------:R-:W4:Y:S01]  /*74e0*/  LDL.LU R14, [R1+0x120] ;  /* 0x00012000010e7983 */ /* 0x000f220000300800 */
[----:B0-----:R-:W-:-:S03]  /*74f0*/  IMAD R2, R27, 0x2, R2 ;  /* 0x000000021b027824 */ /* 0x001fc600078e0202 */
[----:B------:R-:W-:Y:S01]  /*7500*/  STL [R1+0xaa4], R4 ;  /* 0x000aa40401007387 */ /* 0x000fe20000100800 */
[----:B--2---:R-:W-:-:S03]  /*7510*/  SEL R3, R6, R7, !P0 ;  /* 0x0000000706037207 */ /* 0x004fc60004000000 */
[----:B------:R0:W-:Y:S04]  /*7520*/  STL [R1+0x298], R2 ;  /* 0x0002980201007387 */ /* 0x0001e80000100800 */
[----:B------:R-:W-:Y:S01]  /*7530*/  STL [R1+0xaa8], R5 ;  /* 0x000aa80501007387 */ /* 0x000fe20000100800 */
[----:B0-----:R-:W-:-:S05]  /*7540*/  IMAD R2, R27, 0x2, R2 ;  /* 0x000000021b027824 */ /* 0x001fca00078e0202 */
[----:B------:R0:W-:Y:S04]  /*7550*/  STL [R1+0x29c], R2 ;  /* 0x00029c0201007387 */ /* 0x0001e80000100800 */
[----:B------:R1:W-:Y:S01]  /*7560*/  STL [R1+0x1fc], R3 ;  /* 0x0001fc0301007387 */ /* 0x0003e20000100800 */
[C---:B---3--:R-:W-:Y:S02]  /*7570*/  SEL R4, R6.reuse, R22, !P0 ;  /* 0x0000001606047207 */ /* 0x048fe40004000000 */
[----:B0-----:R-:W-:-:S03]  /*7580*/  SEL R2, R6, R21, !P0 ;  /* 0x0000001506027207 */ /* 0x001fc60004000000 */
[----:B------:R0:W-:Y:S01]  /*7590*/  STL [R1+0x200], R4 ;  /* 0x0002000401007387 */ /* 0x0001e20000100800 */
[----:B-1----:R-:W-:-:S03]  /*75a0*/  SEL R3, R6, R20, !P0 ;  /* 0x0000001406037207 */ /* 0x002fc60004000000 */
[----:B------:R1:W-:Y:S04]  /*75b0*/  STL [R1+0x1f8], R2 ;  /* 0x0001f80201007387 */ /* 0x0003e80000100800 */
[----:B------:R2:W-:Y:S01]  /*75c0*/  STL [R1+0x1f0], R3 ;  /* 0x0001f00301007387 */ /* 0x0005e20000100800 */
[C---:B0-----:R-:W-:Y:S02]  /*75d0*/  SEL R4, R6.reuse, R26, !P0 ;  /* 0x0000001a06047207 */ /* 0x041fe40004000000 */
[----:B-1----:R-:W-:-:S03]  /*75e0*/  SEL R2, R6, R25, !P0 ;  /* 0x0000001906027207 */ /* 0x002fc60004000000 */
[----:B------:R0:W-:Y:S01]  /*75f0*/  STL [R1+0x1ec], R4 ;  /* 0x0001ec0401007387 */ /* 0x0001e20000100800 */
[----:B--2---:R-:W-:-:S03]  /*7600*/  SEL R3, R6, R16, !P0 ;  /* 0x0000001006037207 */ /* 0x004fc60004000000 */
[----:B------:R1:W-:Y:S01]  /*7610*/  STL [R1+0x1e0], R2 ;  /* 0x0001e00201007387 */ /* 0x0003e20000100800 */
[----:B0-----:R-:W-:-:S03]  /*7620*/  SEL R4, R6, R13, !P0 ;  /* 0x0000000d06047207 */ /* 0x001fc60004000000 */
[----:B------:R0:W-:Y:S01]  /*7630*/  STL [R1+0x1d8], R3 ;  /* 0x0001d80301007387 */ /* 0x0001e20000100800 */
[----:B-1----:R-:W-:-:S03]  /*7640*/  SEL R2, R6, R12, !P0 ;  /* 0x0000000c06027207 */ /* 0x002fc60004000000 */
[----:B------:R-:W-:Y:S04]  /*7650*/  STL [R1+0x1d4], R4 ;  /* 0x0001d40401007387 */ /* 0x000fe80000100800 */
[----:B------:R-:W2:Y:S01]  /*7660*/  LDL.LU R13, [R1+0x130] ;  /* 0x00013000010d7983 */ /* 0x000ea20000300800 */
[----:B0-----:R-:W-:-:S03]  /*7670*/  SEL R3, R6, R11, !P0 ;  /* 0x0000000b06037207 */ /* 0x001fc60004000000 */
[----:B------:R0:W-:Y:S04]  /*7680*/  STL [R1+0x1d0], R2 ;  /* 0x0001d00201007387 */ /* 0x0001e80000100800 */
[----:B------:R4:W-:Y:S04]  /*7690*/  STL [R1+0x1c4], R3 ;  /* 0x0001c40301007387 */ /* 0x0009e80000100800 */
[----:B------:R-:W3:Y:S01]  /*76a0*/  LDL.LU R12, [R1+0x180] ;  /* 0x00018000010c7983 */ /* 0x000ee20000300800 */
[----:B0-----:R-:W-:-:S05]  /*76b0*/  SEL R2, R6, R10, !P0 ;  /* 0x0000000a06027207 */ /* 0x001fca0004000000 */
[----:B------:R0:W-:Y:S04]  /*76c0*/  STL [R1+0x1bc], R2 ;  /* 0x0001bc0201007387 */ /* 0x0001e80000100800 */
[----:B------:R-:W3:Y:S01]  /*76d0*/  LDL.LU R11, [R1+0x184] ;  /* 0x00018400010b7983 */ /* 0x000ee20000300800 */
[C---:B----4-:R-:W-:Y:S02]  /*76e0*/  SEL R3, R6.reuse, R9, !P0 ;  /* 0x0000000906037207 */ /* 0x050fe40004000000 */
[----:B0-----:R-:W-:-:S03]  /*76f0*/  SEL R2, R6, R8, !P0 ;  /* 0x0000000806027207 */ /* 0x001fc60004000000 */
[----:B------:R-:W-:Y:S04]  /*7700*/  STL [R1+0x1b8], R3 ;  /* 0x0001b80301007387 */ /* 0x000fe80000100800 */
[----:B------:R-:W4:Y:S04]  /*7710*/  LDL.LU R5, [R1+0x18c] ;  /* 0x00018c0001057983 */ /* 0x000f280000300800 */
[----:B------:R-:W4:Y:S04]  /*7720*/  LDL.LU R4, [R1+0x188] ;  /* 0x0001880001047983 */ /* 0x000f280000300800 */
[----:B------:R0:W-:Y:S04]  /*7730*/  STL [R1+0x1b4], R2 ;  /* 0x0001b40201007387 */ /* 0x0001e80000100800 */
[----:B------:R-:W4:Y:S04]  /*7740*/  LDL.LU R9, [R1+0x164] ;  /* 0x0001640001097983 */ /* 0x000f280000300800 */
[----:B------:R-:W4:Y:S04]  /*7750*/  LDL.LU R8, [R1+0x168] ;  /* 0x0001680001087983 */ /* 0x000f280000300800 */
[----:B------:R-:W4:Y:S04]  /*7760*/  LDL.LU R10, [R1+0x17c] ;  /* 0x00017c00010a7983 */ /* 0x000f280000300800 */
[----:B------:R-:W4:Y:S01]  /*7770*/  LDL.LU R7, [R1+0x178] ;  /* 0x0001780001077983 */ /* 0x000f220000300800 */
[----:B0-----:R-:W-:-:S03]  /*7780*/  SEL R2, R6, R15, !P0 ;  /* 0x0000000f06027207 */ /* 0x001fc60004000000 */
[----:B------:R-:W4:Y:S04]  /*7790*/  LDL.LU R18, [R1+0x170] ;  /* 0x0001700001127983 */ /* 0x000f280000300800 */
[----:B------:R0:W-:Y:S04]  /*77a0*/  STL [R1+0x1b0], R2 ;  /* 0x0001b00201007387 */ /* 0x0001e80000100800 */
[----:B------:R-:W4:Y:S04]  /*77b0*/  LDL.LU R19, [R1+0x174] ;  /* 0x0001740001137983 */ /* 0x000f280000300800 */
[----:B------:R-:W4:Y:S04]  /*77c0*/  LDL.LU R3, [R1+0x16c] ;  /* 0x00016c0001037983 */ /* 0x000f280000300800 */
[----:B0-----:R-:W4:Y:S04]  /*77d0*/  LDL.LU R2, [R1+0x160] ;  /* 0x0001600001027983 */ /* 0x001f280000300800 */
[----:B------:R-:W4:Y:S01]  /*77e0*/  LDL.LU R17, [R1+0x15c] ;  /* 0x00015c0001117983 */ /* 0x000f220000300800 */
[----:B------:R-:W-:-:S03]  /*77f0*/  SEL R14, R6, R14, !P0 ;  /* 0x0000000e060e7207 */ /* 0x000fc60004000000 */
[----:B------:R-:W4:Y:S04]  /*7800*/  LDL.LU R25, [R1+0x158] ;  /* 0x0001580001197983 */ /* 0x000f280000300800 */
[----:B------:R-:W4:Y:S04]  /*7810*/  LDL.LU R23, [R1+0x154] ;  /* 0x0001540001177983 */ /* 0x000f280000300800 */
[----:B------:R-:W4:Y:S04]  /*7820*/  LDL.LU R29, [R1+0x134] ;  /* 0x00013400011d7983 */ /* 0x000f280000300800 */
[----:B------:R0:W-:Y:S04]  /*7830*/  STL [R1+0x1ac], R14 ;  /* 0x0001ac0e01007387 */ /* 0x0001e80000100800 */
[----:B------:R-:W4:Y:S04]  /*7840*/  LDL.LU R24, [R1+0x144] ;  /* 0x0001440001187983 */ /* 0x000f280000300800 */
[----:B------:R-:W4:Y:S04]  /*7850*/  LDL.LU R27, [R1+0x148] ;  /* 0x00014800011b7983 */ /* 0x000f280000300800 */
[----:B------:R-:W4:Y:S04]  /*7860*/  LDL.LU R22, [R1+0x13c] ;  /* 0x00013c0001167983 */ /* 0x000f280000300800 */
[----:B------:R-:W4:Y:S04]  /*7870*/  LDL.LU R21, [R1+0x140] ;  /* 0x0001400001157983 */ /* 0x000f280000300800 */
[----:B------:R-:W4:Y:S04]  /*7880*/  LDL.LU R20, [R1+0x12c] ;  /* 0x00012c0001147983 */ /* 0x000f280000300800 */
[----:B------:R-:W4:Y:S04]  /*7890*/  LDL.LU R26, [R1+0x128] ;  /* 0x00012800011a7983 */ /* 0x000f280000300800 */
[----:B------:R-:W4:Y:S04]  /*78a0*/  LDL.LU R16, [R1+0x124] ;  /* 0x0001240001107983 */ /* 0x000f280000300800 */
[----:B------:R-:W4:Y:S04]  /*78b0*/  LDL.LU R15, [R1+0x114] ;  /* 0x00011400010f7983 */ /* 0x000f280000300800 */
[----:B0-----:R-:W4:Y:S01]  /*78c0*/  LDL.LU R14, [R1+0x110] ;  /* 0x00011000010e7983 */ /* 0x001f220000300800 */
[----:B--2---:R-:W-:-:S05]  /*78d0*/  SEL R13, R6, R13, !P0 ;  /* 0x0000000d060d7207 */ /* 0x004fca0004000000 */
[----:B------:R0:W-:Y:S01]  /*78e0*/  STL [R1+0x1a0], R13 ;  /* 0x0001a00d01007387 */ /* 0x0001e20000100800 */
[----:B---3--:R-:W-:-:S03]  /*78f0*/  SEL R12, R6, R12, !P0 ;  /* 0x0000000c060c7207 */ /* 0x008fc60004000000 */
[----:B0-----:R-:W2:Y:S04]  /*7900*/  LDL.LU R13, [R1+0x10c] ;  /* 0x00010c00010d7983 */ /* 0x001ea80000300800 */
[----:B------:R0:W-:Y:S01]  /*7910*/  STL [R1+0x19c], R12 ;  /* 0x00019c0c01007387 */ /* 0x0001e20000100800 */
[----:B------:R-:W-:-:S03]  /*7920*/  SEL R11, R6, R11, !P0 ;  /* 0x0000000b060b7207 */ /* 0x000fc60004000000 */
[----:B0-----:R-:W3:Y:S04]  /*7930*/  LDL.LU R12, [R1+0x108] ;  /* 0x00010800010c7983 */ /* 0x001ee80000300800 */
[----:B------:R0:W-:Y:S04]  /*7940*/  STL [R1+0x194], R11 ;  /* 0x0001940b01007387 */ /* 0x0001e80000100800 */
[----:B0-----:R-:W3:Y:S01]  /*7950*/  LDL.LU R11, [R1+0x9c] ;  /* 0x00009c00010b7983 */ /* 0x001ee20000300800 */
[C---:B----4-:R-:W-:Y:S02]  /*7960*/  SEL R5, R6.reuse, R5, !P0 ;  /* 0x0000000506057207 */ /* 0x050fe40004000000 */
[----:B------:R-:W-:-:S03]  /*7970*/  SEL R4, R6, R4, !P0 ;  /* 0x0000000406047207 */ /* 0x000fc60004000000 */
[----:B------:R0:W-:Y:S01]  /*7980*/  STL [R1+0x190], R5 ;  /* 0x0001900501007387 */ /* 0x0001e20000100800 */
[----:B------:R-:W-:-:S03]  /*7990*/  SEL R9, R6, R9, !P0 ;  /* 0x0000000906097207 */ /* 0x000fc60004000000 */
[----:B0-----:R-:W4:Y:S01]  /*79a0*/  LDL.LU R5, [R1+0xaa8] ;  /* 0x000aa80001057983 */ /* 0x001f220000300800 */
[----:B------:R-:W-:-:S03]  /*79b0*/  SEL R8, R6, R8, !P0 ;  /* 0x0000000806087207 */ /* 0x000fc60004000000 */
[----:B------:R0:W-:Y:S04]  /*79c0*/  STL [R1+0x18c], R4 ;  /* 0x00018c0401007387 */ /* 0x0001e80000100800 */
[----:B0-----:R-:W4:Y:S04]  /*79d0*/  LDL.LU R4, [R1+0xaa4] ;  /* 0x000aa40001047983 */ /* 0x001f280000300800 */
[----:B------:R0:W-:Y:S01]  /*79e0*/  STL [R1+0x188], R9 ;  /* 0x0001880901007387 */ /* 0x0001e20000100800 */
[----:B------:R-:W-:-:S03]  /*79f0*/  SEL R10, R6, R10, !P0 ;  /* 0x0000000a060a7207 */ /* 0x000fc60004000000 */
[----:B0-----:R-:W4:Y:S04]  /*7a00*/  LDL.LU R9, [R1+0xaa0] ;  /* 0x000aa00001097983 */ /* 0x001f280000300800 */
[----:B------:R0:W-:Y:S04]  /*7a10*/  STL [R1+0x184], R8 ;  /* 0x0001840801007387 */ /* 0x0001e80000100800 */
[----:B0-----:R-:W4:Y:S04]  /*7a20*/  LDL.LU R8, [R1+0xa9c] ;  /* 0x000a9c0001087983 */ /* 0x001f280000300800 */
[----:B------:R0:W-:Y:S04]  /*7a30*/  STL [R1+0x180], R10 ;  /* 0x0001800a01007387 */ /* 0x0001e80000100800 */
[----:B0-----:R-:W4:Y:S01]  /*7a40*/  LDL.LU R10, [R1+0xb8] ;  /* 0x0000b800010a7983 */ /* 0x001f220000300800 */
[----:B------:R-:W-:-:S05]  /*7a50*/  SEL R7, R6, R7, !P0 ;  /* 0x0000000706077207 */ /* 0x000fca0004000000 */
[----:B------:R0:W-:Y:S01]  /*7a60*/  STL [R1+0x17c], R7 ;  /* 0x00017c0701007387 */ /* 0x0001e20000100800 */
[C---:B------:R-:W-:Y:S02]  /*7a70*/  SEL R19, R6.reuse, R19, !P0 ;  /* 0x0000001306137207 */ /* 0x040fe40004000000 */
[C---:B0-----:R-:W-:Y:S02]  /*7a80*/  SEL R7, R6.reuse, R18, !P0 ;  /* 0x0000001206077207 */ /* 0x041fe40004000000 */
[----:B------:R-:W-:-:S03]  /*7a90*/  SEL R18, R6, R3, !P0 ;  /* 0x0000000306127207 */ /* 0x000fc60004000000 */
[----:B------:R0:W-:Y:S01]  /*7aa0*/  STL [R1+0x178], R7 ;  /* 0x0001780701007387 */ /* 0x0001e20000100800 */
[----:B------:R-:W-:-:S03]  /*7ab0*/  SEL R3, R6, R17, !P0 ;  /* 0x0000001106037207 */ /* 0x000fc60004000000 */
[----:B------:R-:W-:Y:S01]  /*7ac0*/  STL [R1+0x174], R19 ;  /* 0x0001741301007387 */ /* 0x000fe20000100800 */
[----:B0-----:R-:W-:-:S03]  /*7ad0*/  SEL R7, R6, R2, !P0 ;  /* 0x0000000206077207 */ /* 0x001fc60004000000 */
[----:B------:R-:W-:Y:S01]  /*7ae0*/  STL [R1+0x170], R18 ;  /* 0x0001701201007387 */ /* 0x000fe20000100800 */
[----:B------:R-:W-:-:S03]  /*7af0*/  SEL R2, R6, R25, !P0 ;  /* 0x0000001906027207 */ /* 0x000fc60004000000 */
[----:B------:R0:W-:Y:S04]  /*7b00*/  STL [R1+0x16c], R7 ;  /* 0x00016c0701007387 */ /* 0x0001e80000100800 */
[----:B------:R-:W4:Y:S04]  /*7b10*/  LDL.LU R25, [R1+0x100] ;  /* 0x0001000001197983 */ /* 0x000f280000300800 */
[----:B------:R1:W-:Y:S01]  /*7b20*/  STL [R1+0x168], R3 ;  /* 0x0001680301007387 */ /* 0x0003e20000100800 */
[----:B0-----:R-:W-:-:S03]  /*7b30*/  SEL R7, R6, R24, !P0 ;  /* 0x0000001806077207 */ /* 0x001fc60004000000 */
[----:B------:R0:W-:Y:S01]  /*7b40*/  STL [R1+0x164], R2 ;  /* 0x0001640201007387 */ /* 0x0001e20000100800 */
[C---:B-1----:R-:W-:Y:S02]  /*7b50*/  SEL R3, R6.reuse, R23, !P0 ;  /* 0x0000001706037207 */ /* 0x042fe40004000000 */
[----:B0-----:R-:W-:-:S03]  /*7b60*/  SEL R2, R6, R29, !P0 ;  /* 0x0000001d06027207 */ /* 0x001fc60004000000 */
[----:B------:R0:W-:Y:S04]  /*7b70*/  STL [R1+0x160], R3 ;  /* 0x0001600301007387 */ /* 0x0001e80000100800 */
[----:B------:R1:W-:Y:S01]  /*7b80*/  STL [R1+0x15c], R2 ;  /* 0x00015c0201007387 */ /* 0x0003e20000100800 */
[----:B0-----:R-:W-:-:S03]  /*7b90*/  SEL R3, R6, R27, !P0 ;  /* 0x0000001b06037207 */ /* 0x001fc60004000000 */
[----:B------:R0:W-:Y:S01]  /*7ba0*/  STL [R1+0x158], R7 ;  /* 0x0001580701007387 */ /* 0x0001e20000100800 */
[----:B-1----:R-:W-:-:S03]  /*7bb0*/  SEL R2, R6, R22, !P0 ;  /* 0x0000001606027207 */ /* 0x002fc60004000000 */
[----:B------:R1:W-:Y:S01]  /*7bc0*/  STL [R1+0x154], R3 ;  /* 0x0001540301007387 */ /* 0x0003e20000100800 */
        /* <DEDUP_REMOVED lines=9> */
[----:B------:R-:W-:Y:S04]  /*7c60*/  STL [R1+0x134], R7 ;  /* 0x0001340701007387 */ /* 0x000fe80000100800 */
[----:B------:R-:W2:Y:S01]  /*7c70*/  LDL.LU R16, [R1+0xfc] ;  /* 0x0000fc0001107983 */ /* 0x000ea20000300800 */
[----:B0-----:R-:W-:-:S03]  /*7c80*/  SEL R2, R6, R14, !P0 ;  /* 0x0000000e06027207 */ /* 0x001fc60004000000 */
[----:B------:R0:W-:Y:S04]  /*7c90*/  STL [R1+0x130], R3 ;  /* 0x0001300301007387 */ /* 0x0001e80000100800 */
[----:B------:R3:W-:Y:S04]  /*7ca0*/  STL [R1+0x12c], R2 ;  /* 0x00012c0201007387 */ /* 0x0007e80000100800 */
[----:B------:R-:W2:Y:S01]  /*7cb0*/  LDL.LU R15, [R1+0xf8] ;  /* 0x0000f800010f7983 */ /* 0x000ea20000300800 */
[C---:B0-----:R-:W-:Y:S02]  /*7cc0*/  SEL R3, R6.reuse, R13, !P0 ;  /* 0x0000000d06037207 */ /* 0x041fe40004000000 */
[----:B---3--:R-:W-:-:S03]  /*7cd0*/  SEL R2, R6, R12, !P0 ;  /* 0x0000000c06027207 */ /* 0x008fc60004000000 */
[----:B------:R0:W-:Y:S04]  /*7ce0*/  STL [R1+0x128], R3 ;  /* 0x0001280301007387 */ /* 0x0001e80000100800 */
[----:B------:R-:W3:Y:S01]  /*7cf0*/  LDL.LU R14, [R1+0xdc] ;  /* 0x0000dc00010e7983 */ /* 0x000ee20000300800 */
[----:B0-----:R-:W-:-:S03]  /*7d00*/  SEL R3, R6, R11, !P0 ;  /* 0x0000000b06037207 */ /* 0x001fc60004000000 */
[----:B------:R-:W-:Y:S04]  /*7d10*/  STL [R1+0x124], R2 ;  /* 0x0001240201007387 */ /* 0x000fe80000100800 */
[----:B------:R-:W3:Y:S04]  /*7d20*/  LDL.LU R13, [R1+0xe8] ;  /* 0x0000e800010d7983 */ /* 0x000ee80000300800 */
[----:B------:R4:W-:Y:S04]  /*7d30*/  STL [R1+0x120], R3 ;  /* 0x0001200301007387 */ /* 0x0009e80000100800 */
[----:B------:R-:W3:Y:S01]  /*7d40*/  LDL.LU R12, [R1+0xec] ;  /* 0x0000ec00010c7983 */ /* 0x000ee20000300800 */
[----:B----4-:R-:W-:-:S02]  /*7d50*/  SEL R3, R6, R9, !P0 ;  /* 0x0000000906037207 */ /* 0x010fc40004000000 */
[----:B------:R-:W-:-:S05]  /*7d60*/  SEL R2, R6, R8, !P0 ;  /* 0x0000000806027207 */ /* 0x000fca0004000000 */
[----:B------:R0:W-:Y:S04]  /*7d70*/  STL [R1+0x11c], R2 ;  /* 0x00011c0201007387 */ /* 0x0001e80000100800 */
[----:B------:R-:W4:Y:S04]  /*7d80*/  LDL.LU R11, [R1+0xf4] ;  /* 0x0000f400010b7983 */ /* 0x000f280000300800 */
[----:B------:R1:W-:Y:S01]  /*7d90*/  STL [R1+0x118], R3 ;  /* 0x0001180301007387 */ /* 0x0003e20000100800 */
[----:B0-----:R-:W-:-:S03]  /*7da0*/  SEL R2, R6, R10, !P0 ;  /* 0x0000000a06027207 */ /* 0x001fc60004000000 */
[----:B------:R-:W4:Y:S04]  /*7db0*/  LDL.LU R9, [R1+0xe4] ;  /* 0x0000e40001097983 */ /* 0x000f280000300800 */
[----:B------:R-:W4:Y:S04]  /*7dc0*/  LDL.LU R8, [R1+0xcc] ;  /* 0x0000cc0001087983 */ /* 0x000f280000300800 */
[----:B------:R0:W-:Y:S04]  /*7dd0*/  STL [R1+0x114], R2 ;  /* 0x0001140201007387 */ /* 0x0001e80000100800 */
[----:B------:R-:W4:Y:S04]  /*7de0*/  LDL.LU R7, [R1+0xd0] ;  /* 0x0000d00001077983 */ /* 0x000f280000300800 */
[----:B------:R-:W4:Y:S04]  /*7df0*/  LDL.LU R18, [R1+0xd4] ;  /* 0x0000d40001127983 */ /* 0x000f280000300800 */
[----:B------:R-:W4:Y:S04]  /*7e00*/  LDL.LU R19, [R1+0xc8] ;  /* 0x0000c80001137983 */ /* 0x000f280000300800 */
[----:B-1----:R-:W4:Y:S04]  /*7e10*/  LDL.LU R3, [R1+0xc4] ;  /* 0x0000c40001037983 */ /* 0x002f280000300800 */
[----:B------:R-:W4:Y:S04]  /*7e20*/  LDL.LU R10, [R1+0xc0] ;  /* 0x0000c000010a7983 */ /* 0x000f280000300800 */
[----:B0-----:R-:W4:Y:S04]  /*7e30*/  LDL.LU R2, [R1+0xbc] ;  /* 0x0000bc0001027983 */ /* 0x001f280000300800 */
[----:B------:R-:W4:Y:S01]  /*7e40*/  LDL.LU R17, [R1+0xb4] ;  /* 0x0000b40001117983 */ /* 0x000f220000300800 */
[----:B------:R-:W-:-:S05]  /*7e50*/  SEL R20, R6, R25, !P0 ;  /* 0x0000001906147207 */ /* 0x000fca0004000000 */
[----:B------:R0:W-:Y:S04]  /*7e60*/  STL [R1+0x110], R20 ;  /* 0x0001101401007387 */ /* 0x0001e80000100800 */
[----:B------:R-:W4:Y:S04]  /*7e70*/  LDL.LU R23, [R1+0xac] ;  /* 0x0000ac0001177983 */ /* 0x000f280000300800 */
[----:B------:R-:W4:Y:S04]  /*7e80*/  LDL.LU R29, [R1+0xa0] ;  /* 0x0000a000011d7983 */ /* 0x000f280000300800 */
[----:B------:R-:W4:Y:S04]  /*7e90*/  LDL.LU R24, [R1+0xa4] ;  /* 0x0000a40001187983 */ /* 0x000f280000300800 */
[----:B------:R-:W4:Y:S04]  /*7ea0*/  LDL.LU R27, [R1+0x54] ;  /* 0x00005400011b7983 */ /* 0x000f280000300800 */
[----:B------:R-:W4:Y:S04]  /*7eb0*/  LDL.LU R22, [R1+0x68] ;  /* 0x0000680001167983 */ /* 0x000f280000300800 */
[----:B------:R-:W4:Y:S04]  /*7ec0*/  LDL.LU R21, [R1+0x8c] ;  /* 0x00008c0001157983 */ /* 0x000f280000300800 */
[----:B0-----:R-:W4:Y:S04]  /*7ed0*/  LDL.LU R20, [R1+0x70] ;  /* 0x0000700001147983 */ /* 0x001f280000300800 */
[----:B------:R-:W4:Y:S04]  /*7ee0*/  LDL.LU R26, [R1+0x74] ;  /* 0x00007400011a7983 */ /* 0x000f280000300800 */
[----:B------:R-:W4:Y:S01]  /*7ef0*/  LDL.LU R25, [R1+0x7c] ;  /* 0x00007c0001197983 */ /* 0x000f220000300800 */
[----:B--2---:R-:W-:-:S05]  /*7f00*/  SEL R16, R6, R16, !P0 ;  /* 0x0000001006107207 */ /* 0x004fca0004000000 */
[----:B------:R0:W-:Y:S01]  /*7f10*/  STL [R1+0x10c], R16 ;  /* 0x00010c1001007387 */ /* 0x0001e20000100800 */
[----:B------:R-:W-:-:S03]  /*7f20*/  SEL R15, R6, R15, !P0 ;  /* 0x0000000f060f7207 */ /* 0x000fc60004000000 */
[----:B0-----:R-:W2:Y:S04]  /*7f30*/  LDL.LU R16, [R1+0x84] ;  /* 0x0000840001107983 */ /* 0x001ea80000300800 */
[----:B------:R0:W-:Y:S01]  /*7f40*/  STL [R1+0x108], R15 ;  /* 0x0001080f01007387 */ /* 0x0001e20000100800 */
[----:B---3--:R-:W-:-:S03]  /*7f50*/  SEL R14, R6, R14, !P0 ;  /* 0x0000000e060e7207 */ /* 0x008fc60004000000 */
[----:B0-----:R-:W3:Y:S04]  /*7f60*/  LDL.LU R15, [R1+0x88] ;  /* 0x00008800010f7983 */ /* 0x001ee80000300800 */
[----:B------:R0:W-:Y:S01]  /*7f70*/  STL [R1+0x104], R14 ;  /* 0x0001040e01007387 */ /* 0x0001e20000100800 */
[C---:B------:R-:W-:Y:S02]  /*7f80*/  SEL R13, R6.reuse, R13, !P0 ;  /* 0x0000000d060d7207 */ /* 0x040fe40004000000 */
[C---:B------:R-:W-:Y:S01]  /*7f90*/  SEL R12, R6.reuse, R12, !P0 ;  /* 0x0000000c060c7207 */ /* 0x040fe20004000000 */
[----:B0-----:R-:W3:Y:S04]  /*7fa0*/  LDL.LU R14, [R1+0x20c] ;  /* 0x00020c00010e7983 */ /* 0x001ee80000300800 */
[----:B------:R0:W-:Y:S04]  /*7fb0*/  STL [R1+0x100], R13 ;  /* 0x0001000d01007387 */ /* 0x0001e80000100800 */
[----:B0-----:R-:W3:Y:S04]  /*7fc0*/  LDL.LU R13, [R1+0x204] ;  /* 0x00020400010d7983 */ /* 0x001ee80000300800 */
[----:B------:R0:W-:Y:S04]  /*7fd0*/  STL [R1+0xfc], R12 ;  /* 0x0000fc0c01007387 */ /* 0x0001e80000100800 */
[----:B0-----:R-:W3:Y:S01]  /*7fe0*/  LDL.LU R12, [R1+0x208] ;  /* 0x00020800010c7983 */ /* 0x001ee20000300800 */
[----:B----4-:R-:W-:-:S05]  /*7ff0*/  SEL R11, R6, R11, !P0 ;  /* 0x0000000b060b7207 */ /* 0x010fca0004000000 */
[----:B------:R0:W-:Y:S01]  /*8000*/  STL [R1+0xf8], R11 ;  /* 0x0000f80b01007387 */ /* 0x0001e20000100800 */
[C---:B------:R-:W-:Y:S02]  /*8010*/  SEL R9, R6.reuse, R9, !P0 ;  /* 0x0000000906097207 */ /* 0x040fe40004000000 */
[C---:B------:R-:W-:Y:S01]  /*8020*/  SEL R8, R6.reuse, R8, !P0 ;  /* 0x0000000806087207 */ /* 0x040fe20004000000 */
[----:B0-----:R-:W4:Y:S04]  /*8030*/  LDL.LU R11, [R1+0x6c] ;  /* 0x00006c00010b7983 */ /* 0x001f280000300800 */
[----:B------:R0:W-:Y:S01]  /*8040*/  STL [R1+0xf4], R9 ;  /* 0x0000f40901007387 */ /* 0x0001e20000100800 */
[----:B------:R-:W-:-:S03]  /*8050*/  SEL R7, R6, R7, !P0 ;  /* 0x0000000706077207 */ /* 0x000fc60004000000 */
[----:B------:R1:W-:Y:S01]  /*8060*/  STL [R1+0xec], R8 ;  /* 0x0000ec0801007387 */ /* 0x0003e20000100800 */
[----:B0-----:R-:W-:-:S03]  /*8070*/  SEL R9, R6, R18, !P0 ;  /* 0x0000001206097207 */ /* 0x001fc60004000000 */
[----:B------:R0:W-:Y:S01]  /*8080*/  STL [R1+0xe8], R7 ;  /* 0x0000e80701007387 */ /* 0x0001e20000100800 */
[----:B-1----:R-:W-:-:S03]  /*8090*/  SEL R8, R6, R19, !P0 ;  /* 0x0000001306087207 */ /* 0x002fc60004000000 */
[----:B------:R-:W-:Y:S04]  /*80a0*/  STL [R1+0xe4], R9 ;  /* 0x0000e40901007387 */ /* 0x000fe80000100800 */
[----:B------:R-:W-:Y:S01]  /*80b0*/  STL [R1+0xdc], R8 ;  /* 0x0000dc0801007387 */ /* 0x000fe20000100800 */
[C---:B0-----:R-:W-:Y:S02]  /*80c0*/  SEL R7, R6.reuse, R3, !P0 ;  /* 0x0000000306077207 */ /* 0x041fe40004000000 */
[C---:B------:R-:W-:Y:S02]  /*80d0*/  SEL R3, R6.reuse, R10, !P0 ;  /* 0x0000000a06037207 */ /* 0x040fe40004000000 */
[----:B------:R-:W4:Y:S01]  /*80e0*/  LDL.LU R10, [R1+0x64] ;  /* 0x00006400010a7983 */ /* 0x000f220000300800 */
[----:B------:R-:W-:-:S03]  /*80f0*/  SEL R2, R6, R2, !P0 ;  /* 0x0000000206027207 */ /* 0x000fc60004000000 */
[----:B------:R0:W-:Y:S04]  /*8100*/  STL [R1+0xd4], R7 ;  /* 0x0000d40701007387 */ /* 0x0001e80000100800 */
[----:B------:R1:W-:Y:S04]  /*8110*/  STL [R1+0xd0], R3 ;  /* 0x0000d00301007387 */ /* 0x0003e80000100800 */
[----:B------:R1:W-:Y:S01]  /*8120*/  STL [R1+0xcc], R2 ;  /* 0x0000cc0201007387 */ /* 0x0003e20000100800 */
[C---:B0-----:R-:W-:Y:S02]  /*8130*/  SEL R7, R6.reuse, R23, !P0 ;  /* 0x0000001706077207 */ /* 0x041fe40004000000 */
[----:B-1----:R-:W-:-:S02]  /*8140*/  SEL R3, R6, R17, !P0 ;  /* 0x0000001106037207 */ /* 0x002fc40004000000 */
[----:B------:R-:W-:-:S03]  /*8150*/  SEL R2, R6, R29, !P0 ;  /* 0x0000001d06027207 */ /* 0x000fc60004000000 */
[----:B------:R0:W-:Y:S04]  /*8160*/  STL [R1+0xc8], R3 ;  /* 0x0000c80301007387 */ /* 0x0001e80000100800 */
[----:B------:R1:W-:Y:S04]  /*8170*/  STL [R1+0xc4], R7 ;  /* 0x0000c40701007387 */ /* 0x0003e80000100800 */
[----:B------:R1:W-:Y:S01]  /*8180*/  STL [R1+0xc0], R2 ;  /* 0x0000c00201007387 */ /* 0x0003e20000100800 */
[C---:B0-----:R-:W-:Y:S02]  /*8190*/  SEL R3, R6.reuse, R24, !P0 ;  /* 0x0000001806037207 */ /* 0x041fe40004000000 */
[----:B-1----:R-:W-:-:S03]  /*81a0*/  SEL R7, R6, R27, !P0 ;  /* 0x0000001b06077207 */ /* 0x002fc60004000000 */
[----:B------:R0:W-:Y:S01]  /*81b0*/  STL [R1+0xbc], R3 ;  /* 0x0000bc0301007387 */ /* 0x0001e20000100800 */
[----:B------:R-:W-:-:S03]  /*81c0*/  SEL R2, R6, R22, !P0 ;  /* 0x0000001606027207 */ /* 0x000fc60004000000 */
[----:B------:R1:W-:Y:S04]  /*81d0*/  STL [R1+0xb8], R7 ;  /* 0x0000b80701007387 */ /* 0x0003e80000100800 */
[----:B------:R1:W-:Y:S01]  /*81e0*/  STL [R1+0xb4], R2 ;  /* 0x0000b40201007387 */ /* 0x0003e20000100800 */
[C---:B0-----:R-:W-:Y:S02]  /*81f0*/  SEL R3, R6.reuse, R21, !P0 ;  /* 0x0000001506037207 */ /* 0x041fe40004000000 */
[----:B-1----:R-:W-:-:S03]  /*8200*/  SEL R7, R6, R20, !P0 ;  /* 0x0000001406077207 */ /* 0x002fc60004000000 */
[----:B------:R0:W-:Y:S01]  /*8210*/  STL [R1+0xac], R3 ;  /* 0x0000ac0301007387 */ /* 0x0001e20000100800 */
[----:B------:R-:W-:-:S03]  /*8220*/  SEL R2, R6, R26, !P0 ;  /* 0x0000001a06027207 */ /* 0x000fc60004000000 */
[----:B------:R-:W-:Y:S04]  /*8230*/  STL [R1+0xa4], R7 ;  /* 0x0000a40701007387 */ /* 0x000fe80000100800 */
[----:B------:R-:W4:Y:S01]  /*8240*/  LDL.LU R29, [R1+0x60] ;  /* 0x00006000011d7983 */ /* 0x000f220000300800 */
[----:B0-----:R-:W-:-:S03]  /*8250*/  SEL R3, R6, R25, !P0 ;  /* 0x0000001906037207 */ /* 0x001fc60004000000 */
[----:B------:R2:W-:Y:S04]  /*8260*/  STL [R1+0xa0], R2 ;  /* 0x0000a00201007387 */ /* 0x0005e80000100800 */
[----:B------:R3:W-:Y:S04]  /*8270*/  STL [R1+0x9c], R3 ;  /* 0x00009c0301007387 */ /* 0x0007e80000100800 */
[----:B------:R-:W4:Y:S01]  /*8280*/  LDL.LU R27, [R1+0x5c] ;  /* 0x00005c00011b7983 */ /* 0x000f220000300800 */
[----:B--2---:R-:W-:-:S05]  /*8290*/  SEL R2, R6, R16, !P0 ;  /* 0x0000001006027207 */ /* 0x004fca0004000000 */
[----:B------:R0:W-:Y:S04]  /*82a0*/  STL [R1+0x8c], R2 ;  /* 0x00008c0201007387 */ /* 0x0001e80000100800 */
[----:B------:R-:W2:Y:S01]  /*82b0*/  LDL.LU R24, [R1+0x3c] ;  /* 0x00003c0001187983 */ /* 0x000ea20000300800 */
[----:B---3--:R-:W-:-:S05]  /*82c0*/  SEL R3, R6, R15, !P0 ;  /* 0x0000000f06037207 */ /* 0x008fca0004000000 */
[----:B------:R1:W-:Y:S04]  /*82d0*/  STL [R1+0x88], R3 ;  /* 0x0000880301007387 */ /* 0x0003e80000100800 */
[----:B------:R-:W3:Y:S01]  /*82e0*/  LDL.LU R23, [R1+0x40] ;  /* 0x0000400001177983 */ /* 0x000ee20000300800 */
[----:B0-----:R-:W-:-:S05]  /*82f0*/  SEL R2, R6, R14, !P0 ;  /* 0x0000000e06027207 */ /* 0x001fca0004000000 */
[----:B------:R0:W-:Y:S04]  /*8300*/  STL [R1+0x84], R2 ;  /* 0x0000840201007387 */ /* 0x0001e80000100800 */
[----:B------:R-:W3:Y:S01]  /*8310*/  LDL.LU R7, [R1+0x50] ;  /* 0x0000500001077983 */ /* 0x000ee20000300800 */
[----:B-1----:R-:W-:-:S05]  /*8320*/  SEL R3, R6, R13, !P0 ;  /* 0x0000000d06037207 */ /* 0x002fca0004000000 */
[----:B------:R1:W-:Y:S04]  /*8330*/  STL [R1+0x7c], R3 ;  /* 0x00007c0301007387 */ /* 0x0003e80000100800 */
[----:B------:R-:W3:Y:S01]  /*8340*/  LDL.LU R8, [R1+0x44] ;  /* 0x0000440001087983 */ /* 0x000ee20000300800 */
[----:B0-----:R-:W-:-:S05]  /*8350*/  SEL R2, R6, R12, !P0 ;  /* 0x0000000c06027207 */ /* 0x001fca0004000000 */
[----:B------:R0:W-:Y:S04]  /*8360*/  STL [R1+0x74], R2 ;  /* 0x0000740201007387 */ /* 0x0001e80000100800 */
[----:B-1----:R-:W3:Y:S04]  /*8370*/  LDL.LU R3, [R1+0x4c] ;  /* 0x00004c0001037983 */ /* 0x002ee80000300800 */
[----:B0-----:R-:W3:Y:S01]  /*8380*/  LDL.LU R2, [R1+0x48] ;  /* 0x0000480001027983 */ /* 0x001ee20000300800 */
[----:B----4-:R-:W-:-:S05]  /*8390*/  SEL R9, R6, R11, !P0 ;  /* 0x0000000b06097207 */ /* 0x010fca0004000000 */
[----:B------:R0:W-:Y:S04]  /*83a0*/  STL [R1+0x70], R9 ;  /* 0x0000700901007387 */ /* 0x0001e80000100800 */
[----:B------:R-:W4:Y:S04]  /*83b0*/  LDL.LU R17, [R1+0x1f4] ;  /* 0x0001f40001117983 */ /* 0x000f280000300800 */
[----:B------:R-:W4:Y:S04]  /*83c0*/  LDL.LU R22, [R1+0x1e4] ;  /* 0x0001e40001167983 */ /* 0x000f280000300800 */
[----:B------:R-:W4:Y:S04]  /*83d0*/  LDL.LU R21, [R1+0x1dc] ;  /* 0x0001dc0001157983 */ /* 0x000f280000300800 */
[----:B------:R-:W4:Y:S04]  /*83e0*/  LDL.LU R20, [R1+0x38] ;  /* 0x0000380001147983 */ /* 0x000f280000300800 */
[----:B0-----:R-:W4:Y:S01]  /*83f0*/  LDL.LU R9, [R1+0x1a8] ;  /* 0x0001a80001097983 */ /* 0x001f220000300800 */
[----:B------:R-:W-:-:S03]  /*8400*/  SEL R10, R6, R10, !P0 ;  /* 0x0000000a060a7207 */ /* 0x000fc60004000000 */
        /* <DEDUP_REMOVED lines=12> */
[----:B------:R-:W-:-:S05]  /*84d0*/  SEL R29, R6, R29, !P0 ;  /* 0x0000001d061d7207 */ /* 0x000fca0004000000 */
[----:B------:R0:W-:Y:S01]  /*84e0*/  STL [R1+0x68], R29 ;  /* 0x0000681d01007387 */ /* 0x0001e20000100800 */
[----:B------:R-:W-:-:S03]  /*84f0*/  SEL R27, R6, R27, !P0 ;  /* 0x0000001b061b7207 */ /* 0x000fc60004000000 */
[----:B0-----:R-:W4:Y:S04]  /*8500*/  LDL.LU R29, [R1+0xd8] ;  /* 0x0000d800011d7983 */ /* 0x001f280000300800 */
[----:B------:R0:W-:Y:S01]  /*8510*/  STL [R1+0x64], R27 ;  /* 0x0000641b01007387 */ /* 0x0001e20000100800 */
[----:B--2---:R-:W-:-:S03]  /*8520*/  SEL R24, R6, R24, !P0 ;  /* 0x0000001806187207 */ /* 0x004fc60004000000 */
[----:B0-----:R-:W2:Y:S04]  /*8530*/  LDL.LU R27, [R1+0xe0] ;  /* 0x0000e000011b7983 */ /* 0x001ea80000300800 */
[----:B------:R0:W-:Y:S01]  /*8540*/  STL [R1+0x60], R24 ;  /* 0x0000601801007387 */ /* 0x0001e20000100800 */
[----:B---3--:R-:W-:-:S03]  /*8550*/  SEL R23, R6, R23, !P0 ;  /* 0x0000001706177207 */ /* 0x008fc60004000000 */
[----:B0-----:R-:W3:Y:S04]  /*8560*/  LDL.LU R24, [R1+0xa8] ;  /* 0x0000a80001187983 */ /* 0x001ee80000300800 */
[----:B------:R0:W-:Y:S01]  /*8570*/  STL [R1+0x5c], R23 ;  /* 0x00005c1701007387 */ /* 0x0001e20000100800 */
[----:B------:R-:W-:-:S03]  /*8580*/  SEL R7, R6, R7, !P0 ;  /* 0x0000000706077207 */ /* 0x000fc60004000000 */
[----:B0-----:R-:W2:Y:S04]  /*8590*/  LDL.LU R23, [R1+0xb0] ;  /* 0x0000b00001177983 */ /* 0x001ea80000300800 */
[----:B------:R0:W-:Y:S01]  /*85a0*/  STL [R1+0x54], R7 ;  /* 0x0000540701007387 */ /* 0x0001e20000100800 */
[----:B------:R-:W-:-:S03]  /*85b0*/  SEL R8, R6, R8, !P0 ;  /* 0x0000000806087207 */ /* 0x000fc60004000000 */
[----:B0-----:R-:W2:Y:S04]  /*85c0*/  LDL.LU R7, [R1+0x94] ;  /* 0x0000940001077983 */ /* 0x001ea80000300800 */
[----:B------:R0:W-:Y:S01]  /*85d0*/  STL [R1+0x50], R8 ;  /* 0x0000500801007387 */ /* 0x0001e20000100800 */
[----:B------:R-:W-:-:S03]  /*85e0*/  SEL R3, R6, R3, !P0 ;  /* 0x0000000306037207 */ /* 0x000fc60004000000 */
[----:B0-----:R-:W2:Y:S01]  /*85f0*/  LDL.LU R8, [R1+0x58] ;  /* 0x0000580001087983 */ /* 0x001ea20000300800 */
[----:B------:R-:W-:-:S03]  /*8600*/  SEL R2, R6, R2, !P0 ;  /* 0x0000000206027207 */ /* 0x000fc60004000000 */
[----:B------:R0:W-:Y:S04]  /*8610*/  STL [R1+0x4c], R3 ;  /* 0x00004c0301007387 */ /* 0x0001e80000100800 */
[----:B0-----:R-:W2:Y:S04]  /*8620*/  LDL.LU R3, [R1+0xa98] ;  /* 0x000a980001037983 */ /* 0x001ea80000300800 */
[----:B------:R0:W-:Y:S04]  /*8630*/  STL [R1+0x48], R2 ;  /* 0x0000480201007387 */ /* 0x0001e80000100800 */
[----:B0-----:R-:W2:Y:S01]  /*8640*/  LDL.LU R2, [R1+0xa94] ;  /* 0x000a940001027983 */ /* 0x001ea20000300800 */
[----:B----4-:R-:W-:-:S02]  /*8650*/  SEL R17, R6, R17, !P0 ;  /* 0x0000001106117207 */ /* 0x010fc40004000000 */
[----:B------:R-:W-:-:S03]  /*8660*/  SEL R22, R6, R22, !P0 ;  /* 0x0000001606167207 */ /* 0x000fc60004000000 */
[----:B------:R0:W-:Y:S01]  /*8670*/  STL [R1+0x44], R17 ;  /* 0x0000441101007387 */ /* 0x0001e20000100800 */
[C---:B------:R-:W-:Y:S02]  /*8680*/  SEL R21, R6.reuse, R21, !P0 ;  /* 0x0000001506157207 */ /* 0x040fe40004000000 */
[C---:B------:R-:W-:Y:S01]  /*8690*/  SEL R20, R6.reuse, R20, !P0 ;  /* 0x0000001406147207 */ /* 0x040fe20004000000 */
[----:B0-----:R-:W4:Y:S01]  /*86a0*/  LDL.LU R17, [R1+0xa90] ;  /* 0x000a900001117983 */ /* 0x001f220000300800 */
[----:B------:R-:W-:-:S03]  /*86b0*/  SEL R9, R6, R9, !P0 ;  /* 0x0000000906097207 */ /* 0x000fc60004000000 */
[----:B------:R0:W-:Y:S01]  /*86c0*/  STL [R1+0x40], R22 ;  /* 0x0000401601007387 */ /* 0x0001e20000100800 */
[C---:B------:R-:W-:Y:S02]  /*86d0*/  SEL R26, R6.reuse, R26, !P0 ;  /* 0x0000001a061a7207 */ /* 0x040fe40004000000 */
[C---:B------:R-:W-:Y:S01]  /*86e0*/  SEL R25, R6.reuse, R25, !P0 ;  /* 0x0000001906197207 */ /* 0x040fe20004000000 */
[----:B0-----:R-:W4:Y:S04]  /*86f0*/  LDL.LU R22, [R1+0xa8c] ;  /* 0x000a8c0001167983 */ /* 0x001f280000300800 */
[----:B------:R0:W-:Y:S01]  /*8700*/  STL [R1+0x3c], R21 ;  /* 0x00003c1501007387 */ /* 0x0001e20000100800 */
[C---:B------:R-:W-:Y:S02]  /*8710*/  SEL R16, R6.reuse, R16, !P0 ;  /* 0x0000001006107207 */ /* 0x040fe40004000000 */
[C---:B------:R-:W-:Y:S01]  /*8720*/  SEL R15, R6.reuse, R15, !P0 ;  /* 0x0000000f060f7207 */ /* 0x040fe20004000000 */
[----:B0-----:R-:W4:Y:S04]  /*8730*/  LDL.LU R21, [R1+0xa88] ;  /* 0x000a880001157983 */ /* 0x001f280000300800 */
[----:B------:R0:W-:Y:S01]  /*8740*/  STL [R1+0x38], R20 ;  /* 0x0000381401007387 */ /* 0x0001e20000100800 */
[----:B------:R-:W-:-:S03]  /*8750*/  SEL R14, R6, R14, !P0 ;  /* 0x0000000e060e7207 */ /* 0x000fc60004000000 */
        /* <DEDUP_REMOVED lines=13> */
[----:B------:R0:W-:Y:S04]  /*8830*/  STL [R1+0x20], R15 ;  /* 0x0000200f01007387 */ /* 0x0001e80000100800 */
        /* <DEDUP_REMOVED lines=10> */
[----:B0-----:R-:W4:Y:S01]  /*88e0*/  LDL.LU R10, [R1+0xa60] ;  /* 0x000a6000010a7983 */ /* 0x001f220000300800 */
[----:B------:R-:W-:-:S02]  /*88f0*/  SEL R19, R6, R19, !P0 ;  /* 0x0000001306137207 */ /* 0x000fc40004000000 */
[C---:B------:R-:W-:Y:S02]  /*8900*/  SEL R18, R6.reuse, R18, !P0 ;  /* 0x0000001206127207 */ /* 0x040fe40004000000 */
[C---:B------:R-:W-:Y:S02]  /*8910*/  SEL R29, R6.reuse, R29, !P0 ;  /* 0x0000001d061d7207 */ /* 0x040fe40004000000 */
[C---:B--2---:R-:W-:Y:S01]  /*8920*/  SEL R27, R6.reuse, R27, !P0 ;  /* 0x0000001b061b7207 */ /* 0x044fe20004000000 */
[----:B------:R-:W-:Y:S01]  /*8930*/  STL [R1+0x4], R19 ;  /* 0x0000041301007387 */ /* 0x000fe20000100800 */
[C---:B---3--:R-:W-:Y:S02]  /*8940*/  SEL R24, R6.reuse, R24, !P0 ;  /* 0x0000001806187207 */ /* 0x048fe40004000000 */
[C---:B------:R-:W-:Y:S01]  /*8950*/  SEL R23, R6.reuse, R23, !P0 ;  /* 0x0000001706177207 */ /* 0x040fe20004000000 */
[----:B------:R-:W-:Y:S01]  /*8960*/  STL [R1+0x9d4], R18 ;  /* 0x0009d41201007387 */ /* 0x000fe20000100800 */
[----:B------:R-:W-:-:S02]  /*8970*/  SEL R7, R6, R7, !P0 ;  /* 0x0000000706077207 */ /* 0x000fc40004000000 */
[C---:B------:R-:W-:Y:S01]  /*8980*/  SEL R8, R6.reuse, R8, !P0 ;  /* 0x0000000806087207 */ /* 0x040fe20004000000 */
[----:B------:R-:W-:Y:S04]  /*8990*/  STL [R1+0x9d8], R29 ;  /* 0x0009d81d01007387 */ /* 0x000fe80000100800 */
[----:B------:R-:W-:Y:S04]  /*89a0*/  STL [R1+0x9dc], R27 ;  /* 0x0009dc1b01007387 */ /* 0x000fe80000100800 */
[----:B------:R-:W-:Y:S04]  /*89b0*/  STL [R1+0x9e0], R24 ;  /* 0x0009e01801007387 */ /* 0x000fe80000100800 */
[----:B------:R-:W-:Y:S04]  /*89c0*/  STL [R1+0x9e4], R23 ;  /* 0x0009e41701007387 */ /* 0x000fe80000100800 */
[----:B------:R-:W-:Y:S04]  /*89d0*/  STL [R1+0x9e8], R7 ;  /* 0x0009e80701007387 */ /* 0x000fe80000100800 */
[----:B------:R-:W-:Y:S01]  /*89e0*/  STL [R1+0x9ec], R8 ;  /* 0x0009ec0801007387 */ /* 0x000fe20000100800 */
[----:B----4-:R-:W-:-:S02]  /*89f0*/  SEL R9, R6, R9, !P0 ;  /* 0x0000000906097207 */ /* 0x010fc40004000000 */
[C---:B------:R-:W-:Y:S02]  /*8a00*/  SEL R12, R6.reuse, R12, !P0 ;  /* 0x0000000c060c7207 */ /* 0x040fe40004000000 */
[C---:B------:R-:W-:Y:S02]  /*8a10*/  SEL R11, R6.reuse, R11, !P0 ;  /* 0x0000000b060b7207 */ /* 0x040fe40004000000 */
[----:B------:R-:W-:-:S05]  /*8a20*/  SEL R10, R6, R10, !P0 ;  /* 0x0000000a060a7207 */ /* 0x000fca0004000000 */
[----:B------:R-:W-:Y:S04]  /*8a30*/  STL [R1+0x9f0], R10 ;  /* 0x0009f00a01007387 */ /* 0x000fe80000100800 */
[----:B------:R0:W-:Y:S04]  /*8a40*/  STL [R1+0x9f4], R11 ;  /* 0x0009f40b01007387 */ /* 0x0001e80000100800 */
[----:B------:R-:W-:Y:S04]  /*8a50*/  STL [R1+0x9f8], R12 ;  /* 0x0009f80c01007387 */ /* 0x000fe80000100800 */
[----:B0-----:R-:W2:Y:S04]  /*8a60*/  LDL.LU R11, [R1+0x1fc] ;  /* 0x0001fc00010b7983 */ /* 0x001ea80000300800 */
[----:B------:R-:W3:Y:S04]  /*8a70*/  LDL.LU R10, [R1+0x200] ;  /* 0x00020000010a7983 */ /* 0x000ee80000300800 */
[----:B------:R-:W4:Y:S04]  /*8a80*/  LDL.LU R8, [R1+0x1f8] ;  /* 0x0001f80001087983 */ /* 0x000f280000300800 */
[----:B------:R-:W4:Y:S04]  /*8a90*/  LDL.LU R7, [R1+0x1f0] ;  /* 0x0001f00001077983 */ /* 0x000f280000300800 */
[----:B------:R-:W4:Y:S04]  /*8aa0*/  LDL.LU R23, [R1+0x1ec] ;  /* 0x0001ec0001177983 */ /* 0x000f280000300800 */
[----:B------:R-:W4:Y:S04]  /*8ab0*/  LDL.LU R24, [R1+0x1e0] ;  /* 0x0001e00001187983 */ /* 0x000f280000300800 */
[----:B------:R-:W4:Y:S04]  /*8ac0*/  LDL.LU R27, [R1+0x1d8] ;  /* 0x0001d800011b7983 */ /* 0x000f280000300800 */
[----:B------:R-:W4:Y:S04]  /*8ad0*/  LDL.LU R29, [R1+0x1d4] ;  /* 0x0001d400011d7983 */ /* 0x000f280000300800 */
[----:B------:R-:W4:Y:S04]  /*8ae0*/  LDL.LU R18, [R1+0x1d0] ;  /* 0x0001d00001127983 */ /* 0x000f280000300800 */
[----:B------:R0:W-:Y:S04]  /*8af0*/  STL [R1+0x9fc], R9 ;  /* 0x0009fc0901007387 */ /* 0x0001e80000100800 */
[----:B0-----:R-:W4:Y:S04]  /*8b00*/  LDL R9, [R1+0x29c] ;  /* 0x00029c0001097983 */ /* 0x001f280000100800 */
[----:B------:R-:W0:Y:S01]  /*8b10*/  S2R R19, SR_TID.X ;  /* 0x0000000000137919 */ /* 0x000e220000002100 */
[----:B------:R-:W-:-:S02]  /*8b20*/  SEL R13, R6, R13, !P0 ;  /* 0x0000000d060d7207 */ /* 0x000fc40004000000 */
[C---:B------:R-:W-:Y:S02]  /*8b30*/  SEL R14, R6.reuse, R14, !P0 ;  /* 0x0000000e060e7207 */ /* 0x040fe40004000000 */
[C---:B------:R-:W-:Y:S02]  /*8b40*/  SEL R15, R6.reuse, R15, !P0 ;  /* 0x0000000f060f7207 */ /* 0x040fe40004000000 */
[----:B------:R-:W-:Y:S02]  /*8b50*/  ISETP.NE.AND P3, PT, RZ, c[0x0][0x178], PT ;  /* 0x00005e00ff007a0c */ /* 0x000fe40003f65270 */
[C---:B------:R-:W-:Y:S01]  /*8b60*/  SEL R16, R6.reuse, R16, !P0 ;  /* 0x0000001006107207 */ /* 0x040fe20004000000 */
[----:B------:R-:W-:Y:S01]  /*8b70*/  STL [R1+0xa00], R13 ;  /* 0x000a000d01007387 */ /* 0x000fe20000100800 */
[C---:B------:R-:W-:Y:S02]  /*8b80*/  SEL R25, R6.reuse, R25, !P0 ;  /* 0x0000001906197207 */ /* 0x040fe40004000000 */
[C---:B------:R-:W-:Y:S01]  /*8b90*/  SEL R26, R6.reuse, R26, !P0 ;  /* 0x0000001a061a7207 */ /* 0x040fe20004000000 */
[----:B------:R-:W-:Y:S01]  /*8ba0*/  STL [R1+0xa04], R14 ;  /* 0x000a040e01007387 */ /* 0x000fe20000100800 */
[----:B------:R-:W-:-:S02]  /*8bb0*/  SEL R20, R6, R20, !P0 ;  /* 0x0000001406147207 */ /* 0x000fc40004000000 */
[C---:B------:R-:W-:Y:S01]  /*8bc0*/  SEL R21, R6.reuse, R21, !P0 ;  /* 0x0000001506157207 */ /* 0x040fe20004000000 */
[----:B------:R-:W-:Y:S01]  /*8bd0*/  STL [R1+0xa08], R15 ;  /* 0x000a080f01007387 */ /* 0x000fe20000100800 */
[C---:B------:R-:W-:Y:S01]  /*8be0*/  SEL R22, R6.reuse, R22, !P0 ;  /* 0x0000001606167207 */ /* 0x040fe20004000000 */
[----:B------:R-:W-:Y:S01]  /*8bf0*/  @!P1 IMAD.MOV R28, RZ, RZ, -R28 ;  /* 0x000000ffff1c9224 */ /* 0x000fe200078e0a1c */
[----:B0-----:R-:W-:Y:S01]  /*8c00*/  LOP3.LUT R19, R19, 0x7f, RZ, 0xc0, !PT ;  /* 0x0000007f13137812 */ /* 0x001fe200078ec0ff */
[----:B------:R-:W-:Y:S01]  /*8c10*/  STL [R1+0xa0c], R16 ;  /* 0x000a0c1001007387 */ /* 0x000fe20000100800 */
[C---:B------:R-:W-:Y:S02]  /*8c20*/  SEL R17, R6.reuse, R17, !P0 ;  /* 0x0000001106117207 */ /* 0x040fe40004000000 */
[C---:B------:R-:W-:Y:S01]  /*8c30*/  SEL R2, R6.reuse, R2, !P0 ;  /* 0x0000000206027207 */ /* 0x040fe20004000000 */
[----:B------:R-:W-:Y:S01]  /*8c40*/  STL [R1+0xa10], R25 ;  /* 0x000a101901007387 */ /* 0x000fe20000100800 */
[----:B------:R-:W-:Y:S01]  /*8c50*/  IMAD R19, R19, c[0x0][0x18c], RZ ;  /* 0x0000630013137a24 */ /* 0x000fe200078e02ff */
[----:B------:R-:W-:-:S02]  /*8c60*/  SEL R3, R6, R3, !P0 ;  /* 0x0000000306037207 */ /* 0x000fc40004000000 */
[----:B------:R-:W-:Y:S01]  /*8c70*/  STL [R1+0xa14], R26 ;  /* 0x000a141a01007387 */ /* 0x000fe20000100800 */
[----:B------:R-:W-:-:S03]  /*8c80*/  SEL R4, R6, R4, !P0 ;  /* 0x0000000406047207 */ /* 0x000fc60004000000 */
[----:B------:R-:W-:Y:S01]  /*8c90*/  STL [R1+0xa18], R20 ;  /* 0x000a181401007387 */ /* 0x000fe20000100800 */
[----:B------:R-:W-:-:S03]  /*8ca0*/  SEL R5, R6, R5, !P0 ;  /* 0x0000000506057207 */ /* 0x000fc60004000000 */
[----:B------:R-:W-:Y:S01]  /*8cb0*/  STL [R1+0xa1c], R21 ;  /* 0x000a1c1501007387 */ /* 0x000fe20000100800 */
[----:B------:R-:W-:Y:S01]  /*8cc0*/  SEL R6, R6, R28, !P0 ;  /* 0x0000001c06067207 */ /* 0x000fe20004000000 */
[----:B------:R-:W-:Y:S02]  /*8cd0*/  @!P2 IMAD.MOV R0, RZ, RZ, -R0 ;  /* 0x000000ffff00a224 */ /* 0x000fe400078e0a00 */
[----:B------:R-:W-:Y:S01]  /*8ce0*/  STL [R1+0xa20], R22 ;  /* 0x000a201601007387 */ /* 0x000fe20000100800 */
[----:B------:R-:W-:-:S03]  /*8cf0*/  LEA.HI.X.SX32 R19, R19, c[0x0][0x16c], 0x1, P6 ;  /* 0x00005b0013137a11 */ /* 0x000fc600030f0eff */
[----:B------:R-:W-:Y:S01]  /*8d00*/  STL [R1+0xa24], R17 ;  /* 0x000a241101007387 */ /* 0x000fe20000100800 */
[----:B------:R-:W-:-:S03]  /*8d10*/  @!P3 LOP3.LUT R0, RZ, c[0x0][0x178], RZ, 0x33, !PT ;  /* 0x00005e00ff00ba12 */ /* 0x000fc600078e33ff */
[----:B------:R3:W-:Y:S01]  /*8d20*/  STL [R1+0xa28], R2 ;  /* 0x000a280201007387 */ /* 0x0007e20000100800 */
[----:B------:R-:W-:-:S03]  /*8d30*/  IMAD.MOV R12, RZ, RZ, -c[0x0][0x188] ;  /* 0x80006200ff0c7624 */ /* 0x000fc600078e02ff */
[----:B------:R4:W-:Y:S04]  /*8d40*/  STL [R1+0xa2c], R3 ;  /* 0x000a2c0301007387 */ /* 0x0009e80000100800 */
[----:B------:R-:W-:Y:S04]  /*8d50*/  STL [R1+0xa30], R4 ;  /* 0x000a300401007387 */ /* 0x000fe80000100800 */
[----:B------:R-:W-:Y:S04]  /*8d60*/  STL [R1+0xa34], R5 ;  /* 0x000a340501007387 */ /* 0x000fe80000100800 */
[----:B------:R-:W-:Y:S04]  /*8d70*/  STL [R1+0xa38], R6 ;  /* 0x000a380601007387 */ /* 0x000fe80000100800 */
[----:B------:R-:W-:Y:S04]  /*8d80*/  STL [R1+0xa3c], R19 ;  /* 0x000a3c1301007387 */ /* 0x000fe80000100800 */
[----:B------:R0:W-:Y:S01]  /*8d90*/  STL [R1+0xa40], R0 ;  /* 0x000a400001007387 */ /* 0x0001e20000100800 */
[----:B--2---:R-:W-:-:S02]  /*8da0*/  IMAD R28, R11, c[0x0][0x190], RZ ;  /* 0x000064000b1c7a24 */ /* 0x004fc400078e02ff */
[----:B---3--:R-:W-:-:S03]  /*8db0*/  IMAD R2, R10, c[0x0][0x190], RZ ;  /* 0x000064000a027a24 */ /* 0x008fc600078e02ff */
[----:B------:R-:W-:Y:S01]  /*8dc0*/  STL [R1+0xa44], R28 ;  /* 0x000a441c01007387 */ /* 0x000fe20000100800 */
[----:B----4-:R-:W-:Y:S02]  /*8dd0*/  IMAD R3, R7, c[0x0][0x190], RZ ;  /* 0x0000640007037a24 */ /* 0x010fe400078e02ff */
[----:B0-----:R-:W-:-:S05]  /*8de0*/  IMAD R0, R12, 0x2, R9 ;  /* 0x000000020c007824 */ /* 0x001fca00078e0209 */
[----:B------:R0:W-:Y:S04]  /*8df0*/  STL [R1+0x198], R0 ;  /* 0x0001980001007387 */ /* 0x0001e80000100800 */
[----:B------:R1:W-:Y:S01]  /*8e00*/  STL [R1+0x1c], R2 ;  /* 0x00001c0201007387 */ /* 0x0003e20000100800 */
[----:B0-----:R-:W-:Y:S02]  /*8e10*/  IMAD R0, R8, c[0x0][0x190], RZ ;  /* 0x0000640008007a24 */ /* 0x001fe400078e02ff */
[----:B-1----:R-:W-:-:S03]  /*8e20*/  IMAD R2, R23, c[0x0][0x190], RZ ;  /* 0x0000640017027a24 */ /* 0x002fc600078e02ff */
[----:B------:R0:W-:Y:S04]  /*8e30*/  STL [R1+0x28], R0 ;  /* 0x0000280001007387 */ /* 0x0001e80000100800 */
[----:B------:R1:W-:Y:S01]  /*8e40*/  STL [R1+0x58], R3 ;  /* 0x0000580301007387 */ /* 0x0003e20000100800 */
[----:B0-----:R-:W-:-:S03]  /*8e50*/  IMAD R0, R24, c[0x0][0x190], RZ ;  /* 0x0000640018007a24 */ /* 0x001fc600078e02ff */
[----:B------:R0:W-:Y:S01]  /*8e60*/  STL [R1+0x78], R2 ;  /* 0x0000780201007387 */ /* 0x0001e20000100800 */
[----:B-1----:R-:W-:-:S03]  /*8e70*/  IMAD R3, R27, c[0x0][0x190], RZ ;  /* 0x000064001b037a24 */ /* 0x002fc600078e02ff */
[----:B------:R1:W-:Y:S04]  /*8e80*/  STL [R1+0x80], R0 ;  /* 0x0000800001007387 */ /* 0x0003e80000100800 */
[----:B------:R-:W-:Y:S04]  /*8e90*/  STL [R1+0x90], R3 ;  /* 0x0000900301007387 */ /* 0x000fe80000100800 */
[----:B------:R-:W2:Y:S01]  /*8ea0*/  LDL.LU R28, [R1+0x1b8] ;  /* 0x0001b800011c7983 */ /* 0x000ea20000300800 */
[----:B0-----:R-:W-:Y:S02]  /*8eb0*/  IMAD R2, R29, c[0x0][0x190], RZ ;  /* 0x000064001d027a24 */ /* 0x001fe400078e02ff */
[----:B-1----:R-:W-:-:S03]  /*8ec0*/  IMAD R0, R18, c[0x0][0x190], RZ ;  /* 0x0000640012007a24 */ /* 0x002fc600078e02ff */
[----:B------:R-:W-:Y:S04]  /*8ed0*/  STL [R1+0x94], R2 ;  /* 0x0000940201007387 */ /* 0x000fe80000100800 */
[----:B--2---:R0:W-:Y:S04]  /*8ee0*/  STL [R1+0xa58], R28 ;  /* 0x000a581c01007387 */ /* 0x0041e80000100800 */
[----:B------:R-:W-:Y:S04]  /*8ef0*/  STL [R1+0x98], R0 ;  /* 0x0000980001007387 */ /* 0x000fe80000100800 */
[----:B0-----:R-:W2:Y:S04]  /*8f00*/  LDL.LU R28, [R1+0x1bc] ;  /* 0x0001bc00011c7983 */ /* 0x001ea80000300800 */
[----:B--2---:R0:W-:Y:S04]  /*8f10*/  STL [R1+0xa5c], R28 ;  /* 0x000a5c1c01007387 */ /* 0x0041e80000100800 */
[----:B0-----:R-:W2:Y:S04]  /*8f20*/  LDL.LU R28, [R1+0x1c4] ;  /* 0x0001c400011c7983 */ /* 0x001ea80000300800 */
[----:B------:R-:W3:Y:S04]  /*8f30*/  LDL.LU R0, [R1+0x1b4] ;  /* 0x0001b40001007983 */ /* 0x000ee80000300800 */
[----:B------:R-:W4:Y:S04]  /*8f40*/  LDL.LU R19, [R1+0x1b0] ;  /* 0x0001b00001137983 */ /* 0x000f280000300800 */
[----:B------:R-:W3:Y:S04]  /*8f50*/  LDL.LU R6, [R1+0x1ac] ;  /* 0x0001ac0001067983 */ /* 0x000ee80000300800 */
        /* <DEDUP_REMOVED lines=24> */
[----:B------:R-:W3:Y:S01]  /*90e0*/  LDL.LU R18, [R1+0x130] ;  /* 0x0001300001127983 */ /* 0x000ee20000300800 */
[----:B--2---:R-:W-:-:S05]  /*90f0*/  IMAD R28, R28, c[0x0][0x190], RZ ;  /* 0x000064001c1c7a24 */ /* 0x004fca00078e02ff */
[----:B------:R0:W-:Y:S04]  /*9100*/  STL [R1+0xa8], R28 ;  /* 0x0000a81c01007387 */ /* 0x0001e80000100800 */
[----:B0-----:R-:W2:Y:S02]  /*9110*/  LDL.LU R28, [R1+0xa5c] ;  /* 0x000a5c00011c7983 */ /* 0x001ea40000300800 */
[----:B--2---:R-:W-:-:S05]  /*9120*/  IMAD R28, R28, c[0x0][0x190], RZ ;  /* 0x000064001c1c7a24 */ /* 0x004fca00078e02ff */
[----:B------:R0:W-:Y:S04]  /*9130*/  STL [R1+0xb0], R28 ;  /* 0x0000b01c01007387 */ /* 0x0001e80000100800 */
[----:B0-----:R-:W2:Y:S01]  /*9140*/  LDL.LU R28, [R1+0xa58] ;  /* 0x000a5800011c7983 */ /* 0x001ea20000300800 */
[----:B---3--:R-:W-:Y:S02]  /*9150*/  IMAD R0, R0, c[0x0][0x190], RZ ;  /* 0x0000640000007a24 */ /* 0x008fe400078e02ff */
[----:B----4-:R-:W-:Y:S02]  /*9160*/  IMAD R19, R19, c[0x0][0x190], RZ ;  /* 0x0000640013137a24 */ /* 0x010fe400078e02ff */
[----:B------:R-:W-:Y:S02]  /*9170*/  IMAD R6, R6, c[0x0][0x190], RZ ;  /* 0x0000640006067a24 */ /* 0x000fe400078e02ff */
[----:B--2---:R-:W-:-:S05]  /*9180*/  IMAD R28, R28, c[0x0][0x190], RZ ;  /* 0x000064001c1c7a24 */ /* 0x004fca00078e02ff */
[----:B------:R-:W-:Y:S04]  /*9190*/  STL [R1+0xd8], R28 ;  /* 0x0000d81c01007387 */ /* 0x000fe80000100800 */
[----:B------:R0:W-:Y:S04]  /*91a0*/  STL [R1+0xe0], R0 ;  /* 0x0000e00001007387 */ /* 0x0001e80000100800 */
[----:B------:R-:W-:Y:S01]  /*91b0*/  STL [R1+0xf0], R19 ;  /* 0x0000f01301007387 */ /* 0x000fe20000100800 */
[----:B0-----:R-:W-:-:S03]  /*91c0*/  IMAD R0, R5, c[0x0][0x190], RZ ;  /* 0x0000640005007a24 */ /* 0x001fc600078e02ff */
[----:B------:R-:W-:Y:S01]  /*91d0*/  STL [R1+0x138], R6 ;  /* 0x0001380601007387 */ /* 0x000fe20000100800 */
[----:B------:R-:W-:Y:S02]  /*91e0*/  IMAD R5, R4, c[0x0][0x190], RZ ;  /* 0x0000640004057a24 */ /* 0x000fe400078e02ff */
[----:B------:R-:W-:Y:S01]  /*91f0*/  IMAD R4, R3, c[0x0][0x190], RZ ;  /* 0x0000640003047a24 */ /* 0x000fe200078e02ff */
[----:B------:R0:W-:Y:S01]  /*9200*/  STL [R1+0x14c], R0 ;  /* 0x00014c0001007387 */ /* 0x0001e20000100800 */
[----:B------:R-:W-:-:S03]  /*9210*/  IMAD R3, R17, c[0x0][0x190], RZ ;  /* 0x0000640011037a24 */ /* 0x000fc600078e02ff */
[----:B------:R-:W-:Y:S01]  /*9220*/  STL [R1+0x150], R5 ;  /* 0x0001500501007387 */ /* 0x000fe20000100800 */
[----:B0-----:R-:W-:-:S03]  /*9230*/  IMAD R0, R2, c[0x0][0x190], RZ ;  /* 0x0000640002007a24 */ /* 0x001fc600078e02ff */
[----:B------:R-:W-:Y:S01]  /*9240*/  STL [R1+0x194], R4 ;  /* 0x0001940401007387 */ /* 0x000fe20000100800 */
[----:B------:R-:W-:-:S03]  /*9250*/  IMAD R2, R22, c[0x0][0x190], RZ ;  /* 0x0000640016027a24 */ /* 0x000fc600078e02ff */
[----:B------:R0:W-:Y:S04]  /*9260*/  STL [R1+0x190], R0 ;  /* 0x0001900001007387 */ /* 0x0001e80000100800 */
[----:B------:R1:W-:Y:S01]  /*9270*/  STL [R1+0x18c], R3 ;  /* 0x00018c0301007387 */ /* 0x0003e20000100800 */
[----:B0-----:R-:W-:-:S03]  /*9280*/  IMAD R0, R21, c[0x0][0x190], RZ ;  /* 0x0000640015007a24 */ /* 0x001fc600078e02ff */
[----:B------:R0:W-:Y:S01]  /*9290*/  STL [R1+0x188], R2 ;  /* 0x0001880201007387 */ /* 0x0001e20000100800 */
[----:B-1----:R-:W-:-:S03]  /*92a0*/  IMAD R3, R20, c[0x0][0x190], RZ ;  /* 0x0000640014037a24 */ /* 0x002fc600078e02ff */
[----:B------:R1:W-:Y:S04]  /*92b0*/  STL [R1+0x184], R0 ;  /* 0x0001840001007387 */ /* 0x0003e80000100800 */
[----:B------:R2:W-:Y:S01]  /*92c0*/  STL [R1+0x180], R3 ;  /* 0x0001800301007387 */ /* 0x0005e20000100800 */
[----:B0-----:R-:W-:Y:S02]  /*92d0*/  IMAD R2, R26, c[0x0][0x190], RZ ;  /* 0x000064001a027a24 */ /* 0x001fe400078e02ff */
[----:B-1----:R-:W-:-:S03]  /*92e0*/  IMAD R0, R25, c[0x0][0x190], RZ ;  /* 0x0000640019007a24 */ /* 0x002fc600078e02ff */
[----:B------:R0:W-:Y:S01]  /*92f0*/  STL [R1+0x17c], R2 ;  /* 0x00017c0201007387 */ /* 0x0001e20000100800 */
[----:B--2---:R-:W-:-:S03]  /*9300*/  IMAD R3, R16, c[0x0][0x190], RZ ;  /* 0x0000640010037a24 */ /* 0x004fc600078e02ff */
        /* <DEDUP_REMOVED lines=169> */
[----:B------:R-:W-:-:S02]  /*9da0*/  IMAD R5, R5, c[0x0][0x190], RZ ;  /* 0x0000640005057a24 */ /* 0x000fc400078e02ff */
[----:B------:R-:W-:Y:S02]  /*9db0*/  IMAD R4, R4, c[0x0][0x190], RZ ;  /* 0x0000640004047a24 */ /* 0x000fe400078e02ff */
[----:B------:R-:W-:Y:S02]  /*9dc0*/  IMAD R3, R3, c[0x0][0x190], RZ ;  /* 0x0000640003037a24 */ /* 0x000fe400078e02ff */
[----:B------:R-:W-:Y:S02]  /*9dd0*/  IMAD R2, R2, c[0x0][0x190], RZ ;  /* 0x0000640002027a24 */ /* 0x000fe400078e02ff */
[----:B------:R-:W-:Y:S02]  /*9de0*/  IMAD R17, R17, c[0x0][0x190], RZ ;  /* 0x0000640011117a24 */ /* 0x000fe400078e02ff */
        /* <DEDUP_REMOVED lines=20> */
[----:B--2---:R-:W-:-:S05]  /*9f30*/  IMAD R28, R28, c[0x0][0x190], RZ ;  /* 0x000064001c1c7a24 */ /* 0x004fca00078e02ff */
[----:B------:R0:W-:Y:S04]  /*9f40*/  STL [R1+0x88], R28 ;  /* 0x0000881c01007387 */ /* 0x0001e80000100800 */
[----:B0-----:R-:W2:Y:S04]  /*9f50*/  LDL.LU R28, [R1+0xa44] ;  /* 0x000a4400011c7983 */ /* 0x001ea80000300800 */
[----:B------:R0:W-:Y:S04]  /*9f60*/  STL [R1+0x84], R0 ;  /* 0x0000840001007387 */ /* 0x0001e80000100800 */
[----:B0-----:R-:W3:Y:S04]  /*9f70*/  LDL.LU R0, [R1+0xa40] ;  /* 0x000a400001007983 */ /* 0x001ee80000300800 */
[----:B------:R0:W-:Y:S04]  /*9f80*/  STL [R1+0x7c], R19 ;  /* 0x00007c1301007387 */ /* 0x0001e80000100800 */
[----:B0-----:R-:W4:Y:S04]  /*9f90*/  LDL.LU R19, [R1+0xa3c] ;  /* 0x000a3c0001137983 */ /* 0x001f280000300800 */
[----:B------:R0:W-:Y:S04]  /*9fa0*/  STL [R1+0x74], R6 ;  /* 0x0000740601007387 */ /* 0x0001e80000100800 */
[----:B0-----:R-:W2:Y:S04]  /*9fb0*/  LDL.LU R6, [R1+0xa38] ;  /* 0x000a380001067983 */ /* 0x001ea80000300800 */
        /* <DEDUP_REMOVED lines=31> */
[----:B0-----:R-:W3:Y:S04]  /*a1b0*/  LDL.LU R12, [R1+0x9f8] ;  /* 0x0009f800010c7983 */ /* 0x001ee80000300800 */
[----:B------:R0:W-:Y:S04]  /*a1c0*/  STL [R1+0x2c], R11 ;  /* 0x00002c0b01007387 */ /* 0x0001e80000100800 */
[----:B0-----:R-:W3:Y:S04]  /*a1d0*/  LDL.LU R11, [R1+0x9f4] ;  /* 0x0009f400010b7983 */ /* 0x001ee80000300800 */
        /* <DEDUP_REMOVED lines=16> */
[----:B--2---:R-:W-:-:S02]  /*a2e0*/  IMAD R9, R9, c[0x0][0x190], RZ ;  /* 0x0000640009097a24 */ /* 0x004fc400078e02ff */
[----:B---3--:R-:W-:Y:S02]  /*a2f0*/  IMAD R11, R11, c[0x0][0x190], RZ ;  /* 0x000064000b0b7a24 */ /* 0x008fe400078e02ff */
[----:B----4-:R-:W-:Y:S02]  /*a300*/  IMAD R10, R10, c[0x0][0x190], RZ ;  /* 0x000064000a0a7a24 */ /* 0x010fe400078e02ff */
[----:B------:R-:W-:Y:S02]  /*a310*/  IMAD R8, R8, c[0x0][0x190], RZ ;  /* 0x0000640008087a24 */ /* 0x000fe400078e02ff */
[----:B------:R-:W-:Y:S02]  /*a320*/  IMAD R7, R7, c[0x0][0x190], RZ ;  /* 0x0000640007077a24 */ /* 0x000fe400078e02ff */
[----:B------:R-:W-:Y:S02]  /*a330*/  IMAD R23, R23, c[0x0][0x190], RZ ;  /* 0x0000640017177a24 */ /* 0x000fe400078e02ff */
[----:B------:R-:W-:-:S02]  /*a340*/  IMAD R24, R24, c[0x0][0x190], RZ ;  /* 0x0000640018187a24 */ /* 0x000fc400078e02ff */
[----:B------:R-:W-:Y:S02]  /*a350*/  IMAD R27, R27, c[0x0][0x190], RZ ;  /* 0x000064001b1b7a24 */ /* 0x000fe400078e02ff */
[----:B------:R-:W-:Y:S02]  /*a360*/  IMAD R29, R29, c[0x0][0x190], RZ ;  /* 0x000064001d1d7a24 */ /* 0x000fe400078e02ff */
[----:B------:R-:W-:-:S05]  /*a370*/  IMAD R18, R18, c[0x0][0x190], RZ ;  /* 0x0000640012127a24 */ /* 0x000fca00078e02ff */
[----:B------:R0:W-:Y:S04]  /*a380*/  STL [R1], R18 ;  /* 0x0000001201007387 */ /* 0x0001e80000100800 */
[----:B0-----:R-:W2:Y:S04]  /*a390*/  LDL.LU R18, [R1+0x9d0] ;  /* 0x0009d00001127983 */ /* 0x001ea80000300800 */
[----:B------:R0:W-:Y:S04]  /*a3a0*/  STL [R1+0x990], R29 ;  /* 0x0009901d01007387 */ /* 0x0001e80000100800 */
[----:B0-----:R-:W3:Y:S04]  /*a3b0*/  LDL.LU R29, [R1+0x90] ;  /* 0x00009000011d7983 */ /* 0x001ee80000300800 */
[----:B------:R0:W-:Y:S04]  /*a3c0*/  STL [R1+0x98c], R27 ;  /* 0x00098c1b01007387 */ /* 0x0001e80000100800 */
[----:B0-----:R-:W4:Y:S04]  /*a3d0*/  LDL.LU R27, [R1+0x94] ;  /* 0x00009400011b7983 */ /* 0x001f280000300800 */
[----:B------:R0:W-:Y:S04]  /*a3e0*/  STL [R1+0x988], R24 ;  /* 0x0009881801007387 */ /* 0x0001e80000100800 */
[----:B0-----:R-:W3:Y:S04]  /*a3f0*/  LDL.LU R24, [R1+0x80] ;  /* 0x0000800001187983 */ /* 0x001ee80000300800 */
[----:B------:R-:W-:Y:S04]  /*a400*/  STL [R1+0x984], R23 ;  /* 0x0009841701007387 */ /* 0x000fe80000100800 */
[----:B------:R0:W-:Y:S04]  /*a410*/  STL [R1+0x994], R7 ;  /* 0x0009940701007387 */ /* 0x0001e80000100800 */
[----:B0-----:R-:W3:Y:S04]  /*a420*/  LDL.LU R7, [R1+0x78] ;  /* 0x0000780001077983 */ /* 0x001ee80000300800 */
[----:B------:R0:W-:Y:S04]  /*a430*/  STL [R1+0x980], R8 ;  /* 0x0009800801007387 */ /* 0x0001e80000100800 */
[----:B0-----:R-:W3:Y:S04]  /*a440*/  LDL.LU R8, [R1+0x58] ;  /* 0x0000580001087983 */ /* 0x001ee80000300800 */
[----:B------:R0:W-:Y:S04]  /*a450*/  STL [R1+0x97c], R10 ;  /* 0x00097c0a01007387 */ /* 0x0001e80000100800 */
[----:B0-----:R-:W3:Y:S04]  /*a460*/  LDL.LU R10, [R1+0x28] ;  /* 0x00002800010a7983 */ /* 0x001ee80000300800 */
[----:B------:R0:W-:Y:S04]  /*a470*/  STL [R1+0x998], R11 ;  /* 0x0009980b01007387 */ /* 0x0001e80000100800 */
[----:B0-----:R-:W4:Y:S01]  /*a480*/  LDL.LU R11, [R1+0x1c] ;  /* 0x00001c00010b7983 */ /* 0x001f220000300800 */
[----:B------:R-:W-:-:S05]  /*a490*/  IMAD R12, R12, c[0x0][0x190], RZ ;  /* 0x000064000c0c7a24 */ /* 0x000fca00078e02ff */
[----:B------:R-:W-:Y:S04]  /*a4a0*/  STL [R1+0x99c], R12 ;  /* 0x00099c0c01007387 */ /* 0x000fe80000100800 */
[----:B------:R0:W-:Y:S04]  /*a4b0*/  STL [R1+0x9a0], R9 ;  /* 0x0009a00901007387 */ /* 0x0001e80000100800 */
[----:B0-----:R-:W4:Y:S01]  /*a4c0*/  LDL R9, [R1+0x198] ;  /* 0x0001980001097983 */ /* 0x001f220000100800 */
[----:B------:R-:W-:Y:S02]  /*a4d0*/  IMAD R13, R13, c[0x0][0x190], RZ ;  /* 0x000064000d0d7a24 */ /* 0x000fe400078e02ff */
[----:B------:R-:W-:-:S02]  /*a4e0*/  IMAD R14, R14, c[0x0][0x190], RZ ;  /* 0x000064000e0e7a24 */ /* 0x000fc400078e02ff */
[----:B------:R-:W-:Y:S02]  /*a4f0*/  IMAD R15, R15, c[0x0][0x190], RZ ;  /* 0x000064000f0f7a24 */ /* 0x000fe400078e02ff */
[----:B------:R-:W-:Y:S01]  /*a500*/  IMAD R16, R16, c[0x0][0x190], RZ ;  /* 0x0000640010107a24 */ /* 0x000fe200078e02ff */
[----:B------:R0:W-:Y:S01]  /*a510*/  STL [R1+0x9a4], R13 ;  /* 0x0009a40d01007387 */ /* 0x0001e20000100800 */
[----:B------:R-:W-:Y:S02]  /*a520*/  IMAD R25, R25, c[0x0][0x190], RZ ;  /* 0x0000640019197a24 */ /* 0x000fe400078e02ff */
[----:B------:R-:W-:Y:S01]  /*a530*/  IMAD R26, R26, c[0x0][0x190], RZ ;  /* 0x000064001a1a7a24 */ /* 0x000fe200078e02ff */
[----:B------:R-:W-:Y:S01]  /*a540*/  STL [R1+0x9a8], R14 ;  /* 0x0009a80e01007387 */ /* 0x000fe20000100800 */
[----:B------:R-:W-:Y:S02]  /*a550*/  IMAD R20, R20, c[0x0][0x190], RZ ;  /* 0x0000640014147a24 */ /* 0x000fe400078e02ff */
[----:B------:R-:W-:Y:S01]  /*a560*/  IMAD R21, R21, c[0x0][0x190], RZ ;  /* 0x0000640015157a24 */ /* 0x000fe200078e02ff */
[----:B------:R-:W-:Y:S04]  /*a570*/  STL [R1+0x9ac], R15 ;  /* 0x0009ac0f01007387 */ /* 0x000fe80000100800 */
[----:B------:R-:W-:Y:S04]  /*a580*/  STL [R1+0x9b0], R16 ;  /* 0x0009b01001007387 */ /* 0x000fe80000100800 */
[----:B------:R-:W-:Y:S04]  /*a590*/  STL [R1+0x9b4], R25 ;  /* 0x0009b41901007387 */ /* 0x000fe80000100800 */
[----:B------:R-:W-:Y:S04]  /*a5a0*/  STL [R1+0x9b8], R26 ;  /* 0x0009b81a01007387 */ /* 0x000fe80000100800 */
[----:B------:R1:W-:Y:S04]  /*a5b0*/  STL [R1+0x9bc], R20 ;  /* 0x0009bc1401007387 */ /* 0x0003e80000100800 */
[----:B------:R-:W-:Y:S01]  /*a5c0*/  STL [R1+0x9c0], R21 ;  /* 0x0009c01501007387 */ /* 0x000fe20000100800 */
[----:B0-----:R-:W-:-:S03]  /*a5d0*/  IMAD R13, R22, c[0x0][0x190], RZ ;  /* 0x00006400160d7a24 */ /* 0x001fc600078e02ff */
[----:B-1----:R-:W4:Y:S01]  /*a5e0*/  LDL.LU R20, [R1+0x98] ;  /* 0x0000980001147983 */ /* 0x002f220000300800 */
[----:B------:R-:W-:-:S03]  /*a5f0*/  IMAD R12, R17, c[0x0][0x190], RZ ;  /* 0x00006400110c7a24 */ /* 0x000fc600078e02ff */
[----:B------:R-:W-:Y:S04]  /*a600*/  STL [R1+0x1a0], R13 ;  /* 0x0001a00d01007387 */ /* 0x000fe80000100800 */
[----:B------:R-:W4:Y:S04]  /*a610*/  LDL.LU R23, [R1+0xa8] ;  /* 0x0000a80001177983 */ /* 0x000f280000300800 */
[----:B------:R0:W-:Y:S04]  /*a620*/  STL [R1+0x19c], R12 ;  /* 0x00019c0c01007387 */ /* 0x0001e80000100800 */
[----:B------:R-:W4:Y:S04]  /*a630*/  LDL.LU R26, [R1+0xb0] ;  /* 0x0000b000011a7983 */ /* 0x000f280000300800 */
[----:B------:R-:W4:Y:S04]  /*a640*/  LDL.LU R25, [R1+0xd8] ;  /* 0x0000d80001197983 */ /* 0x000f280000300800 */
[----:B------:R-:W4:Y:S01]  /*a650*/  LDL.LU R16, [R1+0xe0] ;  /* 0x0000e00001107983 */ /* 0x000f220000300800 */
[----:B------:R-:W-:-:S02]  /*a660*/  IMAD R22, R2, c[0x0][0x190], RZ ;  /* 0x0000640002167a24 */ /* 0x000fc400078e02ff */
[----:B------:R-:W-:Y:S02]  /*a670*/  IMAD R17, R3, c[0x0][0x190], RZ ;  /* 0x0000640003117a24 */ /* 0x000fe400078e02ff */
[----:B------:R-:W-:Y:S01]  /*a680*/  IMAD R2, R4, c[0x0][0x190], RZ ;  /* 0x0000640004027a24 */ /* 0x000fe200078e02ff */
[----:B------:R-:W-:Y:S04]  /*a690*/  STL [R1+0x9c4], R22 ;  /* 0x0009c41601007387 */ /* 0x000fe80000100800 */
[----:B------:R-:W-:Y:S04]  /*a6a0*/  STL [R1+0x9c8], R17 ;  /* 0x0009c81101007387 */ /* 0x000fe80000100800 */
[----:B------:R2:W-:Y:S04]  /*a6b0*/  STL [R1+0x9cc], R2 ;  /* 0x0009cc0201007387 */ /* 0x0005e80000100800 */
[----:B------:R-:W4:Y:S04]  /*a6c0*/  LDL.LU R15, [R1+0xf0] ;  /* 0x0000f000010f7983 */ /* 0x000f280000300800 */
[----:B------:R-:W4:Y:S01]  /*a6d0*/  LDL.LU R14, [R1+0x138] ;  /* 0x00013800010e7983 */ /* 0x000f220000300800 */
[----:B0-----:R-:W-:Y:S01]  /*a6e0*/  IMAD.MOV R12, RZ, RZ, -c[0x0][0x188] ;  /* 0x80006200ff0c7624 */ /* 0x001fe200078e02ff */
[----:B--2---:R-:W-:-:S05]  /*a6f0*/  LEA R2, P2, R28, R18, 0x1 ;  /* 0x000000121c027211 */ /* 0x004fca00078408ff */
[----:B------:R3:W-:Y:S02]  /*a700*/  STL [R1+0x838], R2 ;  /* 0x0008380201007387 */ /* 0x0007e40000100800 */
[-C--:B---3--:R-:W-:Y:S02]  /*a710*/  LEA R2, P4, R10, R18.reuse, 0x1 ;  /* 0x000000120a027211 */ /* 0x088fe400078808ff */
[----:B----4-:R-:W-:-:S05]  /*a720*/  LEA R3, P3, R11, R18, 0x1 ;  /* 0x000000120b037211 */ /* 0x010fca00078608ff */
[----:B------:R0:W-:Y:S04]  /*a730*/  STL [R1+0x460], R3 ;  /* 0x0004600301007387 */ /* 0x0001e80000100800 */
[----:B------:R-:W2:Y:S01]  /*a740*/  LDL.LU R13, [R1+0x14c] ;  /* 0x00014c00010d7983 */ /* 0x000ea20000300800 */
[----:B0-----:R-:W-:-:S03]  /*a750*/  LEA R3, P5, R8, R18, 0x1 ;  /* 0x0000001208037211 */ /* 0x001fc600078a08ff */
[----:B------:R0:W-:Y:S01]  /*a760*/  STL [R1+0x468], R2 ;  /* 0x0004680201007387 */ /* 0x0001e20000100800 */
[----:B------:R-:W-:-:S03]  /*a770*/  IMAD R4, R12, 0x2, R9 ;  /* 0x000000020c047824 */ /* 0x000fc600078e0209 */
[----:B------:R1:W-:Y:S04]  /*a780*/  STL [R1+0x470], R3 ;  /* 0x0004700301007387 */ /* 0x0003e80000100800 */
[----:B------:R-:W3:Y:S01]  /*a790*/  LDL.LU R9, [R1+0x150] ;  /* 0x0001500001097983 */ /* 0x000ee20000300800 */
[-C--:B0-----:R-:W-:Y:S02]  /*a7a0*/  LEA R2, P6, R7, R18.reuse, 0x1 ;  /* 0x0000001207027211 */ /* 0x081fe400078c08ff */
[----:B-1----:R-:W-:-:S03]  /*a7b0*/  LEA R3, P0, R24, R18, 0x1 ;  /* 0x0000001218037211 */ /* 0x002fc600078008ff */
[----:B------:R0:W-:Y:S04]  /*a7c0*/  STL [R1+0x478], R2 ;  /* 0x0004780201007387 */ /* 0x0001e80000100800 */
[----:B------:R1:W-:Y:S04]  /*a7d0*/  STL [R1+0x480], R3 ;  /* 0x0004800301007387 */ /* 0x0003e80000100800 */
[----:B------:R-:W4:Y:S01]  /*a7e0*/  LDL.LU R12, [R1+0x194] ;  /* 0x00019400010c7983 */ /* 0x000f220000300800 */
[----:B0-----:R-:W-:Y:S02]  /*a7f0*/  LEA R2, P1, R29, R18, 0x1 ;  /* 0x000000121d027211 */ /* 0x001fe400078208ff */
[----:B-1----:R-:W-:-:S03]  /*a800*/  LEA.HI.X.SX32 R3, R28, R19, 0x1, P2 ;  /* 0x000000131c037211 */ /* 0x002fc600010f0eff */
[----:B------:R0:W-:Y:S04]  /*a810*/  STL [R1+0x488], R2 ;  /* 0x0004880201007387 */ /* 0x0001e80000100800 */
[----:B------:R1:W-:Y:S01]  /*a820*/  STL [R1+0x834], R3 ;  /* 0x0008340301007387 */ /* 0x0003e20000100800 */
[----:B0-----:R-:W-:Y:S02]  /*a830*/  LEA R2, P2, R27, R18, 0x1 ;  /* 0x000000121b027211 */ /* 0x001fe400078408ff */
[-C--:B-1----:R-:W-:Y:S02]  /*a840*/  LEA.HI.X.SX32 R3, R11, R19.reuse, 0x1, P3 ;  /* 0x000000130b037211 */ /* 0x082fe400018f0eff */
[----:B------:R-:W4:Y:S04]  /*a850*/  LDL.LU R11, [R1+0x190] ;  /* 0x00019000010b7983 */ /* 0x000f280000300800 */
[----:B------:R-:W-:Y:S04]  /*a860*/  STL [R1+0x490], R2 ;  /* 0x0004900201007387 */ /* 0x000fe80000100800 */
[----:B------:R0:W-:Y:S02]  /*a870*/  STL [R1+0x45c], R3 ;  /* 0x00045c0301007387 */ /* 0x0001e40000100800 */
[----:B0-----:R-:W-:-:S02]  /*a880*/  LEA.HI.X.SX32 R3, R10, R19, 0x1, P4 ;  /* 0x000000130a037211 */ /* 0x001fc400020f0eff */
[----:B------:R-:W4:Y:S01]  /*a890*/  LDL.LU R10, [R1+0x18c] ;  /* 0x00018c00010a7983 */ /* 0x000f220000300800 */
[----:B------:R-:W-:-:S05]  /*a8a0*/  LEA R2, P3, R20, R18, 0x1 ;  /* 0x0000001214027211 */ /* 0x000fca00078608ff */
[----:B------:R0:W-:Y:S04]  /*a8b0*/  STL [R1+0x498], R2 ;  /* 0x0004980201007387 */ /* 0x0001e80000100800 */
[----:B------:R1:W-:Y:S01]  /*a8c0*/  STL [R1+0x464], R3 ;  /* 0x0004640301007387 */ /* 0x0003e20000100800 */
[-C--:B0-----:R-:W-:Y:S02]  /*a8d0*/  LEA R2, P4, R23, R18.reuse, 0x1 ;  /* 0x0000001217027211 */ /* 0x081fe400078808ff */
[----:B-1----:R-:W-:Y:S02]  /*a8e0*/  LEA.HI.X.SX32 R3, R8, R19, 0x1, P5 ;  /* 0x0000001308037211 */ /* 0x002fe400028f0eff */
[----:B------:R-:W4:Y:S04]  /*a8f0*/  LDL.LU R8, [R1+0x188] ;  /* 0x0001880001087983 */ /* 0x000f280000300800 */
[----:B------:R0:W-:Y:S04]  /*a900*/  STL [R1+0x4a0], R2 ;  /* 0x0004a00201007387 */ /* 0x0001e80000100800 */
[----:B------:R1:W-:Y:S01]  /*a910*/  STL [R1+0x46c], R3 ;  /* 0x00046c0301007387 */ /* 0x0003e20000100800 */
[----:B0-----:R-:W-:-:S02]  /*a920*/  LEA R2, P5, R26, R18, 0x1 ;  /* 0x000000121a027211 */ /* 0x001fc400078a08ff */
[-C--:B-1----:R-:W-:Y:S02]  /*a930*/  LEA.HI.X.SX32 R3, R7, R19.reuse, 0x1, P6 ;  /* 0x0000001307037211 */ /* 0x082fe400030f0eff */
[----:B------:R-:W4:Y:S04]  /*a940*/  LDL.LU R7, [R1+0x184] ;  /* 0x0001840001077983 */ /* 0x000f280000300800 */
[----:B------:R-:W-:Y:S04]  /*a950*/  STL [R1+0x4a8], R2 ;  /* 0x0004a80201007387 */ /* 0x000fe80000100800 */
[----:B------:R0:W-:Y:S02]  /*a960*/  STL [R1+0x474], R3 ;  /* 0x0004740301007387 */ /* 0x0001e40000100800 */
[----:B0-----:R-:W-:-:S02]  /*a970*/  LEA.HI.X.SX32 R3, R24, R19, 0x1, P0 ;  /* 0x0000001318037211 */ /* 0x001fc400000f0eff */
[----:B------:R-:W4:Y:S01]  /*a980*/  LDL.LU R24, [R1+0x180] ;  /* 0x0001800001187983 */ /* 0x000f220000300800 */
[----:B------:R-:W-:-:S05]  /*a990*/  LEA R2, P6, R25, R18, 0x1 ;  /* 0x0000001219027211 */ /* 0x000fca00078c08ff */
[----:B------:R-:W-:Y:S04]  /*a9a0*/  STL [R1+0x4b0], R2 ;  /* 0x0004b00201007387 */ /* 0x000fe80000100800 */
[----:B------:R0:W-:Y:S02]  /*a9b0*/  STL [R1+0x47c], R3 ;  /* 0x00047c0301007387 */ /* 0x0001e40000100800 */
[----:B0-----:R-:W-:Y:S02]  /*a9c0*/  LEA.HI.X.SX32 R3, R29, R19, 0x1, P1 ;  /* 0x000000131d037211 */ /* 0x001fe400008f0eff */
        /* <DEDUP_REMOVED lines=16> */
[----:B--2---:R-:W-:-:S05]  /*aad0*/  LEA R2, P3, R13, R18, 0x1 ;  /* 0x000000120d027211 */ /* 0x004fca00078608ff */
[----:B------:R-:W-:Y:S04]  /*aae0*/  STL [R1+0x4d0], R2 ;  /* 0x0004d00201007387 */ /* 0x000fe80000100800 */
[----:B------:R0:W-:Y:S02]  /*aaf0*/  STL [R1+0x49c], R3 ;  /* 0x00049c0301007387 */ /* 0x0001e40000100800 */
[----:B0-----:R-:W-:Y:S02]  /*ab00*/  LEA.HI.X.SX32 R3, R26, R19, 0x1, P5 ;  /* 0x000000131a037211 */ /* 0x001fe400028f0eff */
[----:B------:R-:W2:Y:S01]  /*ab10*/  LDL.LU R26, [R1+0x16c] ;  /* 0x00016c00011a7983 */ /* 0x000ea20000300800 */
[----:B---3--:R-:W-:-:S05]  /*ab20*/  LEA R2, P4, R9, R18, 0x1 ;  /* 0x0000001209027211 */ /* 0x008fca00078808ff */
[----:B------:R-:W-:Y:S04]  /*ab30*/  STL [R1+0x4d8], R2 ;  /* 0x0004d80201007387 */ /* 0x000fe80000100800 */
[----:B------:R0:W-:Y:S02]  /*ab40*/  STL [R1+0x4a4], R3 ;  /* 0x0004a40301007387 */ /* 0x0001e40000100800 */
[----:B0-----:R-:W-:Y:S02]  /*ab50*/  LEA.HI.X.SX32 R3, R25, R19, 0x1, P6 ;  /* 0x0000001319037211 */ /* 0x001fe400030f0eff */
[----:B------:R-:W3:Y:S01]  /*ab60*/  LDL.LU R25, [R1+0x168] ;  /* 0x0001680001197983 */ /* 0x000ee20000300800 */
[----:B----4-:R-:W-:-:S05]  /*ab70*/  LEA R2, P5, R12, R18, 0x1 ;  /* 0x000000120c027211 */ /* 0x010fca00078a08ff */
        /* <DEDUP_REMOVED lines=60> */
[----:B------:R-:W-:Y:S04]  /*af40*/  STL [R1+0x540], R2 ;  /* 0x0005400201007387 */ /* 0x000fe80000100800 */
[----:B------:R0:W-:Y:S02]  /*af50*/  STL [R1+0x50c], R3 ;  /* 0x00050c0301007387 */ /* 0x0001e40000100800 */
[----:B0-----:R-:W-:Y:S02]  /*af60*/  LEA.HI.X.SX32 R3, R27, R19, 0x1, P5 ;  /* 0x000000131b037211 */ /* 0x001fe400028f0eff */
[-C--:B------:R-:W-:Y:S01]  /*af70*/  LEA R2, P4, R15, R18.reuse, 0x1 ;  /* 0x000000120f027211 */ /* 0x080fe200078808ff */
[----:B------:R-:W4:Y:S04]  /*af80*/  LDL.LU R27, [R1+0x128] ;  /* 0x00012800011b7983 */ /* 0x000f280000300800 */
[----:B------:R0:W-:Y:S04]  /*af90*/  STL [R1+0x548], R2 ;  /* 0x0005480201007387 */ /* 0x0001e80000100800 */
[----:B------:R1:W-:Y:S04]  /*afa0*/  STL [R1+0x514], R3 ;  /* 0x0005140301007387 */ /* 0x0003e80000100800 */
[----:B------:R-:W4:Y:S01]  /*afb0*/  LDL.LU R21, [R1+0x124] ;  /* 0x0001240001157983 */ /* 0x000f220000300800 */
[----:B0-----:R-:W-:-:S02]  /*afc0*/  LEA R2, P5, R14, R18, 0x1 ;  /* 0x000000120e027211 */ /* 0x001fc400078a08ff */
[----:B-1----:R-:W-:-:S03]  /*afd0*/  LEA.HI.X.SX32 R3, R20, R19, 0x1, P6 ;  /* 0x0000001314037211 */ /* 0x002fc600030f0eff */
[----:B------:R-:W-:Y:S04]  /*afe0*/  STL [R1+0x550], R2 ;  /* 0x0005500201007387 */ /* 0x000fe80000100800 */
[----:B------:R0:W-:Y:S02]  /*aff0*/  STL [R1+0x51c], R3 ;  /* 0x00051c0301007387 */ /* 0x0001e40000100800 */
[----:B0-----:R-:W-:Y:S02]  /*b000*/  LEA.HI.X.SX32 R3, R23, R19, 0x1, P0 ;  /* 0x0000001317037211 */ /* 0x001fe400000f0eff */
[----:B------:R-:W4:Y:S01]  /*b010*/  LDL.LU R23, [R1+0x120] ;  /* 0x0001200001177983 */ /* 0x000f220000300800 */
[----:B------:R-:W-:-:S05]  /*b020*/  LEA R2, P6, R13, R18, 0x1 ;  /* 0x000000120d027211 */ /* 0x000fca00078c08ff */
[----:B------:R-:W-:Y:S04]  /*b030*/  STL [R1+0x558], R2 ;  /* 0x0005580201007387 */ /* 0x000fe80000100800 */
[----:B------:R0:W-:Y:S04]  /*b040*/  STL [R1+0x524], R3 ;  /* 0x0005240301007387 */ /* 0x0001e80000100800 */
[----:B------:R-:W4:Y:S01]  /*b050*/  LDL.LU R20, [R1+0x11c] ;  /* 0x00011c0001147983 */ /* 0x000f220000300800 */
[----:B0-----:R-:W-:Y:S02]  /*b060*/  LEA.HI.X.SX32 R3, R26, R19, 0x1, P1 ;  /* 0x000000131a037211 */ /* 0x001fe400008f0eff */
[----:B------:R-:W-:-:S05]  /*b070*/  LEA R2, P0, R9, R18, 0x1 ;  /* 0x0000001209027211 */ /* 0x000fca00078008ff */
[----:B------:R0:W-:Y:S04]  /*b080*/  STL [R1+0x560], R2 ;  /* 0x0005600201007387 */ /* 0x0001e80000100800 */
[----:B------:R1:W-:Y:S04]  /*b090*/  STL [R1+0x52c], R3 ;  /* 0x00052c0301007387 */ /* 0x0003e80000100800 */
[----:B------:R-:W4:Y:S01]  /*b0a0*/  LDL.LU R26, [R1+0x118] ;  /* 0x00011800011a7983 */ /* 0x000f220000300800 */
[----:B0-----:R-:W-:Y:S02]  /*b0b0*/  LEA R2, P1, R12, R18, 0x1 ;  /* 0x000000120c027211 */ /* 0x001fe400078208ff */
[----:B-1----:R-:W-:-:S03]  /*b0c0*/  LEA.HI.X.SX32 R3, R25, R19, 0x1, P2 ;  /* 0x0000001319037211 */ /* 0x002fc600010f0eff */
[----:B------:R-:W-:Y:S04]  /*b0d0*/  STL [R1+0x568], R2 ;  /* 0x0005680201007387 */ /* 0x000fe80000100800 */
[----:B------:R0:W-:Y:S04]  /*b0e0*/  STL [R1+0x534], R3 ;  /* 0x0005340301007387 */ /* 0x0001e80000100800 */
[----:B------:R-:W4:Y:S01]  /*b0f0*/  LDL.LU R25, [R1+0x114] ;  /* 0x0001140001197983 */ /* 0x000f220000300800 */
[----:B0-----:R-:W-:Y:S02]  /*b100*/  LEA.HI.X.SX32 R3, R16, R19, 0x1, P3 ;  /* 0x0000001310037211 */ /* 0x001fe400018f0eff */
[----:B------:R-:W-:-:S05]  /*b110*/  LEA R2, P2, R11, R18, 0x1 ;  /* 0x000000120b027211 */ /* 0x000fca00078408ff */
        /* <DEDUP_REMOVED lines=19> */
[----:B--2---:R-:W-:-:S05]  /*b250*/  LEA R2, P6, R24, R18, 0x1 ;  /* 0x0000001218027211 */ /* 0x004fca00078c08ff */
[----:B------:R-:W-:Y:S04]  /*b260*/  STL [R1+0x590], R2 ;  /* 0x0005900201007387 */ /* 0x000fe80000100800 */
[----:B------:R0:W-:Y:S04]  /*b270*/  STL [R1+0x55c], R3 ;  /* 0x00055c0301007387 */ /* 0x0001e80000100800 */
[----:B------:R-:W2:Y:S01]  /*b280*/  LDL.LU R9, [R1+0x100] ;  /* 0x0001000001097983 */ /* 0x000ea20000300800 */
[----:B0-----:R-:W-:Y:S02]  /*b290*/  LEA.HI.X.SX32 R3, R12, R19, 0x1, P1 ;  /* 0x000000130c037211 */ /* 0x001fe400008f0eff */
[----:B---3--:R-:W-:-:S05]  /*b2a0*/  LEA R2, P0, R29, R18, 0x1 ;  /* 0x000000121d027211 */ /* 0x008fca00078008ff */
[----:B------:R-:W-:Y:S04]  /*b2b0*/  STL [R1+0x598], R2 ;  /* 0x0005980201007387 */ /* 0x000fe80000100800 */
[----:B------:R0:W-:Y:S04]  /*b2c0*/  STL [R1+0x564], R3 ;  /* 0x0005640301007387 */ /* 0x0001e80000100800 */
[----:B------:R-:W3:Y:S01]  /*b2d0*/  LDL.LU R12, [R1+0xfc] ;  /* 0x0000fc00010c7983 */ /* 0x000ee20000300800 */
[----:B0-----:R-:W-:Y:S02]  /*b2e0*/  LEA.HI.X.SX32 R3, R11, R19, 0x1, P2 ;  /* 0x000000130b037211 */ /* 0x001fe400010f0eff */
[----:B----4-:R-:W-:-:S05]  /*b2f0*/  LEA R2, P1, R27, R18, 0x1 ;  /* 0x000000121b027211 */ /* 0x010fca00078208ff */
        /* <DEDUP_REMOVED lines=15> */
[----:B------:R0:W-:Y:S04]  /*b3f0*/  STL [R1+0x5b8], R2 ;  /* 0x0005b80201007387 */ /* 0x0001e80000100800 */
[----:B------:R-:W4:Y:S04]  /*b400*/  LDL.LU R7, [R1+0xe8] ;  /* 0x0000e80001077983 */ /* 0x000f280000300800 */
[----:B------:R1:W-:Y:S01]  /*b410*/  STL [R1+0x584], R3 ;  /* 0x0005840301007387 */ /* 0x0003e20000100800 */
        /* <DEDUP_REMOVED lines=13> */
[----:B------:R-:W4:Y:S01]  /*b4f0*/  LDL.LU R27, [R1+0xd4] ;  /* 0x0000d400011b7983 */ /* 0x000f220000300800 */
[----:B------:R-:W-:-:S03]  /*b500*/  LEA.HI.X.SX32 R17, R21, R19, 0x1, P2 ;  /* 0x0000001315117211 */ /* 0x000fc600010f0eff */
[----:B------:R-:W-:Y:S01]  /*b510*/  STL [R1+0x59c], R3 ;  /* 0x00059c0301007387 */ /* 0x000fe20000100800 */
[----:B0-----:R-:W-:-:S05]  /*b520*/  LEA R2, P1, R15, R18, 0x1 ;  /* 0x000000120f027211 */ /* 0x001fca00078208ff */
[----:B------:R0:W-:Y:S04]  /*b530*/  STL [R1+0x5d8], R2 ;  /* 0x0005d80201007387 */ /* 0x0001e80000100800 */
[----:B------:R-:W-:Y:S01]  /*b540*/  STL [R1+0x5a4], R17 ;  /* 0x0005a41101007387 */ /* 0x000fe20000100800 */
[----:B0-----:R-:W-:-:S03]  /*b550*/  LEA.HI.X.SX32 R2, R23, R19, 0x1, P3 ;  /* 0x0000001317027211 */ /* 0x001fc600018f0eff */
[----:B------:R-:W4:Y:S01]  /*b560*/  LDL.LU R23, [R1+0xd0] ;  /* 0x0000d00001177983 */ /* 0x000f220000300800 */
        /* <DEDUP_REMOVED lines=22> */
[----:B------:R1:W-:Y:S01]  /*b6d0*/  STL [R1+0x5cc], R2 ;  /* 0x0005cc0201007387 */ /* 0x0003e20000100800 */
[----:B------:R-:W-:Y:S02]  /*b6e0*/  LEA R16, P0, R10, R18, 0x1 ;  /* 0x000000120a107211 */ /* 0x000fe400078008ff */
[----:B0-----:R-:W-:-:S03]  /*b6f0*/  LEA.HI.X.SX32 R3, R15, R19, 0x1, P1 ;  /* 0x000000130f037211 */ /* 0x001fc600008f0eff */
[----:B------:R0:W-:Y:S04]  /*b700*/  STL [R1+0x608], R16 ;  /* 0x0006081001007387 */ /* 0x0001e80000100800 */
[----:B------:R-:W4:Y:S04]  /*b710*/  LDL.LU R25, [R1+0xbc] ;  /* 0x0000bc0001197983 */ /* 0x000f280000300800 */
[----:B------:R0:W-:Y:S01]  /*b720*/  STL [R1+0x5d4], R3 ;  /* 0x0005d40301007387 */ /* 0x0001e20000100800 */
[----:B-1----:R-:W-:-:S05]  /*b730*/  LEA R2, P1, R8, R18, 0x1 ;  /* 0x0000001208027211 */ /* 0x002fca00078208ff */
[----:B------:R1:W-:Y:S04]  /*b740*/  STL [R1+0x610], R2 ;  /* 0x0006100201007387 */ /* 0x0003e80000100800 */
[----:B0-----:R-:W4:Y:S01]  /*b750*/  LDL.LU R16, [R1+0xb8] ;  /* 0x0000b80001107983 */ /* 0x001f220000300800 */
[----:B------:R-:W-:Y:S02]  /*b760*/  LEA.HI.X.SX32 R3, R14, R19, 0x1, P2 ;  /* 0x000000130e037211 */ /* 0x000fe400010f0eff */
[----:B-1----:R-:W-:-:S03]  /*b770*/  LEA R2, P2, R7, R18, 0x1 ;  /* 0x0000001207027211 */ /* 0x002fc600078408ff */
[----:B------:R0:W-:Y:S04]  /*b780*/  STL [R1+0x5dc], R3 ;  /* 0x0005dc0301007387 */ /* 0x0001e80000100800 */
[----:B------:R1:W-:Y:S04]  /*b790*/  STL [R1+0x618], R2 ;  /* 0x0006180201007387 */ /* 0x0003e80000100800 */
[----:B------:R-:W4:Y:S01]  /*b7a0*/  LDL.LU R15, [R1+0xb4] ;  /* 0x0000b400010f7983 */ /* 0x000f220000300800 */
[----:B0-----:R-:W-:Y:S02]  /*b7b0*/  LEA.HI.X.SX32 R3, R13, R19, 0x1, P3 ;  /* 0x000000130d037211 */ /* 0x001fe400018f0eff */
        /* <DEDUP_REMOVED lines=9> */
[----:B0-----:R-:W-:-:S05]  /*b850*/  LEA.HI.X.SX32 R3, R12, R19, 0x1, P5 ;  /* 0x000000130c037211 */ /* 0x001fca00028f0eff */
[----:B------:R0:W-:Y:S01]  /*b860*/  STL [R1+0x5f4], R3 ;  /* 0x0005f40301007387 */ /* 0x0001e20000100800 */
[----:B-1----:R-:W-:-:S05]  /*b870*/  LEA R2, P5, R27, R18, 0x1 ;  /* 0x000000121b027211 */ /* 0x002fca00078a08ff */
[----:B------:R-:W-:Y:S04]  /*b880*/  STL [R1+0x630], R2 ;  /* 0x0006300201007387 */ /* 0x000fe80000100800 */
[----:B------:R-:W4:Y:S01]  /*b890*/  LDL.LU R9, [R1+0xa0] ;  /* 0x0000a00001097983 */ /* 0x000f220000300800 */
[----:B0-----:R-:W-:-:S05]  /*b8a0*/  LEA.HI.X.SX32 R3, R11, R19, 0x1, P6 ;  /* 0x000000130b037211 */ /* 0x001fca00030f0eff */
        /* <DEDUP_REMOVED lines=10> */
[----:B------:R1:W-:Y:S04]  /*b950*/  STL [R1+0x60c], R3 ;  /* 0x00060c0301007387 */ /* 0x0003e80000100800 */
[----:B------:R-:W4:Y:S01]  /*b960*/  LDL.LU R10, [R1+0x88] ;  /* 0x00008800010a7983 */ /* 0x000f220000300800 */
[----:B0-----:R-:W-:Y:S02]  /*b970*/  LEA R2, P1, R21, R18, 0x1 ;  /* 0x0000001215027211 */ /* 0x001fe400078208ff */
[----:B-1----:R-:W-:-:S03]  /*b980*/  LEA.HI.X.SX32 R3, R7, R19, 0x1, P2 ;  /* 0x0000001307037211 */ /* 0x002fc600010f0eff */
[----:B------:R-:W-:Y:S04]  /*b990*/  STL [R1+0x648], R2 ;  /* 0x0006480201007387 */ /* 0x000fe80000100800 */
[----:B------:R-:W4:Y:S04]  /*b9a0*/  LDL.LU R7, [R1+0x84] ;  /* 0x0000840001077983 */ /* 0x000f280000300800 */
[----:B------:R0:W-:Y:S02]  /*b9b0*/  STL [R1+0x614], R3 ;  /* 0x0006140301007387 */ /* 0x0001e40000100800 */
[----:B0-----:R-:W-:-:S02]  /*b9c0*/  LEA.HI.X.SX32 R3, R24, R19, 0x1, P3 ;  /* 0x0000001318037211 */ /* 0x001fc400018f0eff */
[----:B--2---:R-:W-:-:S05]  /*b9d0*/  LEA R2, P2, R20, R18, 0x1 ;  /* 0x0000001214027211 */ /* 0x004fca00078408ff */
[----:B------:R3:W-:Y:S04]  /*b9e0*/  STL [R1+0x650], R2 ;  /* 0x0006500201007387 */ /* 0x0007e80000100800 */
[----:B------:R-:W2:Y:S04]  /*b9f0*/  LDL.LU R24, [R1+0x7c] ;  /* 0x00007c0001187983 */ /* 0x000ea80000300800 */
[----:B------:R0:W-:Y:S01]  /*ba00*/  STL [R1+0x61c], R3 ;  /* 0x00061c0301007387 */ /* 0x0001e20000100800 */
[----:B---3--:R-:W-:Y:S02]  /*ba10*/  LEA R2, P3, R26, R18, 0x1 ;  /* 0x000000121a027211 */ /* 0x008fe400078608ff */
[----:B0-----:R-:W-:-:S03]  /*ba20*/  LEA.HI.X.SX32 R3, R29, R19, 0x1, P4 ;  /* 0x000000131d037211 */ /* 0x001fc600020f0eff */
[----:B------:R-:W-:Y:S04]  /*ba30*/  STL [R1+0x658], R2 ;  /* 0x0006580201007387 */ /* 0x000fe80000100800 */
[----:B------:R-:W3:Y:S04]  /*ba40*/  LDL.LU R29, [R1+0x74] ;  /* 0x00007400011d7983 */ /* 0x000ee80000300800 */
[----:B------:R0:W-:Y:S02]  /*ba50*/  STL [R1+0x624], R3 ;  /* 0x0006240301007387 */ /* 0x0001e40000100800 */
[----:B0-----:R-:W-:-:S02]  /*ba60*/  LEA.HI.X.SX32 R3, R27, R19, 0x1, P5 ;  /* 0x000000131b037211 */ /* 0x001fc400028f0eff */
[----:B------:R-:W3:Y:S01]  /*ba70*/  LDL.LU R27, [R1+0x70] ;  /* 0x00007000011b7983 */ /* 0x000ee20000300800 */
[----:B----4-:R-:W-:-:S05]  /*ba80*/  LEA R2, P4, R25, R18, 0x1 ;  /* 0x0000001219027211 */ /* 0x010fca00078808ff */
[----:B------:R-:W-:Y:S04]  /*ba90*/  STL [R1+0x660], R2 ;  /* 0x0006600201007387 */ /* 0x000fe80000100800 */
[----:B------:R0:W-:Y:S02]  /*baa0*/  STL [R1+0x62c], R3 ;  /* 0x00062c0301007387 */ /* 0x0001e40000100800 */
[----:B0-----:R-:W-:Y:S02]  /*bab0*/  LEA.HI.X.SX32 R3, R23, R19, 0x1, P6 ;  /* 0x0000001317037211 */ /* 0x001fe400030f0eff */
[----:B------:R-:W4:Y:S01]  /*bac0*/  LDL.LU R23, [R1+0x6c] ;  /* 0x00006c0001177983 */ /* 0x000f220000300800 */
        /* <DEDUP_REMOVED lines=8> */
[----:B0-----:R-:W4:Y:S01]  /*bb50*/  LDL.LU R3, [R1+0x64] ;  /* 0x0000640001037983 */ /* 0x001f220000300800 */
[----:B------:R-:W-:Y:S02]  /*bb60*/  LEA R17, P0, R14, R18, 0x1 ;  /* 0x000000120e117211 */ /* 0x000fe400078008ff */
[----:B------:R-:W-:-:S03]  /*bb70*/  LEA.HI.X.SX32 R2, R21, R19, 0x1, P1 ;  /* 0x0000001315027211 */ /* 0x000fc600008f0eff */
[----:B------:R0:W-:Y:S04]  /*bb80*/  STL [R1+0x678], R17 ;  /* 0x0006781101007387 */ /* 0x0001e80000100800 */
[----:B------:R-:W-:Y:S01]  /*bb90*/  STL [R1+0x644], R2 ;  /* 0x0006440201007387 */ /* 0x000fe20000100800 */
[----:B0-----:R-:W-:-:S05]  /*bba0*/  LEA R17, P1, R13, R18, 0x1 ;  /* 0x000000120d117211 */ /* 0x001fca00078208ff */
[----:B------:R0:W-:Y:S01]  /*bbb0*/  STL [R1+0x680], R17 ;  /* 0x0006801101007387 */ /* 0x0001e20000100800 */
[----:B------:R-:W-:-:S03]  /*bbc0*/  LEA.HI.X.SX32 R20, R20, R19, 0x1, P2 ;  /* 0x0000001314147211 */ /* 0x000fc600010f0eff */
[----:B0-----:R-:W4:Y:S01]  /*bbd0*/  LDL.LU R17, [R1+0x60] ;  /* 0x0000600001117983 */ /* 0x001f220000300800 */
[----:B------:R-:W-:Y:S02]  /*bbe0*/  LEA.HI.X.SX32 R21, R26, R19, 0x1, P3 ;  /* 0x000000131a157211 */ /* 0x000fe400018f0eff */
[-C--:B------:R-:W-:Y:S01]  /*bbf0*/  LEA R2, P2, R9, R18.reuse, 0x1 ;  /* 0x0000001209027211 */ /* 0x080fe200078408ff */
[----:B------:R0:W-:Y:S04]  /*bc00*/  STL [R1+0x64c], R20 ;  /* 0x00064c1401007387 */ /* 0x0001e80000100800 */
[----:B------:R1:W-:Y:S04]  /*bc10*/  STL [R1+0x688], R2 ;  /* 0x0006880201007387 */ /* 0x0003e80000100800 */
[----:B------:R-:W-:Y:S04]  /*bc20*/  STL [R1+0x654], R21 ;  /* 0x0006541501007387 */ /* 0x000fe80000100800 */
[----:B------:R-:W4:Y:S01]  /*bc30*/  LDL.LU R22, [R1+0x5c] ;  /* 0x00005c0001167983 */ /* 0x000f220000300800 */
[----:B0-----:R-:W-:-:S02]  /*bc40*/  LEA R20, P3, R12, R18, 0x1 ;  /* 0x000000120c147211 */ /* 0x001fc400078608ff */
[----:B-1----:R-:W-:-:S03]  /*bc50*/  LEA.HI.X.SX32 R2, R25, R19, 0x1, P4 ;  /* 0x0000001319027211 */ /* 0x002fc600020f0eff */
[----:B------:R0:W-:Y:S04]  /*bc60*/  STL [R1+0x690], R20 ;  /* 0x0006901401007387 */ /* 0x0001e80000100800 */
[----:B------:R1:W-:Y:S01]  /*bc70*/  STL [R1+0x65c], R2 ;  /* 0x00065c0201007387 */ /* 0x0003e20000100800 */
[----:B------:R-:W-:Y:S02]  /*bc80*/  LEA.HI.X.SX32 R16, R16, R19, 0x1, P5 ;  /* 0x0000001310107211 */ /* 0x000fe400028f0eff */
[----:B0-----:R-:W-:-:S05]  /*bc90*/  LEA R20, P4, R11, R18, 0x1 ;  /* 0x000000120b147211 */ /* 0x001fca00078808ff */
[----:B------:R-:W-:Y:S04]  /*bca0*/  STL [R1+0x698], R20 ;  /* 0x0006981401007387 */ /* 0x000fe80000100800 */
[----:B------:R-:W4:Y:S04]  /*bcb0*/  LDL.LU R21, [R1+0x54] ;  /* 0x0000540001157983 */ /* 0x000f280000300800 */
[----:B------:R0:W-:Y:S01]  /*bcc0*/  STL [R1+0x664], R16 ;  /* 0x0006641001007387 */ /* 0x0001e20000100800 */
[----:B-1----:R-:W-:Y:S02]  /*bcd0*/  LEA R2, P5, R10, R18, 0x1 ;  /* 0x000000120a027211 */ /* 0x002fe400078a08ff */
[----:B0-----:R-:W-:-:S03]  /*bce0*/  LEA.HI.X.SX32 R16, R15, R19, 0x1, P6 ;  /* 0x000000130f107211 */ /* 0x001fc600030f0eff */
[----:B------:R0:W-:Y:S04]  /*bcf0*/  STL [R1+0x6a0], R2 ;  /* 0x0006a00201007387 */ /* 0x0001e80000100800 */
[----:B------:R-:W-:Y:S04]  /*bd00*/  STL [R1+0x66c], R16 ;  /* 0x00066c1001007387 */ /* 0x000fe80000100800 */
[----:B------:R-:W4:Y:S01]  /*bd10*/  LDL.LU R20, [R1+0x50] ;  /* 0x0000500001147983 */ /* 0x000f220000300800 */
[----:B0-----:R-:W-:Y:S02]  /*bd20*/  LEA.HI.X.SX32 R2, R14, R19, 0x1, P0 ;  /* 0x000000130e027211 */ /* 0x001fe400000f0eff */
[----:B------:R-:W-:-:S05]  /*bd30*/  LEA R15, P6, R7, R18, 0x1 ;  /* 0x00000012070f7211 */ /* 0x000fca00078c08ff */
[----:B------:R-:W-:Y:S04]  /*bd40*/  STL [R1+0x6a8], R15 ;  /* 0x0006a80f01007387 */ /* 0x000fe80000100800 */
[----:B------:R3:W-:Y:S01]  /*bd50*/  STL [R1+0x674], R2 ;  /* 0x0006740201007387 */ /* 0x0007e20000100800 */
[----:B------:R-:W-:Y:S02]  /*bd60*/  LEA.HI.X.SX32 R13, R13, R19, 0x1, P1 ;  /* 0x000000130d0d7211 */ /* 0x000fe400008f0eff */
[----:B--2---:R-:W-:-:S05]  /*bd70*/  LEA R14, P0, R24, R18, 0x1 ;  /* 0x00000012180e7211 */ /* 0x004fca00078008ff */
[----:B------:R-:W-:Y:S04]  /*bd80*/  STL [R1+0x6b0], R14 ;  /* 0x0006b00e01007387 */ /* 0x000fe80000100800 */
[----:B------:R-:W2:Y:S04]  /*bd90*/  LDL.LU R26, [R1+0x4c] ;  /* 0x00004c00011a7983 */ /* 0x000ea80000300800 */
[----:B------:R0:W-:Y:S01]  /*bda0*/  STL [R1+0x67c], R13 ;  /* 0x00067c0d01007387 */ /* 0x0001e20000100800 */
[----:B---3--:R-:W-:Y:S02]  /*bdb0*/  LEA R2, P1, R29, R18, 0x1 ;  /* 0x000000121d027211 */ /* 0x008fe400078208ff */
[----:B0-----:R-:W-:-:S03]  /*bdc0*/  LEA.HI.X.SX32 R13, R9, R19, 0x1, P2 ;  /* 0x00000013090d7211 */ /* 0x001fc600010f0eff */
[----:B------:R0:W-:Y:S04]  /*bdd0*/  STL [R1+0x6b8], R2 ;  /* 0x0006b80201007387 */ /* 0x0001e80000100800 */
[----:B------:R-:W-:Y:S04]  /*bde0*/  STL [R1+0x684], R13 ;  /* 0x0006840d01007387 */ /* 0x000fe80000100800 */
[----:B------:R-:W3:Y:S01]  /*bdf0*/  LDL.LU R25, [R1+0x48] ;  /* 0x0000480001197983 */ /* 0x000ee20000300800 */
[----:B0-----:R-:W-:Y:S02]  /*be00*/  LEA.HI.X.SX32 R2, R12, R19, 0x1, P3 ;  /* 0x000000130c027211 */ /* 0x001fe400018f0eff */
[----:B------:R-:W-:-:S05]  /*be10*/  LEA R9, P2, R27, R18, 0x1 ;  /* 0x000000121b097211 */ /* 0x000fca00078408ff */
[----:B------:R0:W-:Y:S04]  /*be20*/  STL [R1+0x6c0], R9 ;  /* 0x0006c00901007387 */ /* 0x0001e80000100800 */
[----:B------:R1:W-:Y:S01]  /*be30*/  STL [R1+0x68c], R2 ;  /* 0x00068c0201007387 */ /* 0x0003e20000100800 */
[----:B0-----:R-:W-:Y:S02]  /*be40*/  LEA.HI.X.SX32 R9, R11, R19, 0x1, P4 ;  /* 0x000000130b097211 */ /* 0x001fe400020f0eff */
[----:B----4-:R-:W-:-:S05]  /*be50*/  LEA R12, P3, R23, R18, 0x1 ;  /* 0x00000012170c7211 */ /* 0x010fca00078608ff */
[----:B------:R-:W-:Y:S04]  /*be60*/  STL [R1+0x6c8], R12 ;  /* 0x0006c80c01007387 */ /* 0x000fe80000100800 */
[----:B------:R-:W4:Y:S01]  /*be70*/  LDL.LU R16, [R1+0x44] ;  /* 0x0000440001107983 */ /* 0x000f220000300800 */
[----:B-1----:R-:W-:-:S03]  /*be80*/  LEA R2, P4, R8, R18, 0x1 ;  /* 0x0000001208027211 */ /* 0x002fc600078808ff */
[----:B------:R0:W-:Y:S04]  /*be90*/  STL [R1+0x694], R9 ;  /* 0x0006940901007387 */ /* 0x0001e80000100800 */
[----:B------:R1:W-:Y:S04]  /*bea0*/  STL [R1+0x6d0], R2 ;  /* 0x0006d00201007387 */ /* 0x0003e80000100800 */
[----:B------:R-:W4:Y:S01]  /*beb0*/  LDL.LU R15, [R1+0x40] ;  /* 0x00004000010f7983 */ /* 0x000f220000300800 */
[----:B0-----:R-:W-:-:S05]  /*bec0*/  LEA.HI.X.SX32 R9, R10, R19, 0x1, P5 ;  /* 0x000000130a097211 */ /* 0x001fca00028f0eff */
[----:B------:R0:W-:Y:S04]  /*bed0*/  STL [R1+0x69c], R9 ;  /* 0x00069c0901007387 */ /* 0x0001e80000100800 */
[----:B------:R-:W4:Y:S01]  /*bee0*/  LDL.LU R14, [R1+0x3c] ;  /* 0x00003c00010e7983 */ /* 0x000f220000300800 */
[----:B-1----:R-:W-:Y:S02]  /*bef0*/  LEA R2, P5, R3, R18, 0x1 ;  /* 0x0000001203027211 */ /* 0x002fe400078a08ff */
[----:B------:R-:W-:-:S03]  /*bf00*/  LEA.HI.X.SX32 R7, R7, R19, 0x1, P6 ;  /* 0x0000001307077211 */ /* 0x000fc600030f0eff */
[----:B------:R-:W-:Y:S04]  /*bf10*/  STL [R1+0x6d8], R2 ;  /* 0x0006d80201007387 */ /* 0x000fe80000100800 */
[----:B------:R-:W4:Y:S04]  /*bf20*/  LDL.LU R13, [R1+0x38] ;  /* 0x00003800010d7983 */ /* 0x000f280000300800 */
[----:B------:R1:W-:Y:S04]  /*bf30*/  STL [R1+0x6a4], R7 ;  /* 0x0006a40701007387 */ /* 0x0003e80000100800 */
[----:B0-----:R-:W4:Y:S01]  /*bf40*/  LDL.LU R9, [R1+0x34] ;  /* 0x0000340001097983 */ /* 0x001f220000300800 */
[----:B-1----:R-:W-:-:S02]  /*bf50*/  LEA.HI.X.SX32 R7, R24, R19, 0x1, P0 ;  /* 0x0000001318077211 */ /* 0x002fc400000f0eff */
[----:B------:R-:W-:-:S05]  /*bf60*/  LEA R2, P6, R17, R18, 0x1 ;  /* 0x0000001211027211 */ /* 0x000fca00078c08ff */
[----:B------:R0:W-:Y:S04]  /*bf70*/  STL [R1+0x6e0], R2 ;  /* 0x0006e00201007387 */ /* 0x0001e80000100800 */
[----:B------:R-:W4:Y:S04]  /*bf80*/  LDL.LU R12, [R1+0x30] ;  /* 0x00003000010c7983 */ /* 0x000f280000300800 */
[----:B------:R1:W-:Y:S04]  /*bf90*/  STL [R1+0x6ac], R7 ;  /* 0x0006ac0701007387 */ /* 0x0003e80000100800 */
[----:B------:R-:W4:Y:S01]  /*bfa0*/  LDL.LU R11, [R1+0x2c] ;  /* 0x00002c00010b7983 */ /* 0x000f220000300800 */
[----:B0-----:R-:W-:-:S02]  /*bfb0*/  LEA R2, P0, R22, R18, 0x1 ;  /* 0x0000001216027211 */ /* 0x001fc400078008ff */
[----:B------:R-:W-:-:S03]  /*bfc0*/  LEA.HI.X.SX32 R10, R29, R19, 0x1, P1 ;  /* 0x000000131d0a7211 */ /* 0x000fc600008f0eff */
[----:B------:R-:W-:Y:S04]  /*bfd0*/  STL [R1+0x6e8], R2 ;  /* 0x0006e80201007387 */ /* 0x000fe80000100800 */
[----:B-1----:R-:W4:Y:S04]  /*bfe0*/  LDL.LU R7, [R1+0x24] ;  /* 0x0000240001077983 */ /* 0x002f280000300800 */
[----:B------:R0:W-:Y:S04]  /*bff0*/  STL [R1+0x6b4], R10 ;  /* 0x0006b40a01007387 */ /* 0x0001e80000100800 */
[----:B------:R-:W4:Y:S01]  /*c000*/  LDL.LU R29, [R1+0x20] ;  /* 0x00002000011d7983 */ /* 0x000f220000300800 */
[----:B0-----:R-:W-:-:S02]  /*c010*/  LEA.HI.X.SX32 R10, R27, R19, 0x1, P2 ;  /* 0x000000131b0a7211 */ /* 0x001fc400010f0eff */
[----:B------:R-:W-:-:S05]  /*c020*/  LEA R2, P1, R21, R18, 0x1 ;  /* 0x0000001215027211 */ /* 0x000fca00078208ff */
[----:B------:R0:W-:Y:S04]  /*c030*/  STL [R1+0x6f0], R2 ;  /* 0x0006f00201007387 */ /* 0x0001e80000100800 */
[----:B------:R-:W4:Y:S04]  /*c040*/  LDL.LU R27, [R1+0x18] ;  /* 0x00001800011b7983 */ /* 0x000f280000300800 */
[----:B------:R1:W-:Y:S04]  /*c050*/  STL [R1+0x6bc], R10 ;  /* 0x0006bc0a01007387 */ /* 0x0003e80000100800 */
[----:B------:R-:W4:Y:S01]  /*c060*/  LDL.LU R24, [R1+0x14] ;  /* 0x0000140001187983 */ /* 0x000f220000300800 */
[----:B0-----:R-:W-:-:S02]  /*c070*/  LEA R2, P2, R20, R18, 0x1 ;  /* 0x0000001214027211 */ /* 0x001fc400078408ff */
[----:B-1----:R-:W-:-:S03]  /*c080*/  LEA.HI.X.SX32 R10, R23, R19, 0x1, P3 ;  /* 0x00000013170a7211 */ /* 0x002fc600018f0eff */
[----:B------:R-:W-:Y:S04]  /*c090*/  STL [R1+0x6f8], R2 ;  /* 0x0006f80201007387 */ /* 0x000fe80000100800 */
[----:B------:R-:W4:Y:S04]  /*c0a0*/  LDL.LU R23, [R1+0x10] ;  /* 0x0000100001177983 */ /* 0x000f280000300800 */
[----:B------:R0:W-:Y:S04]  /*c0b0*/  STL [R1+0x6c4], R10 ;  /* 0x0006c40a01007387 */ /* 0x0001e80000100800 */
[----:B------:R-:W4:Y:S01]  /*c0c0*/  LDL.LU R28, [R1+0xc] ;  /* 0x00000c00011c7983 */ /* 0x000f220000300800 */
[----:B0-----:R-:W-:-:S02]  /*c0d0*/  LEA.HI.X.SX32 R10, R8, R19, 0x1, P4 ;  /* 0x00000013080a7211 */ /* 0x001fc400020f0eff */
[----:B--2---:R-:W-:-:S05]  /*c0e0*/  LEA R2, P3, R26, R18, 0x1 ;  /* 0x000000121a027211 */ /* 0x004fca00078608ff */
[----:B------:R-:W-:Y:S04]  /*c0f0*/  STL [R1+0x700], R2 ;  /* 0x0007000201007387 */ /* 0x000fe80000100800 */
[----:B------:R-:W2:Y:S04]  /*c100*/  LDL.LU R8, [R1+0x8] ;  /* 0x0000080001087983 */ /* 0x000ea80000300800 */
[----:B------:R0:W-:Y:S04]  /*c110*/  STL [R1+0x6cc], R10 ;  /* 0x0006cc0a01007387 */ /* 0x0001e80000100800 */
[----:B0-----:R-:W2:Y:S01]  /*c120*/  LDL.LU R10, [R1+0x4] ;  /* 0x00000400010a7983 */ /* 0x001ea20000300800 */
[----:B---3--:R-:W-:-:S05]  /*c130*/  LEA R2, P4, R25, R18, 0x1 ;  /* 0x0000001219027211 */ /* 0x008fca00078808ff */
[----:B------:R0:W-:Y:S02]  /*c140*/  STL [R1+0x708], R2 ;  /* 0x0007080201007387 */ /* 0x0001e40000100800 */
[-C--:B0-----:R-:W-:Y:S02]  /*c150*/  LEA.HI.X.SX32 R2, R3, R19.reuse, 0x1, P5 ;  /* 0x0000001303027211 */ /* 0x081fe400028f0eff */
[----:B------:R-:W3:Y:S01]  /*c160*/  LDL.LU R3, [R1] ;  /* 0x0000000001037983 */ /* 0x000ee20000300800 */
[----:B------:R-:W-:-:S03]  /*c170*/  LEA.HI.X.SX32 R17, R17, R19, 0x1, P6 ;  /* 0x0000001311117211 */ /* 0x000fc600030f0eff */
[----:B------:R4:W-:Y:S01]  /*c180*/  STL [R1+0x6d4], R2 ;  /* 0x0006d40201007387 */ /* 0x0009e20000100800 */
[-C--:B------:R-:W-:Y:S02]  /*c190*/  LEA.HI.X.SX32 R22, R22, R19.reuse, 0x1, P0 ;  /* 0x0000001316167211 */ /* 0x080fe400000f0eff */
[----:B------:R-:W-:Y:S02]  /*c1a0*/  LEA.HI.X.SX32 R21, R21, R19, 0x1, P1 ;  /* 0x0000001315157211 */ /* 0x000fe400008f0eff */
[----:B----4-:R-:W-:-:S05]  /*c1b0*/  LEA R2, P5, R16, R18, 0x1 ;  /* 0x0000001210027211 */ /* 0x010fca00078a08ff */
[----:B------:R0:W-:Y:S04]  /*c1c0*/  STL [R1+0x710], R2 ;  /* 0x0007100201007387 */ /* 0x0001e80000100800 */
[----:B0-----:R-:W4:Y:S04]  /*c1d0*/  LDL.LU R2, [R1+0x9cc] ;  /* 0x0009cc0001027983 */ /* 0x001f280000300800 */
[----:B------:R0:W-:Y:S02]  /*c1e0*/  STL [R1+0x6dc], R17 ;  /* 0x0006dc1101007387 */ /* 0x0001e40000100800 */
[----:B0-----:R-:W-:-:S05]  /*c1f0*/  LEA R17, P6, R15, R18, 0x1 ;  /* 0x000000120f117211 */ /* 0x001fca00078c08ff */
[----:B------:R0:W-:Y:S04]  /*c200*/  STL [R1+0x718], R17 ;  /* 0x0007181101007387 */ /* 0x0001e80000100800 */
[----:B0-----:R-:W2:Y:S04]  /*c210*/  LDL.LU R17, [R1+0x9c8] ;  /* 0x0009c80001117983 */ /* 0x001ea80000300800 */
[----:B------:R0:W-:Y:S02]  /*c220*/  STL [R1+0x6e4], R22 ;  /* 0x0006e41601007387 */ /* 0x0001e40000100800 */
[----:B0-----:R-:W-:-:S05]  /*c230*/  LEA R22, P0, R14, R18, 0x1 ;  /* 0x000000120e167211 */ /* 0x001fca00078008ff */
[----:B------:R0:W-:Y:S01]  /*c240*/  STL [R1+0x720], R22 ;  /* 0x0007201601007387 */ /* 0x0001e20000100800 */
[----:B------:R-:W-:-:S03]  /*c250*/  LEA.HI.X.SX32 R20, R20, R19, 0x1, P2 ;  /* 0x0000001314147211 */ /* 0x000fc600010f0eff */
[----:B0-----:R-:W2:Y:S04]  /*c260*/  LDL.LU R22, [R1+0x9c4] ;  /* 0x0009c40001167983 */ /* 0x001ea80000300800 */
[----:B------:R0:W-:Y:S02]  /*c270*/  STL [R1+0x6ec], R21 ;  /* 0x0006ec1501007387 */ /* 0x0001e40000100800 */
[----:B0-----:R-:W-:-:S05]  /*c280*/  LEA R21, P1, R13, R18, 0x1 ;  /* 0x000000120d157211 */ /* 0x001fca00078208ff */
[----:B------:R0:W-:Y:S01]  /*c290*/  STL [R1+0x728], R21 ;  /* 0x0007281501007387 */ /* 0x0001e20000100800 */
[----:B------:R-:W-:-:S03]  /*c2a0*/  LEA.HI.X.SX32 R26, R26, R19, 0x1, P3 ;  /* 0x000000131a1a7211 */ /* 0x000fc600018f0eff */
[----:B0-----:R-:W3:Y:S04]  /*c2b0*/  LDL.LU R21, [R1+0x9c0] ;  /* 0x0009c00001157983 */ /* 0x001ee80000300800 */
        /* <DEDUP_REMOVED lines=9> */
[----:B0-----:R-:W4:Y:S04]  /*c350*/  LDL.LU R26, [R1+0x9b8] ;  /* 0x0009b800011a7983 */ /* 0x001f280000300800 */
        /* <DEDUP_REMOVED lines=36> */
[----:B--2---:R-:W-:-:S05]  /*c5a0*/  LEA R11, P4, R8, R18, 0x1 ;  /* 0x00000012080b7211 */ /* 0x004fca00078808ff */
[----:B------:R0:W-:Y:S01]  /*c5b0*/  STL [R1+0x778], R11 ;  /* 0x0007780b01007387 */ /* 0x0001e20000100800 */
[----:B------:R-:W-:-:S03]  /*c5c0*/  LEA.HI.X.SX32 R29, R29, R19, 0x1, P6 ;  /* 0x000000131d1d7211 */ /* 0x000fc600030f0eff */
[----:B0-----:R-:W2:Y:S04]  /*c5d0*/  LDL.LU R11, [R1+0x998] ;  /* 0x00099800010b7983 */ /* 0x001ea80000300800 */
[----:B------:R0:W-:Y:S02]  /*c5e0*/  STL [R1+0x744], R7 ;  /* 0x0007440701007387 */ /* 0x0001e40000100800 */
[----:B0-----:R-:W-:-:S05]  /*c5f0*/  LEA R7, P5, R10, R18, 0x1 ;  /* 0x000000120a077211 */ /* 0x001fca00078a08ff */
[----:B------:R0:W-:Y:S04]  /*c600*/  STL [R1+0x780], R7 ;  /* 0x0007800701007387 */ /* 0x0001e80000100800 */
[----:B0-----:R-:W2:Y:S04]  /*c610*/  LDL.LU R7, [R1+0x994] ;  /* 0x0009940001077983 */ /* 0x001ea80000300800 */
[----:B------:R3:W-:Y:S02]  /*c620*/  STL [R1+0x74c], R29 ;  /* 0x00074c1d01007387 */ /* 0x0007e40000100800 */
[----:B---3--:R-:W-:-:S05]  /*c630*/  LEA R29, P6, R3, R18, 0x1 ;  /* 0x00000012031d7211 */ /* 0x008fca00078c08ff */
[----:B------:R0:W-:Y:S04]  /*c640*/  STL [R1+0x788], R29 ;  /* 0x0007881d01007387 */ /* 0x0001e80000100800 */
[----:B0-----:R-:W3:Y:S01]  /*c650*/  LDL.LU R29, [R1+0x990] ;  /* 0x00099000011d7983 */ /* 0x001ee20000300800 */
[----:B------:R-:W-:-:S05]  /*c660*/  LEA.HI.X.SX32 R27, R27, R19, 0x1, P0 ;  /* 0x000000131b1b7211 */ /* 0x000fca00000f0eff */
        /* <DEDUP_REMOVED lines=14> */
[-C--:B------:R-:W-:Y:S02]  /*c750*/  LEA.HI.X.SX32 R28, R28, R19.reuse, 0x1, P3 ;  /* 0x000000131c1c7211 */ /* 0x080fe400018f0eff */
[----:B------:R-:W-:-:S03]  /*c760*/  LEA.HI.X.SX32 R8, R8, R19, 0x1, P4 ;  /* 0x0000001308087211 */ /* 0x000fc600020f0eff */
[----:B------:R3:W-:Y:S02]  /*c770*/  STL [R1+0x76c], R28 ;  /* 0x00076c1c01007387 */ /* 0x0007e40000100800 */
[----:B---3--:R-:W-:-:S05]  /*c780*/  LEA R28, P3, R23, R18, 0x1 ;  /* 0x00000012171c7211 */ /* 0x008fca00078608ff */
[----:B------:R0:W-:Y:S04]  /*c790*/  STL [R1+0x7a8], R28 ;  /* 0x0007a81c01007387 */ /* 0x0001e80000100800 */
[----:B0-----:R-:W3:Y:S04]  /*c7a0*/  LDL.LU R28, [R1+0x19c] ;  /* 0x00019c00011c7983 */ /* 0x001ee80000300800 */
[----:B------:R2:W-:Y:S02]  /*c7b0*/  STL [R1+0x774], R8 ;  /* 0x0007740801007387 */ /* 0x0005e40000100800 */
[----:B--2---:R-:W-:-:S05]  /*c7c0*/  LEA R8, P4, R7, R18, 0x1 ;  /* 0x0000001207087211 */ /* 0x004fca00078808ff */
[----:B------:R0:W-:Y:S04]  /*c7d0*/  STL [R1+0x7b0], R8 ;  /* 0x0007b00801007387 */ /* 0x0001e80000100800 */
[----:B0-----:R-:W2:Y:S01]  /*c7e0*/  LDL.LU R8, [R1+0x980] ;  /* 0x0009800001087983 */ /* 0x001ea20000300800 */
[----:B------:R-:W-:-:S05]  /*c7f0*/  LEA.HI.X.SX32 R10, R10, R19, 0x1, P5 ;  /* 0x000000130a0a7211 */ /* 0x000fca00028f0eff */
[----:B------:R2:W-:Y:S02]  /*c800*/  STL [R1+0x77c], R10 ;  /* 0x00077c0a01007387 */ /* 0x0005e40000100800 */
[----:B--2---:R-:W-:-:S05]  /*c810*/  LEA R10, P5, R8, R18, 0x1 ;  /* 0x00000012080a7211 */ /* 0x004fca00078a08ff */
[----:B------:R0:W-:Y:S04]  /*c820*/  STL [R1+0x7b8], R10 ;  /* 0x0007b80a01007387 */ /* 0x0001e80000100800 */
[----:B0-----:R-:W2:Y:S01]  /*c830*/  LDL.LU R10, [R1+0x97c] ;  /* 0x00097c00010a7983 */ /* 0x001ea20000300800 */
[----:B------:R-:W-:-:S05]  /*c840*/  LEA.HI.X.SX32 R3, R3, R19, 0x1, P6 ;  /* 0x0000001303037211 */ /* 0x000fca00030f0eff */
[----:B------:R2:W-:Y:S01]  /*c850*/  STL [R1+0x784], R3 ;  /* 0x0007840301007387 */ /* 0x0005e20000100800 */
[-C--:B------:R-:W-:Y:S02]  /*c860*/  LEA.HI.X.SX32 R24, R24, R19.reuse, 0x1, P2 ;  /* 0x0000001318187211 */ /* 0x080fe400010f0eff */
[----:B------:R-:W-:Y:S02]  /*c870*/  LEA.HI.X.SX32 R23, R23, R19, 0x1, P3 ;  /* 0x0000001317177211 */ /* 0x000fe400018f0eff */
[----:B--2---:R-:W-:-:S05]  /*c880*/  LEA R3, P6, R10, R18, 0x1 ;  /* 0x000000120a037211 */ /* 0x004fca00078c08ff */
[----:B------:R0:W-:Y:S02]  /*c890*/  STL [R1+0x7c0], R3 ;  /* 0x0007c00301007387 */ /* 0x0001e40000100800 */
[----:B0-----:R-:W-:-:S05]  /*c8a0*/  LEA.HI.X.SX32 R3, R29, R19, 0x1, P0 ;  /* 0x000000131d037211 */ /* 0x001fca00000f0eff */
[----:B------:R0:W-:Y:S02]  /*c8b0*/  STL [R1+0x78c], R3 ;  /* 0x00078c0301007387 */ /* 0x0001e40000100800 */
[----:B0-----:R-:W-:Y:S02]  /*c8c0*/  LEA.HI.X.SX32 R3, R27, R19, 0x1, P1 ;  /* 0x000000131b037211 */ /* 0x001fe400008f0eff */
[----:B------:R-:W2:Y:S01]  /*c8d0*/  LDL.LU R27, [R1+0x1a0] ;  /* 0x0001a000011b7983 */ /* 0x000ea20000300800 */
[----:B------:R-:W-:-:S05]  /*c8e0*/  LEA R29, P0, R11, R18, 0x1 ;  /* 0x000000120b1d7211 */ /* 0x000fca00078008ff */
[----:B------:R4:W-:Y:S04]  /*c8f0*/  STL [R1+0x7c8], R29 ;  /* 0x0007c81d01007387 */ /* 0x0009e80000100800 */
[----:B------:R0:W-:Y:S01]  /*c900*/  STL [R1+0x794], R3 ;  /* 0x0007940301007387 */ /* 0x0001e20000100800 */
[-C--:B----4-:R-:W-:Y:S02]  /*c910*/  LEA R29, P1, R12, R18.reuse, 0x1 ;  /* 0x000000120c1d7211 */ /* 0x090fe400078208ff */
[----:B0-----:R-:W-:-:S03]  /*c920*/  LEA R3, P2, R9, R18, 0x1 ;  /* 0x0000001209037211 */ /* 0x001fc600078408ff */
[----:B------:R-:W-:Y:S04]  /*c930*/  STL [R1+0x7d0], R29 ;  /* 0x0007d01d01007387 */ /* 0x000fe80000100800 */
[----:B------:R0:W-:Y:S04]  /*c940*/  STL [R1+0x79c], R24 ;  /* 0x00079c1801007387 */ /* 0x0001e80000100800 */
[----:B------:R1:W-:Y:S01]  /*c950*/  STL [R1+0x7d8], R3 ;  /* 0x0007d80301007387 */ /* 0x0003e20000100800 */
[----:B0-----:R-:W-:-:S03]  /*c960*/  LEA R24, P3, R13, R18, 0x1 ;  /* 0x000000120d187211 */ /* 0x001fc600078608ff */
[----:B------:R0:W-:Y:S01]  /*c970*/  STL [R1+0x7a4], R23 ;  /* 0x0007a41701007387 */ /* 0x0001e20000100800 */
[----:B-1----:R-:W-:-:S03]  /*c980*/  LEA.HI.X.SX32 R3, R7, R19, 0x1, P4 ;  /* 0x0000001307037211 */ /* 0x002fc600020f0eff */
[----:B------:R-:W-:Y:S01]  /*c990*/  STL [R1+0x7e0], R24 ;  /* 0x0007e01801007387 */ /* 0x000fe20000100800 */
[----:B------:R-:W-:-:S03]  /*c9a0*/  LEA.HI.X.SX32 R7, R8, R19, 0x1, P5 ;  /* 0x0000001308077211 */ /* 0x000fc600028f0eff */
[----:B------:R1:W-:Y:S01]  /*c9b0*/  STL [R1+0x7ac], R3 ;  /* 0x0007ac0301007387 */ /* 0x0003e20000100800 */
[----:B0-----:R-:W-:Y:S02]  /*c9c0*/  LEA R23, P4, R14, R18, 0x1 ;  /* 0x000000120e177211 */ /* 0x001fe400078808ff */
[----:B------:R-:W-:-:S03]  /*c9d0*/  LEA.HI.X.SX32 R8, R10, R19, 0x1, P6 ;  /* 0x000000130a087211 */ /* 0x000fc600030f0eff */
[----:B------:R-:W-:Y:S01]  /*c9e0*/  STL [R1+0x7e8], R23 ;  /* 0x0007e81701007387 */ /* 0x000fe20000100800 */
[----:B-1----:R-:W-:-:S03]  /*c9f0*/  LEA R3, P5, R15, R18, 0x1 ;  /* 0x000000120f037211 */ /* 0x002fc600078a08ff */
[----:B------:R0:W-:Y:S04]  /*ca00*/  STL [R1+0x7b4], R7 ;  /* 0x0007b40701007387 */ /* 0x0001e80000100800 */
[----:B------:R1:W-:Y:S01]  /*ca10*/  STL [R1+0x7f0], R3 ;  /* 0x0007f00301007387 */ /* 0x0003e20000100800 */
[----:B0-----:R-:W-:-:S03]  /*ca20*/  LEA R7, P6, R16, R18, 0x1 ;  /* 0x0000001210077211 */ /* 0x001fc600078c08ff */
[----:B------:R0:W-:Y:S01]  /*ca30*/  STL [R1+0x7bc], R8 ;  /* 0x0007bc0801007387 */ /* 0x0001e20000100800 */
[----:B-1----:R-:W-:-:S03]  /*ca40*/  LEA.HI.X.SX32 R3, R11, R19, 0x1, P0 ;  /* 0x000000130b037211 */ /* 0x002fc600000f0eff */
[----:B------:R1:W-:Y:S04]  /*ca50*/  STL [R1+0x7f8], R7 ;  /* 0x0007f80701007387 */ /* 0x0003e80000100800 */
[----:B------:R4:W-:Y:S01]  /*ca60*/  STL [R1+0x7c4], R3 ;  /* 0x0007c40301007387 */ /* 0x0009e20000100800 */
[----:B0-----:R-:W-:Y:S02]  /*ca70*/  LEA R8, P0, R25, R18, 0x1 ;  /* 0x0000001219087211 */ /* 0x001fe400078008ff */
[----:B-1----:R-:W-:-:S03]  /*ca80*/  LEA.HI.X.SX32 R7, R12, R19, 0x1, P1 ;  /* 0x000000130c077211 */ /* 0x002fc600008f0eff */
[----:B------:R0:W-:Y:S01]  /*ca90*/  STL [R1+0x800], R8 ;  /* 0x0008000801007387 */ /* 0x0001e20000100800 */
[----:B----4-:R-:W-:-:S03]  /*caa0*/  LEA R3, P1, R26, R18, 0x1 ;  /* 0x000000121a037211 */ /* 0x010fc600078208ff */
[----:B------:R1:W-:Y:S04]  /*cab0*/  STL [R1+0x7cc], R7 ;  /* 0x0007cc0701007387 */ /* 0x0003e80000100800 */
[----:B------:R4:W-:Y:S01]  /*cac0*/  STL [R1+0x808], R3 ;  /* 0x0008080301007387 */ /* 0x0009e20000100800 */
[----:B0-----:R-:W-:Y:S02]  /*cad0*/  LEA.HI.X.SX32 R8, R9, R19, 0x1, P2 ;  /* 0x0000001309087211 */ /* 0x001fe400010f0eff */
[----:B-1----:R-:W-:-:S03]  /*cae0*/  LEA R7, P2, R20, R18, 0x1 ;  /* 0x0000001214077211 */ /* 0x002fc600078408ff */
[----:B------:R0:W-:Y:S01]  /*caf0*/  STL [R1+0x7d4], R8 ;  /* 0x0007d40801007387 */ /* 0x0001e20000100800 */
[----:B----4-:R-:W-:-:S03]  /*cb00*/  LEA.HI.X.SX32 R3, R13, R19, 0x1, P3 ;  /* 0x000000130d037211 */ /* 0x010fc600018f0eff */
[----:B------:R1:W-:Y:S04]  /*cb10*/  STL [R1+0x810], R7 ;  /* 0x0008100701007387 */ /* 0x0003e80000100800 */
[----:B------:R-:W-:Y:S01]  /*cb20*/  STL [R1+0x7dc], R3 ;  /* 0x0007dc0301007387 */ /* 0x000fe20000100800 */
[----:B0-----:R-:W-:Y:S02]  /*cb30*/  LEA R8, P3, R21, R18, 0x1 ;  /* 0x0000001215087211 */ /* 0x001fe400078608ff */
[----:B-1----:R-:W-:-:S03]  /*cb40*/  LEA.HI.X.SX32 R7, R14, R19, 0x1, P4 ;  /* 0x000000130e077211 */ /* 0x002fc600020f0eff */
[----:B------:R0:W-:Y:S04]  /*cb50*/  STL [R1+0x818], R8 ;  /* 0x0008180801007387 */ /* 0x0001e80000100800 */
[----:B------:R3:W-:Y:S01]  /*cb60*/  STL [R1+0x7e4], R7 ;  /* 0x0007e40701007387 */ /* 0x0007e20000100800 */
[----:B0-----:R-:W-:Y:S02]  /*cb70*/  LEA.HI.X.SX32 R8, R15, R19, 0x1, P5 ;  /* 0x000000130f087211 */ /* 0x001fe400028f0eff */
[----:B---3--:R-:W-:Y:S01]  /*cb80*/  LEA R7, P5, R28, R18, 0x1 ;  /* 0x000000121c077211 */ /* 0x008fe200078a08ff */
[----:B------:R-:W-:Y:S02]  /*cb90*/  IMAD R5, R5, c[0x0][0x190], RZ ;  /* 0x0000640005057a24 */ /* 0x000fe400078e02ff */
[----:B------:R-:W-:-:S02]  /*cba0*/  IMAD R6, R6, c[0x0][0x190], RZ ;  /* 0x0000640006067a24 */ /* 0x000fc400078e02ff */
[----:B------:R-:W-:Y:S01]  /*cbb0*/  IMAD.MOV R29, RZ, RZ, -c[0x0][0x188] ;  /* 0x80006200ff1d7624 */ /* 0x000fe200078e02ff */
[----:B--2---:R-:W-:-:S05]  /*cbc0*/  LEA R3, P4, R27, R18, 0x1 ;  /* 0x000000121b037211 */ /* 0x004fca00078808ff */
[----:B------:R0:W-:Y:S04]  /*cbd0*/  STL [R1+0x81c], R3 ;  /* 0x00081c0301007387 */ /* 0x0001e80000100800 */
[----:B------:R1:W-:Y:S01]  /*cbe0*/  STL [R1+0x7ec], R8 ;  /* 0x0007ec0801007387 */ /* 0x0003e20000100800 */
[----:B0-----:R-:W-:-:S03]  /*cbf0*/  LEA.HI.X.SX32 R3, R16, R19, 0x1, P6 ;  /* 0x0000001310037211 */ /* 0x001fc600030f0eff */
[----:B------:R0:W-:Y:S01]  /*cc00*/  STL [R1+0x820], R7 ;  /* 0x0008200701007387 */ /* 0x0001e20000100800 */
[----:B-1----:R-:W-:-:S03]  /*cc10*/  LEA R8, P6, R22, R18, 0x1 ;  /* 0x0000001216087211 */ /* 0x002fc600078c08ff */
[----:B------:R1:W-:Y:S01]  /*cc20*/  STL [R1+0x7f4], R3 ;  /* 0x0007f40301007387 */ /* 0x0003e20000100800 */
[----:B0-----:R-:W-:-:S03]  /*cc30*/  LEA.HI.X.SX32 R7, R25, R19, 0x1, P0 ;  /* 0x0000001319077211 */ /* 0x001fc600000f0eff */
[----:B------:R0:W-:Y:S01]  /*cc40*/  STL [R1+0x824], R8 ;  /* 0x0008240801007387 */ /* 0x0001e20000100800 */
[----:B-1----:R-:W-:-:S03]  /*cc50*/  LEA R3, P0, R17, R18, 0x1 ;  /* 0x0000001211037211 */ /* 0x002fc600078008ff */
[----:B------:R1:W-:Y:S04]  /*cc60*/  STL [R1+0x7fc], R7 ;  /* 0x0007fc0701007387 */ /* 0x0003e80000100800 */
[----:B------:R2:W-:Y:S01]  /*cc70*/  STL [R1+0x828], R3 ;  /* 0x0008280301007387 */ /* 0x0005e20000100800 */
[----:B0-----:R-:W-:Y:S02]  /*cc80*/  LEA.HI.X.SX32 R8, R26, R19, 0x1, P1 ;  /* 0x000000131a087211 */ /* 0x001fe400008f0eff */
[----:B-1----:R-:W-:-:S03]  /*cc90*/  LEA R7, P1, R2, R18, 0x1 ;  /* 0x0000001202077211 */ /* 0x002fc600078208ff */
[----:B------:R0:W-:Y:S01]  /*cca0*/  STL [R1+0x804], R8 ;  /* 0x0008040801007387 */ /* 0x0001e20000100800 */
[----:B--2---:R-:W-:-:S03]  /*ccb0*/  LEA.HI.X.SX32 R3, R20, R19, 0x1, P2 ;  /* 0x0000001314037211 */ /* 0x004fc600010f0eff */
[----:B------:R-:W-:Y:S04]  /*ccc0*/  STL [R1+0x82c], R7 ;  /* 0x00082c0701007387 */ /* 0x000fe80000100800 */
[----:B------:R1:W-:Y:S01]  /*ccd0*/  STL [R1+0x80c], R3 ;  /* 0x00080c0301007387 */ /* 0x0003e20000100800 */
[----:B0-----:R-:W-:-:S05]  /*cce0*/  LEA R8, P2, R5, R18, 0x1 ;  /* 0x0000001205087211 */ /* 0x001fca00078408ff */
[----:B------:R-:W-:Y:S01]  /*ccf0*/  STL [R1+0x830], R8 ;  /* 0x0008300801007387 */ /* 0x000fe20000100800 */
[----:B-1----:R-:W-:-:S03]  /*cd00*/  LEA.HI.X.SX32 R3, R21, R19, 0x1, P3 ;  /* 0x0000001315037211 */ /* 0x002fc600018f0eff */
[----:B------:R-:W2:Y:S01]  /*cd10*/  LDL.LU R11, [R1+0x260] ;  /* 0x00026000010b7983 */ /* 0x000ea20000300800 */
[----:B------:R-:W-:-:S03]  /*cd20*/  LEA R7, P3, R6, R18, 0x1 ;  /* 0x0000001206077211 */ /* 0x000fc600078608ff */
[----:B------:R0:W-:Y:S04]  /*cd30*/  STL [R1+0x814], R3 ;  /* 0x0008140301007387 */ /* 0x0001e80000100800 */
[----:B------:R1:W-:Y:S04]  /*cd40*/  STL [R1+0x458], R7 ;  /* 0x0004580701007387 */ /* 0x0003e80000100800 */
[----:B------:R3:W-:Y:S01]  /*cd50*/  STL [R1+0x978], R4 ;  /* 0x0009780401007387 */ /* 0x0007e20000100800 */
[----:B0-----:R-:W-:-:S03]  /*cd60*/  IMAD R3, R29, 0x2, R4 ;  /* 0x000000021d037824 */ /* 0x001fc600078e0204 */
[----:B------:R-:W4:Y:S01]  /*cd70*/  LDL.LU R12, [R1+0x214] ;  /* 0x00021400010c7983 */ /* 0x000f220000300800 */
[-C--:B-1----:R-:W-:Y:S02]  /*cd80*/  LEA.HI.X.SX32 R7, R27, R19.reuse, 0x1, P4 ;  /* 0x000000131b077211 */ /* 0x082fe400020f0eff */
[----:B---3--:R-:W-:-:S03]  /*cd90*/  LEA.HI.X.SX32 R4, R28, R19, 0x1, P5 ;  /* 0x000000131c047211 */ /* 0x008fc600028f0eff */
[----:B------:R0:W-:Y:S01]  /*cda0*/  STL [R1+0x440], R7 ;  /* 0x0004400701007387 */ /* 0x0001e20000100800 */
[----:B------:R-:W-:-:S03]  /*cdb0*/  LEA.HI.X.SX32 R2, R2, R19, 0x1, P1 ;  /* 0x0000001302027211 */ /* 0x000fc600008f0eff */
[----:B------:R1:W-:Y:S01]  /*cdc0*/  STL [R1+0x444], R4 ;  /* 0x0004440401007387 */ /* 0x0003e20000100800 */
[-C--:B0-----:R-:W-:Y:S02]  /*cdd0*/  LEA.HI.X.SX32 R7, R22, R19.reuse, 0x1, P6 ;  /* 0x0000001316077211 */ /* 0x081fe400030f0eff */
[----:B-1----:R-:W-:-:S03]  /*cde0*/  LEA.HI.X.SX32 R4, R17, R19, 0x1, P0 ;  /* 0x0000001311047211 */ /* 0x002fc600000f0eff */
[----:B------:R-:W-:Y:S04]  /*cdf0*/  STL [R1+0x448], R7 ;  /* 0x0004480701007387 */ /* 0x000fe80000100800 */
[----:B------:R-:W3:Y:S04]  /*ce00*/  LDL.LU R17, [R1+0x218] ;  /* 0x0002180001117983 */ /* 0x000ee80000300800 */
[----:B------:R0:W-:Y:S04]  /*ce10*/  STL [R1+0x44c], R4 ;  /* 0x00044c0401007387 */ /* 0x0001e80000100800 */
[----:B------:R1:W-:Y:S01]  /*ce20*/  STL [R1+0x450], R2 ;  /* 0x0004500201007387 */ /* 0x0003e20000100800 */
[----:B0-----:R-:W-:-:S02]  /*ce30*/  LEA.HI.X.SX32 R4, R5, R19, 0x1, P2 ;  /* 0x0000001305047211 */ /* 0x001fc400010f0eff */
[----:B-1----:R-:W-:Y:S02]  /*ce40*/  LEA.HI.X.SX32 R2, R6, R19, 0x1, P3 ;  /* 0x0000001306027211 */ /* 0x002fe400018f0eff */
[----:B------:R-:W3:Y:S04]  /*ce50*/  LDL.LU R19, [R1+0x258] ;  /* 0x0002580001137983 */ /* 0x000ee80000300800 */
[----:B------:R-:W-:Y:S04]  /*ce60*/  STL [R1+0x454], R4 ;  /* 0x0004540401007387 */ /* 0x000fe80000100800 */
[----:B------:R0:W-:Y:S04]  /*ce70*/  STL [R1+0x23c], R2 ;  /* 0x00023c0201007387 */ /* 0x0001e80000100800 */
[----:B------:R-:W4:Y:S04]  /*ce80*/  LDL.LU R13, [R1+0x21c] ;  /* 0x00021c00010d7983 */ /* 0x000f280000300800 */
[----:B------:R-:W1:Y:S04]  /*ce90*/  S2R R28, SR_TID.X ;  /* 0x00000000001c7919 */ /* 0x000e680000002100 */
[----:B------:R-:W4:Y:S04]  /*cea0*/  LDL.LU R14, [R1+0x220] ;  /* 0x00022000010e7983 */ /* 0x000f280000300800 */
[----:B------:R-:W4:Y:S01]  /*ceb0*/  LDL.LU R22, [R1+0x224] ;  /* 0x0002240001167983 */ /* 0x000f220000300800 */
[----:B------:R-:W-:-:S02]  /*cec0*/  IMAD R0, R0, c[0x0][0x184], RZ ;  /* 0x0000610000007a24 */ /* 0x000fc400078e02ff */
[----:B------:R-:W-:Y:S01]  /*ced0*/  IMAD.MOV R23, RZ, RZ, -c[0x0][0x188] ;  /* 0x80006200ff177624 */ /* 0x000fe200078e02ff */
[----:B------:R-:W4:Y:S01]  /*cee0*/  LDL.LU R15, [R1+0x22c] ;  /* 0x00022c00010f7983 */ /* 0x000f220000300800 */
[----:B-1----:R-:W-:-:S03]  /*cef0*/  SHF.R.U32.HI R27, RZ, 0x6, R28 ;  /* 0x00000006ff1b7819 */ /* 0x002fc6000001161c */
[----:B------:R-:W4:Y:S01]  /*cf00*/  LDL.LU R16, [R1+0x238] ;  /* 0x0002380001107983 */ /* 0x000f220000300800 */
[----:B------:R-:W-:-:S03]  /*cf10*/  SGXT.U32 R24, R27, 0x1 ;  /* 0x000000011b18781a */ /* 0x000fc60000000000 */
[----:B------:R-:W4:Y:S01]  /*cf20*/  LDL.LU R18, [R1+0x228] ;  /* 0x0002280001127983 */ /* 0x000f220000300800 */
[----:B------:R-:W-:Y:S02]  /*cf30*/  SGXT.U32 R28, R27, 0x1 ;  /* 0x000000011b1c781a */ /* 0x000fe40000000000 */
[C---:B------:R-:W-:Y:S02]  /*cf40*/  LOP3.LUT R10, R24.reuse, 0x7e, RZ, 0xfc, !PT ;  /* 0x0000007e180a7812 */ /* 0x040fe400078efcff */
[C---:B------:R-:W-:Y:S02]  /*cf50*/  LOP3.LUT R27, R24.reuse, 0x7e, RZ, 0xfc, !PT ;  /* 0x0000007e181b7812 */ /* 0x040fe400078efcff */
[----:B------:R-:W-:Y:S01]  /*cf60*/  LOP3.LUT R24, R24, 0x7e, RZ, 0xfc, !PT ;  /* 0x0000007e18187812 */ /* 0x000fe200078efcff */
[----:B------:R-:W-:Y:S01]  /*cf70*/  IMAD R10, R10, c[0x0][0x188], RZ ;  /* 0x000062000a0a7a24 */ /* 0x000fe200078e02ff */
[----:B0-----:R-:W-:Y:S01]  /*cf80*/  LEA R2, P0, R0, c[0x0][0x160], 0x1 ;  /* 0x0000580000027a11 */ /* 0x001fe200078008ff */
[----:B------:R-:W-:-:S02]  /*cf90*/  IMAD R27, R27, c[0x0][0x188], RZ ;  /* 0x000062001b1b7a24 */ /* 0x000fc400078e02ff */
[----:B------:R-:W-:Y:S02]  /*cfa0*/  IMAD R24, R24, c[0x0][0x188], RZ ;  /* 0x0000620018187a24 */ /* 0x000fe400078e02ff */
[C---:B------:R-:W-:Y:S02]  /*cfb0*/  IMAD R10, R23.reuse, 0x2, R10 ;  /* 0x00000002170a7824 */ /* 0x040fe400078e020a */
[C---:B------:R-:W-:Y:S01]  /*cfc0*/  IMAD R27, R23.reuse, 0x2, R27 ;  /* 0x00000002171b7824 */ /* 0x040fe200078e021b */
[----:B------:R-:W-:Y:S01]  /*cfd0*/  LEA R4, P3, R24, R2, 0x1 ;  /* 0x0000000218047211 */ /* 0x000fe200078608ff */
[----:B------:R-:W-:-:S03]  /*cfe0*/  IMAD R10, R23, 0x2, R10 ;  /* 0x00000002170a7824 */ /* 0x000fc600078e020a */
[----:B------:R-:W-:Y:S01]  /*cff0*/  LEA R7, P5, R27, R2, 0x1 ;  /* 0x000000021b077211 */ /* 0x000fe200078a08ff */
[----:B------:R0:W-:Y:S01]  /*d000*/  STL [R1+0x244], R4 ;  /* 0x0002440401007387 */ /* 0x0001e20000100800 */
[----:B------:R-:W-:-:S03]  /*d010*/  LEA.HI.X.SX32 R0, R0, c[0x0][0x164], 0x1, P0 ;  /* 0x0000590000007a11 */ /* 0x000fc600000f0eff */
[----:B------:R-:W4:Y:S01]  /*d020*/  LDL.LU R21, [R1+0x230] ;  /* 0x0002300001157983 */ /* 0x000f220000300800 */
[----:B0-----:R-:W-:-:S03]  /*d030*/  LEA R4, P4, R10, R2, 0x1 ;  /* 0x000000020a047211 */ /* 0x001fc600078808ff */
[----:B------:R-:W-:Y:S04]  /*d040*/  STL [R1+0x24c], R7 ;  /* 0x00024c0701007387 */ /* 0x000fe80000100800 */
[----:B------:R-:W4:Y:S04]  /*d050*/  LDL.LU R26, [R1+0x294] ;  /* 0x00029400011a7983 */ /* 0x000f280000300800 */
[----:B------:R3:W-:Y:S04]  /*d060*/  STL [R1+0x254], R4 ;  /* 0x0002540401007387 */ /* 0x0007e80000100800 */
[----:B------:R-:W4:Y:S01]  /*d070*/  LDL.LU R25, [R1+0x2a0] ;  /* 0x0002a00001197983 */ /* 0x000f220000300800 */
[----:B--2---:R-:W-:-:S02]  /*d080*/  LEA R8, P1, R11, R2, 0x1 ;  /* 0x000000020b087211 */ /* 0x004fc400078208ff */
[----:B---3--:R-:W-:-:S05]  /*d090*/  LEA R4, P0, R19, R2, 0x1 ;  /* 0x0000000213047211 */ /* 0x008fca00078008ff */
[----:B------:R4:W-:Y:S04]  /*d0a0*/  STL [R1+0x25c], R4 ;  /* 0x00025c0401007387 */ /* 0x0009e80000100800 */
[----:B------:R-:W-:Y:S04]  /*d0b0*/  STL [R1+0x264], R8 ;  /* 0x0002640801007387 */ /* 0x000fe80000100800 */
[----:B------:R-:W2:Y:S01]  /*d0c0*/  LDL.LU R23, [R1+0x298] ;  /* 0x0002980001177983 */ /* 0x000ea20000300800 */
[----:B----4-:R-:W-:-:S05]  /*d0d0*/  LEA R4, P2, R12, R2, 0x1 ;  /* 0x000000020c047211 */ /* 0x010fca00078408ff */
[----:B------:R0:W-:Y:S02]  /*d0e0*/  STL [R1+0x26c], R4 ;  /* 0x00026c0401007387 */ /* 0x0001e40000100800 */
[----:B0-----:R-:W-:Y:S02]  /*d0f0*/  LEA.HI.X.SX32 R4, R24, R0, 0x1, P3 ;  /* 0x0000000018047211 */ /* 0x001fe400018f0eff */
[----:B------:R-:W3:Y:S01]  /*d100*/  LDL.LU R24, [R1+0x29c] ;  /* 0x00029c0001187983 */ /* 0x000ee20000300800 */
[----:B------:R-:W-:-:S03]  /*d110*/  LEA R9, P3, R17, R2, 0x1 ;  /* 0x0000000211097211 */ /* 0x000fc600078608ff */
[----:B------:R0:W-:Y:S02]  /*d120*/  STL [R1+0x240], R4 ;  /* 0x0002400401007387 */ /* 0x0001e40000100800 */
[----:B0-----:R-:W-:Y:S02]  /*d130*/  LEA.HI.X.SX32 R4, R27, R0, 0x1, P5 ;  /* 0x000000001b047211 */ /* 0x001fe400028f0eff */
[----:B------:R-:W4:Y:S04]  /*d140*/  LDL.LU R27, [R1+0x198] ;  /* 0x00019800011b7983 */ /* 0x000f280000300800 */
[----:B------:R-:W-:Y:S04]  /*d150*/  STL [R1+0x274], R9 ;  /* 0x0002740901007387 */ /* 0x000fe80000100800 */
[----:B------:R0:W-:Y:S02]  /*d160*/  STL [R1+0x248], R4 ;  /* 0x0002480401007387 */ /* 0x0001e40000100800 */
[----:B0-----:R-:W-:-:S05]  /*d170*/  LEA R4, P5, R13, R2, 0x1 ;  /* 0x000000020d047211 */ /* 0x001fca00078a08ff */
[----:B------:R0:W-:Y:S04]  /*d180*/  STL [R1+0x27c], R4 ;  /* 0x00027c0401007387 */ /* 0x0001e80000100800 */
[----:B0-----:R-:W4:Y:S01]  /*d190*/  LDL.LU R4, [R1+0x978] ;  /* 0x0009780001047983 */ /* 0x001f220000300800 */
[-C--:B------:R-:W-:Y:S02]  /*d1a0*/  LEA.HI.X.SX32 R10, R10, R0.reuse, 0x1, P4 ;  /* 0x000000000a0a7211 */ /* 0x080fe400020f0eff */
[----:B------:R-:W-:-:S03]  /*d1b0*/  LEA.HI.X.SX32 R19, R19, R0, 0x1, P0 ;  /* 0x0000000013137211 */ /* 0x000fc600000f0eff */
[----:B------:R0:W-:Y:S02]  /*d1c0*/  STL [R1+0x250], R10 ;  /* 0x0002500a01007387 */ /* 0x0001e40000100800 */
[----:B0-----:R-:W-:-:S05]  /*d1d0*/  LEA R10, P4, R14, R2, 0x1 ;  /* 0x000000020e0a7211 */ /* 0x001fca00078808ff */
[----:B------:R-:W-:Y:S04]  /*d1e0*/  STL [R1+0x284], R10 ;  /* 0x0002840a01007387 */ /* 0x000fe80000100800 */
[----:B------:R0:W-:Y:S02]  /*d1f0*/  STL [R1+0x258], R19 ;  /* 0x0002581301007387 */ /* 0x0001e40000100800 */
[----:B0-----:R-:W-:-:S05]  /*d200*/  LEA R19, P0, R22, R2, 0x1 ;  /* 0x0000000216137211 */ /* 0x001fca00078008ff */
[----:B------:R0:W-:Y:S02]  /*d210*/  STL [R1+0x28c], R19 ;  /* 0x00028c1301007387 */ /* 0x0001e40000100800 */
[----:B0-----:R-:W-:-:S05]  /*d220*/  LEA.HI.X.SX32 R19, R11, R0, 0x1, P1 ;  /* 0x000000000b137211 */ /* 0x001fca00008f0eff */
[----:B------:R0:W-:Y:S01]  /*d230*/  STL [R1+0x260], R19 ;  /* 0x0002601301007387 */ /* 0x0001e20000100800 */
[----:B------:R-:W-:Y:S02]  /*d240*/  LEA.HI.X.SX32 R12, R12, R0, 0x1, P2 ;  /* 0x000000000c0c7211 */ /* 0x000fe400010f0eff */
[----:B0-----:R-:W-:-:S05]  /*d250*/  LEA R19, P1, R15, R2, 0x1 ;  /* 0x000000020f137211 */ /* 0x001fca00078208ff */
[----:B------:R0:W-:Y:S04]  /*d260*/  STL [R1+0x2a8], R19 ;  /* 0x0002a81301007387 */ /* 0x0001e80000100800 */
[----:B------:R-:W-:Y:S01]  /*d270*/  STL [R1+0x268], R12 ;  /* 0x0002680c01007387 */ /* 0x000fe20000100800 */
[----:B0-----:R-:W-:-:S05]  /*d280*/  LEA R19, P2, R16, R2, 0x1 ;  /* 0x0000000210137211 */ /* 0x001fca00078408ff */
[----:B------:R0:W-:Y:S02]  /*d290*/  STL [R1+0x2b0], R19 ;  /* 0x0002b01301007387 */ /* 0x0001e40000100800 */
[----:B0-----:R-:W-:Y:S02]  /*d2a0*/  LEA.HI.X.SX32 R19, R17, R0, 0x1, P3 ;  /* 0x0000000011137211 */ /* 0x001fe400018f0eff */
[----:B------:R-:W-:-:S03]  /*d2b0*/  LEA R17, P3, R18, R2, 0x1 ;  /* 0x0000000212117211 */ /* 0x000fc600078608ff */
[----:B------:R0:W-:Y:S04]  /*d2c0*/  STL [R1+0x270], R19 ;  /* 0x0002701301007387 */ /* 0x0001e80000100800 */
[----:B------:R1:W-:Y:S01]  /*d2d0*/  STL [R1+0x2b8], R17 ;  /* 0x0002b81101007387 */ /* 0x0003e20000100800 */
[----:B0-----:R-:W-:Y:S02]  /*d2e0*/  LEA.HI.X.SX32 R19, R13, R0, 0x1, P5 ;  /* 0x000000000d137211 */ /* 0x001fe400028f0eff */
[----:B-1----:R-:W-:-:S03]  /*d2f0*/  LEA R17, P5, R21, R2, 0x1 ;  /* 0x0000000215117211 */ /* 0x002fc600078a08ff */
[----:B------:R0:W-:Y:S04]  /*d300*/  STL [R1+0x278], R19 ;  /* 0x0002781301007387 */ /* 0x0001e80000100800 */
[----:B------:R1:W-:Y:S01]  /*d310*/  STL [R1+0x2c0], R17 ;  /* 0x0002c01101007387 */ /* 0x0003e20000100800 */
[-C--:B------:R-:W-:Y:S02]  /*d320*/  LEA.HI.X.SX32 R22, R22, R0.reuse, 0x1, P0 ;  /* 0x0000000016167211 */ /* 0x080fe400000f0eff */
[----:B0-----:R-:W-:Y:S02]  /*d330*/  LEA.HI.X.SX32 R19, R14, R0, 0x1, P4 ;  /* 0x000000000e137211 */ /* 0x001fe400020f0eff */
[----:B-1----:R-:W-:-:S03]  /*d340*/  LEA R17, P4, R26, R2, 0x1 ;  /* 0x000000021a117211 */ /* 0x002fc600078808ff */
[----:B------:R0:W-:Y:S04]  /*d350*/  STL [R1+0x280], R19 ;  /* 0x0002801301007387 */ /* 0x0001e80000100800 */
[----:B------:R1:W-:Y:S01]  /*d360*/  STL [R1+0x2c8], R17 ;  /* 0x0002c81101007387 */ /* 0x0003e20000100800 */
[----:B0-----:R-:W-:-:S03]  /*d370*/  LEA R19, P0, R25, R2, 0x1 ;  /* 0x0000000219137211 */ /* 0x001fc600078008ff */
[----:B------:R-:W-:Y:S01]  /*d380*/  STL [R1+0x288], R22 ;  /* 0x0002881601007387 */ /* 0x000fe20000100800 */
[----:B-1----:R-:W-:-:S03]  /*d390*/  LEA.HI.X.SX32 R17, R15, R0, 0x1, P1 ;  /* 0x000000000f117211 */ /* 0x002fc600008f0eff */
[----:B------:R-:W-:Y:S04]  /*d3a0*/  STL [R1+0x2d0], R19 ;  /* 0x0002d01301007387 */ /* 0x000fe80000100800 */
[----:B------:R0:W-:Y:S02]  /*d3b0*/  STL [R1+0x290], R17 ;  /* 0x0002901101007387 */ /* 0x0001e40000100800 */
[----:B0-----:R-:W-:Y:S01]  /*d3c0*/  LEA.HI.X.SX32 R17, R16, R0, 0x1, P2 ;  /* 0x0000000010117211 */ /* 0x001fe200010f0eff */
[----:B------:R-:W-:Y:S02]  /*d3d0*/  IMAD R20, R28, c[0x0][0x188], RZ ;  /* 0x000062001c147a24 */ /* 0x000fe400078e02ff */
[----:B------:R-:W-:-:S04]  /*d3e0*/  IMAD R5, R29, 0x2, R3 ;  /* 0x000000021d057824 */ /* 0x000fc800078e0203 */
[----:B------:R-:W-:-:S04]  /*d3f0*/  IMAD R6, R29, 0x2, R5 ;  /* 0x000000021d067824 */ /* 0x000fc800078e0205 */
[----:B------:R-:W-:-:S04]  /*d400*/  IMAD R7, R29, 0x2, R6 ;  /* 0x000000021d077824 */ /* 0x000fc800078e0206 */
[----:B------:R-:W-:-:S04]  /*d410*/  IMAD R8, R29, 0x2, R7 ;  /* 0x000000021d087824 */ /* 0x000fc800078e0207 */
[----:B------:R-:W-:Y:S01]  /*d420*/  IMAD R9, R29, 0x2, R8 ;  /* 0x000000021d097824 */ /* 0x000fe200078e0208 */
[----:B--2---:R-:W-:-:S05]  /*d430*/  LEA R22, P1, R23, R2, 0x1 ;  /* 0x0000000217167211 */ /* 0x004fca00078208ff */
[----:B------:R-:W-:Y:S04]  /*d440*/  STL [R1+0x2d8], R22 ;  /* 0x0002d81601007387 */ /* 0x000fe80000100800 */
[----:B------:R0:W-:Y:S01]  /*d450*/  STL [R1+0x2ac], R17 ;  /* 0x0002ac1101007387 */ /* 0x0001e20000100800 */
[----:B---3--:R-:W-:Y:S02]  /*d460*/  LEA R19, P2, R24, R2, 0x1 ;  /* 0x0000000218137211 */ /* 0x008fe400078408ff */
[----:B0-----:R-:W-:-:S03]  /*d470*/  LEA.HI.X.SX32 R17, R18, R0, 0x1, P3 ;  /* 0x0000000012117211 */ /* 0x001fc600018f0eff */
[----:B------:R0:W-:Y:S04]  /*d480*/  STL [R1+0x2e0], R19 ;  /* 0x0002e01301007387 */ /* 0x0001e80000100800 */
[----:B------:R-:W-:Y:S01]  /*d490*/  STL [R1+0x2b4], R17 ;  /* 0x0002b41101007387 */ /* 0x000fe20000100800 */
[----:B0-----:R-:W-:Y:S02]  /*d4a0*/  LEA.HI.X.SX32 R19, R21, R0, 0x1, P5 ;  /* 0x0000000015137211 */ /* 0x001fe400028f0eff */
[----:B----4-:R-:W-:-:S05]  /*d4b0*/  LEA R18, P3, R27, R2, 0x1 ;  /* 0x000000021b127211 */ /* 0x010fca00078608ff */
[----:B------:R-:W-:Y:S04]  /*d4c0*/  STL [R1+0x2e8], R18 ;  /* 0x0002e81201007387 */ /* 0x000fe80000100800 */
[----:B------:R0:W-:Y:S02]  /*d4d0*/  STL [R1+0x2bc], R19 ;  /* 0x0002bc1301007387 */ /* 0x0001e40000100800 */
[----:B0-----:R-:W-:Y:S02]  /*d4e0*/  LEA.HI.X.SX32 R19, R26, R0, 0x1, P4 ;  /* 0x000000001a137211 */ /* 0x001fe400020f0eff */
[-C--:B------:R-:W-:Y:S02]  /*d4f0*/  LEA R21, P4, R3, R2.reuse, 0x1 ;  /* 0x0000000203157211 */ /* 0x080fe400078808ff */
[----:B------:R-:W-:-:S05]  /*d500*/  LEA R18, P5, R4, R2, 0x1 ;  /* 0x0000000204127211 */ /* 0x000fca00078a08ff */
[----:B------:R-:W-:Y:S04]  /*d510*/  STL [R1+0x2f0], R18 ;  /* 0x0002f01201007387 */ /* 0x000fe80000100800 */
[----:B------:R0:W-:Y:S04]  /*d520*/  STL [R1+0x2c4], R19 ;  /* 0x0002c41301007387 */ /* 0x0001e80000100800 */
[----:B------:R1:W-:Y:S01]  /*d530*/  STL [R1+0x2f8], R21 ;  /* 0x0002f81501007387 */ /* 0x0003e20000100800 */
[----:B0-----:R-:W-:Y:S02]  /*d540*/  LEA.HI.X.SX32 R19, R25, R0, 0x1, P0 ;  /* 0x0000000019137211 */ /* 0x001fe400000f0eff */
[----:B------:R-:W-:-:S02]  /*d550*/  LEA R22, P0, R20, R2, 0x1 ;  /* 0x0000000214167211 */ /* 0x000fc400078008ff */
[-C--:B-1----:R-:W-:Y:S01]  /*d560*/  LEA.HI.X.SX32 R21, R23, R0.reuse, 0x1, P1 ;  /* 0x0000000017157211 */ /* 0x082fe200008f0eff */
[----:B------:R-:W-:Y:S01]  /*d570*/  STL [R1+0x2cc], R19 ;  /* 0x0002cc1301007387 */ /* 0x000fe20000100800 */
[----:B------:R-:W-:-:S03]  /*d580*/  LEA.HI.X.SX32 R23, R24, R0, 0x1, P2 ;  /* 0x0000000018177211 */ /* 0x000fc600010f0eff */
[----:B------:R0:W-:Y:S04]  /*d590*/  STL [R1+0x43c], R22 ;  /* 0x00043c1601007387 */ /* 0x0001e80000100800 */
[----:B------:R1:W-:Y:S01]  /*d5a0*/  STL [R1+0x2d4], R21 ;  /* 0x0002d41501007387 */ /* 0x0003e20000100800 */
[----:B0-----:R-:W-:-:S03]  /*d5b0*/  LEA.HI.X.SX32 R22, R27, R0, 0x1, P3 ;  /* 0x000000001b167211 */ /* 0x001fc600018f0eff */
[----:B------:R-:W-:Y:S01]  /*d5c0*/  STL [R1+0x2dc], R23 ;  /* 0x0002dc1701007387 */ /* 0x000fe20000100800 */
[----:B-1----:R-:W-:-:S03]  /*d5d0*/  LEA.HI.X.SX32 R21, R4, R0, 0x1, P5 ;  /* 0x0000000004157211 */ /* 0x002fc600028f0eff */
[----:B------:R0:W-:Y:S01]  /*d5e0*/  STL [R1+0x2e4], R22 ;  /* 0x0002e41601007387 */ /* 0x0001e20000100800 */
[----:B------:R-:W-:-:S03]  /*d5f0*/  LEA.HI.X.SX32 R3, R3, R0, 0x1, P4 ;  /* 0x0000000003037211 */ /* 0x000fc600020f0eff */
[----:B------:R1:W-:Y:S04]  /*d600*/  STL [R1+0x2ec], R21 ;  /* 0x0002ec1501007387 */ /* 0x0003e80000100800 */
[----:B------:R-:W-:Y:S01]  /*d610*/  STL [R1+0x2f4], R3 ;  /* 0x0002f40301007387 */ /* 0x000fe20000100800 */
[-C--:B0-----:R-:W-:Y:S02]  /*d620*/  LEA R22, P2, R6, R2.reuse, 0x1 ;  /* 0x0000000206167211 */ /* 0x081fe400078408ff */
[----:B-1----:R-:W-:-:S05]  /*d630*/  LEA R21, P1, R5, R2, 0x1 ;  /* 0x0000000205157211 */ /* 0x002fca00078208ff */
[----:B------:R0:W-:Y:S04]  /*d640*/  STL [R1+0x300], R21 ;  /* 0x0003001501007387 */ /* 0x0001e80000100800 */
[----:B------:R-:W-:Y:S01]  /*d650*/  STL [R1+0x308], R22 ;  /* 0x0003081601007387 */ /* 0x000fe20000100800 */
[-C--:B0-----:R-:W-:Y:S02]  /*d660*/  LEA.HI.X.SX32 R21, R20, R0.reuse, 0x1, P0 ;  /* 0x0000000014157211 */ /* 0x081fe400000f0eff */
[-C--:B------:R-:W-:Y:S02]  /*d670*/  LEA.HI.X.SX32 R20, R5, R0.reuse, 0x1, P1 ;  /* 0x0000000005147211 */ /* 0x080fe400008f0eff */
[----:B------:R-:W-:Y:S01]  /*d680*/  LEA.HI.X.SX32 R5, R6, R0, 0x1, P2 ;  /* 0x0000000006057211 */ /* 0x000fe200010f0eff */
[----:B------:R-:W-:Y:S04]  /*d690*/  STL [R1+0x438], R21 ;  /* 0x0004381501007387 */ /* 0x000fe80000100800 */
[----:B------:R0:W-:Y:S04]  /*d6a0*/  STL [R1+0x2fc], R20 ;  /* 0x0002fc1401007387 */ /* 0x0001e80000100800 */
[----:B------:R1:W-:Y:S01]  /*d6b0*/  STL [R1+0x304], R5 ;  /* 0x0003040501007387 */ /* 0x0003e20000100800 */
[----:B0-----:R-:W-:-:S02]  /*d6c0*/  LEA R20, P0, R7, R2, 0x1 ;  /* 0x0000000207147211 */ /* 0x001fc400078008ff */
[----:B-1----:R-:W-:-:S03]  /*d6d0*/  LEA R5, P1, R8, R2, 0x1 ;  /* 0x0000000208057211 */ /* 0x002fc600078208ff */
[----:B------:R-:W-:Y:S01]  /*d6e0*/  STL [R1+0x310], R20 ;  /* 0x0003101401007387 */ /* 0x000fe20000100800 */
[----:B------:R-:W-:Y:S01]  /*d6f0*/  LEA R21, P2, R9, R2, 0x1 ;  /* 0x0000000209157211 */ /* 0x000fe200078408ff */
[C---:B------:R-:W-:Y:S02]  /*d700*/  IMAD R10, R29.reuse, 0x2, R9 ;  /* 0x000000021d0a7824 */ /* 0x040fe400078e0209 */
[----:B------:R0:W-:Y:S01]  /*d710*/  STL [R1+0x318], R5 ;  /* 0x0003180501007387 */ /* 0x0001e20000100800 */
[-C--:B------:R-:W-:Y:S01]  /*d720*/  LEA.HI.X.SX32 R8, R8, R0.reuse, 0x1, P1 ;  /* 0x0000000008087211 */ /* 0x080fe200008f0eff */
[----:B------:R-:W-:Y:S02]  /*d730*/  IMAD R11, R29, 0x2, R10 ;  /* 0x000000021d0b7824 */ /* 0x000fe400078e020a */
[----:B------:R-:W-:Y:S01]  /*d740*/  STL [R1+0x320], R21 ;  /* 0x0003201501007387 */ /* 0x000fe20000100800 */
[-C--:B0-----:R-:W-:Y:S02]  /*d750*/  LEA.HI.X.SX32 R5, R7, R0.reuse, 0x1, P0 ;  /* 0x0000000007057211 */ /* 0x081fe400000f0eff */
[----:B------:R-:W-:Y:S01]  /*d760*/  LEA.HI.X.SX32 R7, R9, R0, 0x1, P2 ;  /* 0x0000000009077211 */ /* 0x000fe200010f0eff */
[----:B------:R-:W-:-:S02]  /*d770*/  IMAD R12, R29, 0x2, R11 ;  /* 0x000000021d0c7824 */ /* 0x000fc400078e020b */
[----:B------:R-:W-:Y:S01]  /*d780*/  STL [R1+0x30c], R5 ;  /* 0x00030c0501007387 */ /* 0x000fe20000100800 */
[----:B------:R-:W-:-:S03]  /*d790*/  LEA R9, P0, R10, R2, 0x1 ;  /* 0x000000020a097211 */ /* 0x000fc600078008ff */
[----:B------:R0:W-:Y:S04]  /*d7a0*/  STL [R1+0x314], R8 ;  /* 0x0003140801007387 */ /* 0x0001e80000100800 */
[----:B------:R1:W-:Y:S01]  /*d7b0*/  STL [R1+0x31c], R7 ;  /* 0x00031c0701007387 */ /* 0x0003e20000100800 */
[----:B------:R-:W-:-:S03]  /*d7c0*/  IMAD R13, R29, 0x2, R12 ;  /* 0x000000021d0d7824 */ /* 0x000fc600078e020c */
[----:B------:R2:W-:Y:S01]  /*d7d0*/  STL [R1+0x328], R9 ;  /* 0x0003280901007387 */ /* 0x0005e20000100800 */
[-C--:B0-----:R-:W-:Y:S02]  /*d7e0*/  LEA R8, P2, R12, R2.reuse, 0x1 ;  /* 0x000000020c087211 */ /* 0x081fe400078408ff */
[----:B-1----:R-:W-:Y:S01]  /*d7f0*/  LEA R7, P1, R11, R2, 0x1 ;  /* 0x000000020b077211 */ /* 0x002fe200078208ff */
[----:B------:R-:W-:-:S04]  /*d800*/  IMAD R14, R29, 0x2, R13 ;  /* 0x000000021d0e7824 */ /* 0x000fc800078e020d */
[----:B------:R0:W-:Y:S01]  /*d810*/  STL [R1+0x330], R7 ;  /* 0x0003300701007387 */ /* 0x0001e20000100800 */
[-C--:B--2---:R-:W-:Y:S01]  /*d820*/  LEA.HI.X.SX32 R9, R11, R0.reuse, 0x1, P1 ;  /* 0x000000000b097211 */ /* 0x084fe200008f0eff */
[----:B------:R-:W-:Y:S02]  /*d830*/  IMAD R15, R29, 0x2, R14 ;  /* 0x000000021d0f7824 */ /* 0x000fe400078e020e */
[----:B------:R1:W-:Y:S01]  /*d840*/  STL [R1+0x338], R8 ;  /* 0x0003380801007387 */ /* 0x0003e20000100800 */
[-C--:B0-----:R-:W-:Y:S02]  /*d850*/  LEA.HI.X.SX32 R7, R10, R0.reuse, 0x1, P0 ;  /* 0x000000000a077211 */ /* 0x081fe400000f0eff */
[----:B-1----:R-:W-:-:S03]  /*d860*/  LEA.HI.X.SX32 R8, R12, R0, 0x1, P2 ;  /* 0x000000000c087211 */ /* 0x002fc600010f0eff */
[----:B------:R-:W-:Y:S01]  /*d870*/  STL [R1+0x324], R7 ;  /* 0x0003240701007387 */ /* 0x000fe20000100800 */
[----:B------:R-:W-:-:S03]  /*d880*/  LEA R10, P1, R14, R2, 0x1 ;  /* 0x000000020e0a7211 */ /* 0x000fc600078208ff */
[----:B------:R0:W-:Y:S01]  /*d890*/  STL [R1+0x32c], R9 ;  /* 0x00032c0901007387 */ /* 0x0001e20000100800 */
[----:B------:R-:W-:-:S03]  /*d8a0*/  IMAD R16, R29, 0x2, R15 ;  /* 0x000000021d107824 */ /* 0x000fc600078e020f */
[----:B------:R1:W-:Y:S01]  /*d8b0*/  STL [R1+0x334], R8 ;  /* 0x0003340801007387 */ /* 0x0003e20000100800 */
[-C--:B0-----:R-:W-:Y:S02]  /*d8c0*/  LEA R9, P0, R13, R2.reuse, 0x1 ;  /* 0x000000020d097211 */ /* 0x081fe400078008ff */
[----:B-1----:R-:W-:-:S03]  /*d8d0*/  LEA R8, P2, R15, R2, 0x1 ;  /* 0x000000020f087211 */ /* 0x002fc600078408ff */
[----:B------:R-:W-:Y:S01]  /*d8e0*/  STL [R1+0x340], R9 ;  /* 0x0003400901007387 */ /* 0x000fe20000100800 */
[----:B------:R-:W-:-:S03]  /*d8f0*/  LEA.HI.X.SX32 R11, R14, R0, 0x1, P1 ;  /* 0x000000000e0b7211 */ /* 0x000fc600008f0eff */
[----:B------:R0:W-:Y:S01]  /*d900*/  STL [R1+0x348], R10 ;  /* 0x0003480a01007387 */ /* 0x0001e20000100800 */
[----:B------:R-:W-:-:S03]  /*d910*/  IMAD R17, R29, 0x2, R16 ;  /* 0x000000021d117824 */ /* 0x000fc600078e0210 */
[----:B------:R1:W-:Y:S01]  /*d920*/  STL [R1+0x350], R8 ;  /* 0x0003500801007387 */ /* 0x0003e20000100800 */
[-C--:B0-----:R-:W-:Y:S02]  /*d930*/  LEA.HI.X.SX32 R10, R13, R0.reuse, 0x1, P0 ;  /* 0x000000000d0a7211 */ /* 0x081fe400000f0eff */
[----:B-1----:R-:W-:-:S03]  /*d940*/  LEA.HI.X.SX32 R8, R15, R0, 0x1, P2 ;  /* 0x000000000f087211 */ /* 0x002fc600010f0eff */
[----:B------:R-:W-:Y:S01]  /*d950*/  STL [R1+0x33c], R10 ;  /* 0x00033c0a01007387 */ /* 0x000fe20000100800 */
[----:B------:R-:W-:-:S03]  /*d960*/  IMAD R18, R29, 0x2, R17 ;  /* 0x000000021d127824 */ /* 0x000fc600078e0211 */
[----:B------:R0:W-:Y:S01]  /*d970*/  STL [R1+0x344], R11 ;  /* 0x0003440b01007387 */ /* 0x0001e20000100800 */
[----:B------:R-:W-:-:S03]  /*d980*/  IMAD R19, R29, 0x2, R18 ;  /* 0x000000021d137824 */ /* 0x000fc600078e0212 */
[----:B------:R1:W-:Y:S01]  /*d990*/  STL [R1+0x34c], R8 ;  /* 0x00034c0801007387 */ /* 0x0003e20000100800 */
[-C--:B------:R-:W-:Y:S02]  /*d9a0*/  LEA R12, P2, R18, R2.reuse, 0x1 ;  /* 0x00000002120c7211 */ /* 0x080fe400078408ff */
[-C--:B0-----:R-:W-:Y:S02]  /*d9b0*/  LEA R11, P0, R16, R2.reuse, 0x1 ;  /* 0x00000002100b7211 */ /* 0x081fe400078008ff */
[----:B-1----:R-:W-:-:S03]  /*d9c0*/  LEA R8, P1, R17, R2, 0x1 ;  /* 0x0000000211087211 */ /* 0x002fc600078208ff */
[----:B------:R-:W-:Y:S01]  /*d9d0*/  STL [R1+0x358], R11 ;  /* 0x0003580b01007387 */ /* 0x000fe20000100800 */
[----:B------:R-:W-:-:S03]  /*d9e0*/  IMAD R4, R29, 0x2, R19 ;  /* 0x000000021d047824 */ /* 0x000fc600078e0213 */
[----:B------:R0:W-:Y:S01]  /*d9f0*/  STL [R1+0x360], R8 ;  /* 0x0003600801007387 */ /* 0x0001e20000100800 */
[-C--:B------:R-:W-:Y:S01]  /*da00*/  LEA.HI.X.SX32 R13, R17, R0.reuse, 0x1, P1 ;  /* 0x00000000110d7211 */ /* 0x080fe200008f0eff */
[----:B------:R-:W-:Y:S02]  /*da10*/  IMAD R3, R29, 0x2, R4 ;  /* 0x000000021d037824 */ /* 0x000fe400078e0204 */
[----:B------:R1:W-:Y:S01]  /*da20*/  STL [R1+0x368], R12 ;  /* 0x0003680c01007387 */ /* 0x0003e20000100800 */
[-C--:B0-----:R-:W-:Y:S02]  /*da30*/  LEA.HI.X.SX32 R8, R16, R0.reuse, 0x1, P0 ;  /* 0x0000000010087211 */ /* 0x081fe400000f0eff */
[----:B-1----:R-:W-:-:S03]  /*da40*/  LEA.HI.X.SX32 R12, R18, R0, 0x1, P2 ;  /* 0x00000000120c7211 */ /* 0x002fc600010f0eff */
[----:B------:R-:W-:Y:S01]  /*da50*/  STL [R1+0x354], R8 ;  /* 0x0003540801007387 */ /* 0x000fe20000100800 */
[----:B------:R-:W-:-:S03]  /*da60*/  LEA R14, P1, R4, R2, 0x1 ;  /* 0x00000002040e7211 */ /* 0x000fc600078208ff */
[----:B------:R0:W-:Y:S04]  /*da70*/  STL [R1+0x35c], R13 ;  /* 0x00035c0d01007387 */ /* 0x0001e80000100800 */
[----:B------:R1:W-:Y:S01]  /*da80*/  STL [R1+0x364], R12 ;  /* 0x0003640c01007387 */ /* 0x0003e20000100800 */
[-C--:B0-----:R-:W-:Y:S02]  /*da90*/  LEA R13, P0, R19, R2.reuse, 0x1 ;  /* 0x00000002130d7211 */ /* 0x081fe400078008ff */
[----:B-1----:R-:W-:-:S03]  /*daa0*/  LEA R12, P2, R3, R2, 0x1 ;  /* 0x00000002030c7211 */ /* 0x002fc600078408ff */
[----:B------:R-:W-:Y:S01]  /*dab0*/  STL [R1+0x370], R13 ;  /* 0x0003700d01007387 */ /* 0x000fe20000100800 */
[----:B------:R-:W-:-:S03]  /*dac0*/  IMAD R6, R29, 0x2, R3 ;  /* 0x000000021d067824 */ /* 0x000fc600078e0203 */
[----:B------:R0:W-:Y:S01]  /*dad0*/  STL [R1+0x378], R14 ;  /* 0x0003780e01007387 */ /* 0x0001e20000100800 */
[----:B------:R-:W-:-:S03]  /*dae0*/  IMAD R20, R29, 0x2, R6 ;  /* 0x000000021d147824 */ /* 0x000fc600078e0206 */
[----:B------:R1:W-:Y:S01]  /*daf0*/  STL [R1+0x380], R12 ;  /* 0x0003800c01007387 */ /* 0x0003e20000100800 */
[-C--:B0-----:R-:W-:Y:S02]  /*db00*/  LEA.HI.X.SX32 R14, R19, R0.reuse, 0x1, P0 ;  /* 0x00000000130e7211 */ /* 0x081fe400000f0eff */
[-C--:B-1----:R-:W-:Y:S02]  /*db10*/  LEA.HI.X.SX32 R12, R4, R0.reuse, 0x1, P1 ;  /* 0x00000000040c7211 */ /* 0x082fe400008f0eff */
[----:B------:R-:W-:Y:S01]  /*db20*/  LEA.HI.X.SX32 R4, R3, R0, 0x1, P2 ;  /* 0x0000000003047211 */ /* 0x000fe200010f0eff */
[----:B------:R0:W-:Y:S01]  /*db30*/  STL [R1+0x36c], R14 ;  /* 0x00036c0e01007387 */ /* 0x0001e20000100800 */
[----:B------:R-:W-:-:S03]  /*db40*/  IMAD R5, R29, 0x2, R20 ;  /* 0x000000021d057824 */ /* 0x000fc600078e0214 */
[----:B------:R1:W-:Y:S04]  /*db50*/  STL [R1+0x37c], R4 ;  /* 0x00037c0401007387 */ /* 0x0003e80000100800 */
[----:B------:R2:W-:Y:S01]  /*db60*/  STL [R1+0x374], R12 ;  /* 0x0003740c01007387 */ /* 0x0005e20000100800 */
[-C--:B0-----:R-:W-:Y:S01]  /*db70*/  LEA R14, P1, R20, R2.reuse, 0x1 ;  /* 0x00000002140e7211 */ /* 0x081fe200078208ff */
[----:B------:R-:W-:Y:S01]  /*db80*/  IMAD R21, R29, 0x2, R5 ;  /* 0x000000021d157824 */ /* 0x000fe200078e0205 */
[-C--:B-1----:R-:W-:Y:S02]  /*db90*/  LEA R4, P2, R5, R2.reuse, 0x1 ;  /* 0x0000000205047211 */ /* 0x082fe400078408ff */
[----:B--2---:R-:W-:Y:S01]  /*dba0*/  LEA R12, P0, R6, R2, 0x1 ;  /* 0x00000002060c7211 */ /* 0x004fe200078008ff */
[----:B------:R-:W-:-:S04]  /*dbb0*/  IMAD R7, R29, 0x2, R21 ;  /* 0x000000021d077824 */ /* 0x000fc800078e0215 */
[----:B------:R-:W-:Y:S04]  /*dbc0*/  STL [R1+0x388], R12 ;  /* 0x0003880c01007387 */ /* 0x000fe80000100800 */
[----:B------:R0:W-:Y:S04]  /*dbd0*/  STL [R1+0x390], R14 ;  /* 0x0003900e01007387 */ /* 0x0001e80000100800 */
[----:B------:R1:W-:Y:S01]  /*dbe0*/  STL [R1+0x398], R4 ;  /* 0x0003980401007387 */ /* 0x0003e20000100800 */
[----:B------:R-:W-:Y:S01]  /*dbf0*/  IMAD R9, R29, 0x2, R7 ;  /* 0x000000021d097824 */ /* 0x000fe200078e0207 */
[----:B0-----:R-:W-:-:S02]  /*dc00*/  LEA.HI.X.SX32 R14, R6, R0, 0x1, P0 ;  /* 0x00000000060e7211 */ /* 0x001fc400000f0eff */
[-C--:B------:R-:W-:Y:S02]  /*dc10*/  LEA.HI.X.SX32 R6, R20, R0.reuse, 0x1, P1 ;  /* 0x0000000014067211 */ /* 0x080fe400008f0eff */
[----:B-1----:R-:W-:Y:S01]  /*dc20*/  LEA.HI.X.SX32 R4, R5, R0, 0x1, P2 ;  /* 0x0000000005047211 */ /* 0x002fe200010f0eff */
[----:B------:R0:W-:Y:S04]  /*dc30*/  STL [R1+0x384], R14 ;  /* 0x0003840e01007387 */ /* 0x0001e80000100800 */
[----:B------:R1:W-:Y:S01]  /*dc40*/  STL [R1+0x38c], R6 ;  /* 0x00038c0601007387 */ /* 0x0003e20000100800 */
[----:B------:R-:W-:-:S03]  /*dc50*/  IMAD R10, R29, 0x2, R9 ;  /* 0x000000021d0a7824 */ /* 0x000fc600078e0209 */
[----:B------:R2:W-:Y:S01]  /*dc60*/  STL [R1+0x394], R4 ;  /* 0x0003940401007387 */ /* 0x0005e20000100800 */
[-C--:B0-----:R-:W-:Y:S02]  /*dc70*/  LEA R14, P0, R21, R2.reuse, 0x1 ;  /* 0x00000002150e7211 */ /* 0x081fe400078008ff */
[-C--:B-1----:R-:W-:Y:S02]  /*dc80*/  LEA R6, P2, R9, R2.reuse, 0x1 ;  /* 0x0000000209067211 */ /* 0x082fe400078408ff */
[----:B--2---:R-:W-:Y:S01]  /*dc90*/  LEA R4, P1, R7, R2, 0x1 ;  /* 0x0000000207047211 */ /* 0x004fe200078208ff */
[----:B------:R-:W-:Y:S01]  /*dca0*/  STL [R1+0x3a0], R14 ;  /* 0x0003a00e01007387 */ /* 0x000fe20000100800 */
[----:B------:R-:W-:-:S03]  /*dcb0*/  IMAD R11, R29, 0x2, R10 ;  /* 0x000000021d0b7824 */ /* 0x000fc600078e020a */
[----:B------:R0:W-:Y:S01]  /*dcc0*/  STL [R1+0x3a8], R4 ;  /* 0x0003a80401007387 */ /* 0x0001e20000100800 */
[----:B------:R-:W-:-:S03]  /*dcd0*/  LEA.HI.X.SX32 R7, R7, R0, 0x1, P1 ;  /* 0x0000000007077211 */ /* 0x000fc600008f0eff */
[----:B------:R1:W-:Y:S01]  /*dce0*/  STL [R1+0x3b0], R6 ;  /* 0x0003b00601007387 */ /* 0x0003e20000100800 */
[----:B------:R-:W-:Y:S01]  /*dcf0*/  IMAD R8, R29, 0x2, R11 ;  /* 0x000000021d087824 */ /* 0x000fe200078e020b */
[-C--:B0-----:R-:W-:Y:S02]  /*dd00*/  LEA.HI.X.SX32 R4, R21, R0.reuse, 0x1, P0 ;  /* 0x0000000015047211 */ /* 0x081fe400000f0eff */
[----:B-1----:R-:W-:-:S03]  /*dd10*/  LEA.HI.X.SX32 R6, R9, R0, 0x1, P2 ;  /* 0x0000000009067211 */ /* 0x002fc600010f0eff */
[----:B------:R-:W-:Y:S01]  /*dd20*/  STL [R1+0x39c], R4 ;  /* 0x00039c0401007387 */ /* 0x000fe20000100800 */
[----:B------:R-:W-:-:S03]  /*dd30*/  LEA R9, P0, R10, R2, 0x1 ;  /* 0x000000020a097211 */ /* 0x000fc600078008ff */
[----:B------:R0:W-:Y:S01]  /*dd40*/  STL [R1+0x3a4], R7 ;  /* 0x0003a40701007387 */ /* 0x0001e20000100800 */
[----:B------:R-:W-:-:S03]  /*dd50*/  IMAD R13, R29, 0x2, R8 ;  /* 0x000000021d0d7824 */ /* 0x000fc600078e0208 */
[----:B------:R1:W-:Y:S01]  /*dd60*/  STL [R1+0x3ac], R6 ;  /* 0x0003ac0601007387 */ /* 0x0003e20000100800 */
[----:B------:R-:W-:Y:S01]  /*dd70*/  IMAD R3, R29, 0x2, R13 ;  /* 0x000000021d037824 */ /* 0x000fe200078e020d */
[CC--:B0-----:R-:W-:Y:S02]  /*dd80*/  LEA R7, P2, R8.reuse, R2.reuse, 0x1 ;  /* 0x0000000208077211 */ /* 0x0c1fe400078408ff */
[----:B-1----:R-:W-:Y:S01]  /*dd90*/  LEA R6, P1, R11, R2, 0x1 ;  /* 0x000000020b067211 */ /* 0x002fe200078208ff */
[----:B------:R-:W-:Y:S01]  /*dda0*/  STL [R1+0x3b8], R9 ;  /* 0x0003b80901007387 */ /* 0x000fe20000100800 */
[----:B------:R-:W-:-:S03]  /*ddb0*/  LEA.HI.X.SX32 R8, R8, R0, 0x1, P2 ;  /* 0x0000000008087211 */ /* 0x000fc600010f0eff */
[----:B------:R0:W-:Y:S04]  /*ddc0*/  STL [R1+0x3c0], R6 ;  /* 0x0003c00601007387 */ /* 0x0001e80000100800 */
[----:B------:R1:W-:Y:S01]  /*ddd0*/  STL [R1+0x3c8], R7 ;  /* 0x0003c80701007387 */ /* 0x0003e20000100800 */
[----:B------:R-:W-:Y:S01]  /*dde0*/  IMAD R12, R29, 0x2, R3 ;  /* 0x000000021d0c7824 */ /* 0x000fe200078e0203 */
[-C--:B0-----:R-:W-:Y:S02]  /*ddf0*/  LEA.HI.X.SX32 R6, R10, R0.reuse, 0x1, P0 ;  /* 0x000000000a067211 */ /* 0x081fe400000f0eff */
[----:B-1----:R-:W-:-:S03]  /*de00*/  LEA.HI.X.SX32 R7, R11, R0, 0x1, P1 ;  /* 0x000000000b077211 */ /* 0x002fc600008f0eff */
[----:B------:R-:W-:Y:S01]  /*de10*/  STL [R1+0x3b4], R6 ;  /* 0x0003b40601007387 */ /* 0x000fe20000100800 */
[----:B------:R-:W-:-:S03]  /*de20*/  LEA R10, P2, R12, R2, 0x1 ;  /* 0x000000020c0a7211 */ /* 0x000fc600078408ff */
[----:B------:R0:W-:Y:S04]  /*de30*/  STL [R1+0x3bc], R7 ;  /* 0x0003bc0701007387 */ /* 0x0001e80000100800 */
[----:B------:R1:W-:Y:S01]  /*de40*/  STL [R1+0x3c4], R8 ;  /* 0x0003c40801007387 */ /* 0x0003e20000100800 */
[----:B------:R-:W-:Y:S01]  /*de50*/  IMAD R5, R29, 0x2, R12 ;  /* 0x000000021d057824 */ /* 0x000fe200078e020c */
[-C--:B0-----:R-:W-:Y:S02]  /*de60*/  LEA R7, P0, R13, R2.reuse, 0x1 ;  /* 0x000000020d077211 */ /* 0x081fe400078008ff */
[----:B-1----:R-:W-:-:S03]  /*de70*/  LEA R8, P1, R3, R2, 0x1 ;  /* 0x0000000203087211 */ /* 0x002fc600078208ff */
[----:B------:R-:W-:Y:S01]  /*de80*/  STL [R1+0x3d0], R7 ;  /* 0x0003d00701007387 */ /* 0x000fe20000100800 */
[----:B------:R-:W-:-:S03]  /*de90*/  IMAD R14, R29, 0x2, R5 ;  /* 0x000000021d0e7824 */ /* 0x000fc600078e0205 */
[----:B------:R0:W-:Y:S04]  /*dea0*/  STL [R1+0x3d8], R8 ;  /* 0x0003d80801007387 */ /* 0x0001e80000100800 */
[----:B------:R1:W-:Y:S01]  /*deb0*/  STL [R1+0x3e0], R10 ;  /* 0x0003e00a01007387 */ /* 0x0003e20000100800 */
[-C--:B0-----:R-:W-:Y:S02]  /*dec0*/  LEA.HI.X.SX32 R8, R13, R0.reuse, 0x1, P0 ;  /* 0x000000000d087211 */ /* 0x081fe400000f0eff */
[-C--:B-1----:R-:W-:Y:S02]  /*ded0*/  LEA.HI.X.SX32 R10, R3, R0.reuse, 0x1, P1 ;  /* 0x00000000030a7211 */ /* 0x082fe400008f0eff */
[----:B------:R-:W-:Y:S01]  /*dee0*/  LEA.HI.X.SX32 R3, R12, R0, 0x1, P2 ;  /* 0x000000000c037211 */ /* 0x000fe200010f0eff */
        /* <DEDUP_REMOVED lines=15> */
[----:B------:R-:W-:-:S03]  /*dfe0*/  LEA.HI.X.SX32 R5, R14, R0, 0x1, P1 ;  /* 0x000000000e057211 */ /* 0x000fc600008f0eff */
[----:B------:R-:W-:Y:S01]  /*dff0*/  STL [R1+0x3e4], R3 ;  /* 0x0003e40301007387 */ /* 0x000fe20000100800 */
[-C--:B-1----:R-:W-:Y:S01]  /*e000*/  LEA R11, P0, R9, R2.reuse, 0x1 ;  /* 0x00000002090b7211 */ /* 0x082fe200078008ff */
[C---:B------:R-:W-:Y:S02]  /*e010*/  IMAD R8, R29.reuse, 0x2, R7 ;  /* 0x000000021d087824 */ /* 0x040fe400078e0207 */
[----:B------:R0:W-:Y:S04]  /*e020*/  STL [R1+0x3ec], R5 ;  /* 0x0003ec0501007387 */ /* 0x0001e80000100800 */
[----:B------:R1:W-:Y:S01]  /*e030*/  STL [R1+0x3f4], R4 ;  /* 0x0003f40401007387 */ /* 0x0003e20000100800 */
[----:B------:R-:W-:Y:S01]  /*e040*/  IMAD R10, R29, 0x2, R8 ;  /* 0x000000021d0a7824 */ /* 0x000fe200078e0208 */
[----:B0-----:R-:W-:-:S02]  /*e050*/  LEA R5, P2, R7, R2, 0x1 ;  /* 0x0000000207057211 */ /* 0x001fc400078408ff */
[----:B-1----:R-:W-:Y:S01]  /*e060*/  LEA R4, P1, R6, R2, 0x1 ;  /* 0x0000000206047211 */ /* 0x002fe200078208ff */
[----:B------:R-:W-:Y:S01]  /*e070*/  STL [R1+0x400], R11 ;  /* 0x0004000b01007387 */ /* 0x000fe20000100800 */
[----:B------:R-:W-:-:S03]  /*e080*/  IMAD R3, R29, 0x2, R10 ;  /* 0x000000021d037824 */ /* 0x000fc600078e020a */
[----:B------:R0:W-:Y:S04]  /*e090*/  STL [R1+0x408], R4 ;  /* 0x0004080401007387 */ /* 0x0001e80000100800 */
[----:B------:R1:W-:Y:S01]  /*e0a0*/  STL [R1+0x410], R5 ;  /* 0x0004100501007387 */ /* 0x0003e20000100800 */
[-C--:B0-----:R-:W-:Y:S02]  /*e0b0*/  LEA.HI.X.SX32 R4, R9, R0.reuse, 0x1, P0 ;  /* 0x0000000009047211 */ /* 0x081fe400000f0eff */
[-C--:B-1----:R-:W-:Y:S02]  /*e0c0*/  LEA.HI.X.SX32 R5, R6, R0.reuse, 0x1, P1 ;  /* 0x0000000006057211 */ /* 0x082fe400008f0eff */
[----:B------:R-:W-:Y:S01]  /*e0d0*/  LEA.HI.X.SX32 R6, R7, R0, 0x1, P2 ;  /* 0x0000000007067211 */ /* 0x000fe200010f0eff */
[----:B------:R0:W-:Y:S01]  /*e0e0*/  STL [R1+0x3fc], R4 ;  /* 0x0003fc0401007387 */ /* 0x0001e20000100800 */
[----:B------:R-:W-:Y:S01]  /*e0f0*/  IMAD R11, R29, 0x2, R3 ;  /* 0x000000021d0b7824 */ /* 0x000fe200078e0203 */
[----:B------:R-:W-:-:S02]  /*e100*/  LEA R7, P1, R10, R2, 0x1 ;  /* 0x000000020a077211 */ /* 0x000fc400078208ff */
[----:B------:R1:W-:Y:S04]  /*e110*/  STL [R1+0x404], R5 ;  /* 0x0004040501007387 */ /* 0x0003e80000100800 */
[----:B------:R2:W-:Y:S01]  /*e120*/  STL [R1+0x40c], R6 ;  /* 0x00040c0601007387 */ /* 0x0005e20000100800 */
[----:B0-----:R-:W-:Y:S01]  /*e130*/  IMAD R4, R29, 0x2, R11 ;  /* 0x000000021d047824 */ /* 0x001fe200078e020b */
[-C--:B-1----:R-:W-:Y:S02]  /*e140*/  LEA R5, P0, R8, R2.reuse, 0x1 ;  /* 0x0000000208057211 */ /* 0x082fe400078008ff */
[----:B--2---:R-:W-:-:S03]  /*e150*/  LEA R6, P2, R3, R2, 0x1 ;  /* 0x0000000203067211 */ /* 0x004fc600078408ff */
[----:B------:R0:W-:Y:S01]  /*e160*/  STL [R1+0x418], R5 ;  /* 0x0004180501007387 */ /* 0x0001e20000100800 */
[----:B------:R-:W-:-:S03]  /*e170*/  LEA.HI.X.SX32 R8, R8, R0, 0x1, P0 ;  /* 0x0000000008087211 */ /* 0x000fc600000f0eff */
[----:B------:R1:W-:Y:S04]  /*e180*/  STL [R1+0x420], R7 ;  /* 0x0004200701007387 */ /* 0x0003e80000100800 */
[----:B------:R2:W-:Y:S01]  /*e190*/  STL [R1+0x428], R6 ;  /* 0x0004280601007387 */ /* 0x0005e20000100800 */
[----:B0-----:R-:W-:Y:S01]  /*e1a0*/  IMAD R5, R29, 0x2, R4 ;  /* 0x000000021d057824 */ /* 0x001fe200078e0204 */
[-C--:B-1----:R-:W-:Y:S02]  /*e1b0*/  LEA.HI.X.SX32 R7, R10, R0.reuse, 0x1, P1 ;  /* 0x000000000a077211 */ /* 0x082fe400008f0eff */
[----:B------:R0:W-:Y:S01]  /*e1c0*/  STL [R1+0x414], R8 ;  /* 0x0004140801007387 */ /* 0x0001e20000100800 */
[----:B--2---:R-:W-:Y:S01]  /*e1d0*/  LEA.HI.X.SX32 R6, R3, R0, 0x1, P2 ;  /* 0x0000000003067211 */ /* 0x004fe200010f0eff */
[----:B------:R-:W-:-:S02]  /*e1e0*/  IMAD R3, R29, 0x2, R5 ;  /* 0x000000021d037824 */ /* 0x000fc400078e0205 */
[----:B------:R1:W-:Y:S04]  /*e1f0*/  STL [R1+0x41c], R7 ;  /* 0x00041c0701007387 */ /* 0x0003e80000100800 */
[----:B------:R2:W-:Y:S01]  /*e200*/  STL [R1+0x424], R6 ;  /* 0x0004240601007387 */ /* 0x0005e20000100800 */
[-C--:B0-----:R-:W-:Y:S02]  /*e210*/  LEA R8, P0, R11, R2.reuse, 0x1 ;  /* 0x000000020b087211 */ /* 0x081fe400078008ff */
[-C--:B-1----:R-:W-:Y:S02]  /*e220*/  LEA R7, P2, R5, R2.reuse, 0x1 ;  /* 0x0000000205077211 */ /* 0x082fe400078408ff */
[CC--:B--2---:R-:W-:Y:S02]  /*e230*/  LEA R6, P1, R4.reuse, R2.reuse, 0x1 ;  /* 0x0000000204067211 */ /* 0x0c4fe400078208ff */
[----:B------:R-:W-:Y:S01]  /*e240*/  LEA R2, P3, R3, R2, 0x1 ;  /* 0x0000000203027211 */ /* 0x000fe200078608ff */
[----:B------:R-:W-:Y:S01]  /*e250*/  STL [R1+0x42c], R8 ;  /* 0x00042c0801007387 */ /* 0x000fe20000100800 */
[----:B------:R-:W-:-:S03]  /*e260*/  LEA.HI.X.SX32 R4, R4, R0, 0x1, P1 ;  /* 0x0000000004047211 */ /* 0x000fc600008f0eff */
[----:B------:R0:W-:Y:S04]  /*e270*/  STL [R1+0x430], R6 ;  /* 0x0004300601007387 */ /* 0x0001e80000100800 */
[----:B------:R-:W-:Y:S04]  /*e280*/  STL [R1+0x434], R7 ;  /* 0x0004340701007387 */ /* 0x000fe80000100800 */
[----:B------:R1:W-:Y:S01]  /*e290*/  STL [R1+0x2a4], R2 ;  /* 0x0002a40201007387 */ /* 0x0003e20000100800 */
[----:B0-----:R-:W-:-:S05]  /*e2a0*/  LEA.HI.X.SX32 R6, R11, R0, 0x1, P0 ;  /* 0x000000000b067211 */ /* 0x001fca00000f0eff */
[----:B------:R-:W-:Y:S01]  /*e2b0*/  STL [R1+0x294], R6 ;  /* 0x0002940601007387 */ /* 0x000fe20000100800 */
[-C--:B-1----:R-:W-:Y:S02]  /*e2c0*/  LEA.HI.X.SX32 R2, R5, R0.reuse, 0x1, P2 ;  /* 0x0000000005027211 */ /* 0x082fe400010f0eff */
[----:B------:R-:W-:Y:S01]  /*e2d0*/  LEA.HI.X.SX32 R0, R3, R0, 0x1, P3 ;  /* 0x0000000003007211 */ /* 0x000fe200018f0eff */
[----:B------:R-:W-:Y:S04]  /*e2e0*/  STL [R1+0x29c], R4 ;  /* 0x00029c0401007387 */ /* 0x000fe80000100800 */
[----:B------:R0:W-:Y:S04]  /*e2f0*/  STL [R1+0x2a0], R2 ;  /* 0x0002a00201007387 */ /* 0x0001e80000100800 */
[----:B------:R1:W-:Y:S04]  /*e300*/  STL [R1+0x298], R0 ;  /* 0x0002980001007387 */ /* 0x0003e80000100800 */
[----:B------:R-:W-:Y:S04]  /*e310*/  STL [R1+0x180], RZ ;  /* 0x000180ff01007387 */ /* 0x000fe80000100800 */
        /* <DEDUP_REMOVED lines=16> */
[----:B------:R-:W-:Y:S01]  /*e420*/  STL [R1+0x154], RZ ;  /* 0x000154ff01007387 */ /* 0x000fe20000100800 */
[----:B0-----:R-:W-:-:S03]  /*e430*/  LOP3.LUT R2, R28, 0x2, RZ, 0xfc, !PT ;  /* 0x000000021c027812 */ /* 0x001fc600078efcff */
[----:B------:R-:W-:Y:S01]  /*e440*/  STL [R1+0x158], RZ ;  /* 0x000158ff01007387 */ /* 0x000fe20000100800 */
[----:B-1----:R-:W-:-:S03]  /*e450*/  LOP3.LUT R0, R28, 0x4, RZ, 0xfc, !PT ;  /* 0x000000041c007812 */ /* 0x002fc600078efcff */
[----:B------:R-:W-:Y:S01]  /*e460*/  STL [R1+0x15c], RZ ;  /* 0x00015cff01007387 */ /* 0x000fe20000100800 */
[----:B------:R-:W-:-:S03]  /*e470*/  LOP3.LUT R3, R28, 0x6, RZ, 0xfc, !PT ;  /* 0x000000061c037812 */ /* 0x000fc600078efcff */
[----:B------:R-:W-:Y:S01]  /*e480*/  STL [R1+0x140], RZ ;  /* 0x000140ff01007387 */ /* 0x000fe20000100800 */
[C---:B------:R-:W-:Y:S02]  /*e490*/  LOP3.LUT R2, R28.reuse, 0x8, RZ, 0xfc, !PT ;  /* 0x000000081c027812 */ /* 0x040fe400078efcff */
[C---:B------:R-:W-:Y:S01]  /*e4a0*/  LOP3.LUT R0, R28.reuse, 0xa, RZ, 0xfc, !PT ;  /* 0x0000000a1c007812 */ /* 0x040fe200078efcff */
[----:B------:R-:W-:Y:S01]  /*e4b0*/  STL [R1+0x144], RZ ;  /* 0x000144ff01007387 */ /* 0x000fe20000100800 */
[C---:B------:R-:W-:Y:S02]  /*e4c0*/  LOP3.LUT R3, R28.reuse, 0xc, RZ, 0xfc, !PT ;  /* 0x0000000c1c037812 */ /* 0x040fe400078efcff */
[C---:B------:R-:W-:Y:S01]  /*e4d0*/  LOP3.LUT R2, R28.reuse, 0xe, RZ, 0xfc, !PT ;  /* 0x0000000e1c027812 */ /* 0x040fe200078efcff */
[----:B------:R-:W-:Y:S01]  /*e4e0*/  STL [R1+0x148], RZ ;  /* 0x000148ff01007387 */ /* 0x000fe20000100800 */
[C---:B------:R-:W-:Y:S02]  /*e4f0*/  LOP3.LUT R0, R28.reuse, 0x10, RZ, 0xfc, !PT ;  /* 0x000000101c007812 */ /* 0x040fe400078efcff */
[C---:B------:R-:W-:Y:S01]  /*e500*/  LOP3.LUT R3, R28.reuse, 0x12, RZ, 0xfc, !PT ;  /* 0x000000121c037812 */ /* 0x040fe200078efcff */
[----:B------:R-:W-:Y:S01]  /*e510*/  STL [R1+0x14c], RZ ;  /* 0x00014cff01007387 */ /* 0x000fe20000100800 */
[----:B------:R-:W-:-:S02]  /*e520*/  LOP3.LUT R2, R28, 0x14, RZ, 0xfc, !PT ;  /* 0x000000141c027812 */ /* 0x000fc400078efcff */
        /* <DEDUP_REMOVED lines=21> */
[C---:B------:R-:W-:Y:S02]  /*e680*/  LOP3.LUT R2, R28.reuse, 0x32, RZ, 0xfc, !PT ;  /* 0x000000321c027812 */ /* 0x040fe400078efcff */
[C---:B------:R-:W-:Y:S01]  /*e690*/  LOP3.LUT R0, R28.reuse, 0x34, RZ, 0xfc, !PT ;  /* 0x000000341c007812 */ /* 0x040fe200078efcff */
[----:B------:R-:W-:Y:S01]  /*e6a0*/  STL [R1+0xbc], RZ ;  /* 0x0000bcff01007387 */ /* 0x000fe20000100800 */
[C---:B------:R-:W-:Y:S02]  /*e6b0*/  LOP3.LUT R3, R28.reuse, 0x36, RZ, 0xfc, !PT ;  /* 0x000000361c037812 */ /* 0x040fe400078efcff */
[----:B------:R-:W-:-:S02]  /*e6c0*/  LOP3.LUT R2, R28, 0x38, RZ, 0xfc, !PT ;  /* 0x000000381c027812 */ /* 0x000fc400078efcff */
[C---:B------:R-:W-:Y:S01]  /*e6d0*/  LOP3.LUT R0, R28.reuse, 0x3a, RZ, 0xfc, !PT ;  /* 0x0000003a1c007812 */ /* 0x040fe200078efcff */
[----:B------:R-:W-:Y:S01]  /*e6e0*/  STL [R1+0xf0], RZ ;  /* 0x0000f0ff01007387 */ /* 0x000fe20000100800 */
[C---:B------:R-:W-:Y:S02]  /*e6f0*/  LOP3.LUT R3, R28.reuse, 0x3c, RZ, 0xfc, !PT ;  /* 0x0000003c1c037812 */ /* 0x040fe400078efcff */
[C---:B------:R-:W-:Y:S02]  /*e700*/  LOP3.LUT R2, R28.reuse, 0x3e, RZ, 0xfc, !PT ;  /* 0x0000003e1c027812 */ /* 0x040fe400078efcff */
[C---:B------:R-:W-:Y:S01]  /*e710*/  LOP3.LUT R0, R28.reuse, 0x40, RZ, 0xfc, !PT ;  /* 0x000000401c007812 */ /* 0x040fe200078efcff */
[----:B------:R-:W-:Y:S01]  /*e720*/  STL [R1+0xf4], RZ ;  /* 0x0000f4ff01007387 */ /* 0x000fe20000100800 */
[C---:B------:R-:W-:Y:S01]  /*e730*/  LOP3.LUT R3, R28.reuse, 0x42, RZ, 0xfc, !PT ;  /* 0x000000421c037812 */ /* 0x040fe200078efcff */
[----:B------:R-:W-:Y:S01]  /*e740*/  IMAD.MOV.U32 R29, RZ, RZ, c[0x0][0x180] ;  /* 0x00006000ff1d7624 */ /* 0x000fe200078e00ff */
        /* <DEDUP_REMOVED lines=25> */
[C---:B------:R-:W-:Y:S02]  /*e8e0*/  LOP3.LUT R0, R28.reuse, 0x6a, RZ, 0xfc, !PT ;  /* 0x0000006a1c007812 */ /* 0x040fe400078efcff */
[----:B------:R-:W-:Y:S01]  /*e8f0*/  IADD3 R29, R29, 0x7f, RZ ;  /* 0x0000007f1d1d7810 */ /* 0x000fe20007ffe0ff */
[----:B------:R-:W-:Y:S01]  /*e900*/  STL [R1+0xd0], RZ ;  /* 0x0000d0ff01007387 */ /* 0x000fe20000100800 */
[C---:B------:R-:W-:Y:S02]  /*e910*/  LOP3.LUT R3, R28.reuse, 0x6c, RZ, 0xfc, !PT ;  /* 0x0000006c1c037812 */ /* 0x040fe400078efcff */
[C---:B------:R-:W-:Y:S02]  /*e920*/  LOP3.LUT R2, R28.reuse, 0x6e, RZ, 0xfc, !PT ;  /* 0x0000006e1c027812 */ /* 0x040fe400078efcff */
[C---:B------:R-:W-:Y:S01]  /*e930*/  LOP3.LUT R0, R28.reuse, 0x70, RZ, 0xfc, !PT ;  /* 0x000000701c007812 */ /* 0x040fe200078efcff */
[----:B------:R-:W-:Y:S01]  /*e940*/  STL [R1+0xd4], RZ ;  /* 0x0000d4ff01007387 */ /* 0x000fe20000100800 */
[----:B------:R-:W-:-:S02]  /*e950*/  LOP3.LUT R3, R28, 0x72, RZ, 0xfc, !PT ;  /* 0x000000721c037812 */ /* 0x000fc400078efcff */
[C---:B------:R-:W-:Y:S02]  /*e960*/  LOP3.LUT R2, R28.reuse, 0x74, RZ, 0xfc, !PT ;  /* 0x000000741c027812 */ /* 0x040fe400078efcff */
[C---:B------:R-:W-:Y:S01]  /*e970*/  LOP3.LUT R0, R28.reuse, 0x76, RZ, 0xfc, !PT ;  /* 0x000000761c007812 */ /* 0x040fe200078efcff */
[----:B------:R-:W-:Y:S01]  /*e980*/  STL [R1+0xd8], RZ ;  /* 0x0000d8ff01007387 */ /* 0x000fe20000100800 */
[C---:B------:R-:W-:Y:S02]  /*e990*/  LOP3.LUT R3, R28.reuse, 0x78, RZ, 0xfc, !PT ;  /* 0x000000781c037812 */ /* 0x040fe400078efcff */
[C---:B------:R-:W-:Y:S02]  /*e9a0*/  LOP3.LUT R2, R28.reuse, 0x7a, RZ, 0xfc, !PT ;  /* 0x0000007a1c027812 */ /* 0x040fe400078efcff */
[----:B------:R-:W-:Y:S01]  /*e9b0*/  LOP3.LUT R0, R28, 0x7c, RZ, 0xfc, !PT ;  /* 0x0000007c1c007812 */ /* 0x000fe200078efcff */
[----:B------:R-:W-:Y:S01]  /*e9c0*/  STL [R1+0xdc], RZ ;  /* 0x0000dcff01007387 */ /* 0x000fe20000100800 */
[----:B------:R-:W-:-:S03]  /*e9d0*/  SHF.R.S32.HI R28, RZ, 0x1f, R29 ;  /* 0x0000001fff1c7819 */ /* 0x000fc6000001141d */
[----:B------:R-:W2:Y:S01]  /*e9e0*/  LDL R27, [R1+0x1c0] ;  /* 0x0001c000011b7983 */ /* 0x000ea20000100800 */
[----:B------:R-:W-:-:S03]  /*e9f0*/  LEA.HI R28, R28, R29, RZ, 0x7 ;  /* 0x0000001d1c1c7211 */ /* 0x000fc600078f38ff */
[----:B------:R-:W-:Y:S04]  /*ea00*/  STL [R1+0xa0], RZ ;  /* 0x0000a0ff01007387 */ /* 0x000fe80000100800 */
[----:B------:R-:W-:Y:S04]  /*ea10*/  STL [R1+0xa4], RZ ;  /* 0x0000a4ff01007387 */ /* 0x000fe80000100800 */
[----:B------:R-:W3:Y:S01]  /*ea20*/  LDL R29, [R1+0x1c8] ;  /* 0x0001c800011d7983 */ /* 0x000ee20000100800 */
[----:B------:R-:W-:-:S03]  /*ea30*/  SHF.R.S32.HI R0, RZ, 0x7, R28 ;  /* 0x00000007ff007819 */ /* 0x000fc6000001141c */
[----:B------:R-:W-:Y:S04]  /*ea40*/  STL [R1+0xa8], RZ ;  /* 0x0000a8ff01007387 */ /* 0x000fe80000100800 */
[----:B------:R-:W-:Y:S04]  /*ea50*/  STL [R1+0xac], RZ ;  /* 0x0000acff01007387 */ /* 0x000fe80000100800 */
[----:B------:R-:W4:Y:S04]  /*ea60*/  LDL R28, [R1+0x1e8] ;  /* 0x0001e800011c7983 */ /* 0x000f280000100800 */
[----:B------:R-:W0:Y:S04]  /*ea70*/  S2R R24, SR_TID.X ;  /* 0x0000000000187919 */ /* 0x000e280000002100 */
[----:B------:R-:W-:Y:S04]  /*ea80*/  STL [R1+0x90], RZ ;  /* 0x000090ff01007387 */ /* 0x000fe80000100800 */
[----:B------:R-:W-:Y:S04]  /*ea90*/  STL [R1+0x94], RZ ;  /* 0x000094ff01007387 */ /* 0x000fe80000100800 */
[----:B------:R-:W-:Y:S04]  /*eaa0*/  STL [R1+0x98], RZ ;  /* 0x000098ff01007387 */ /* 0x000fe80000100800 */
[----:B------:R-:W-:Y:S01]  /*eab0*/  STL [R1+0x9c], RZ ;  /* 0x00009cff01007387 */ /* 0x000fe20000100800 */
[----:B0-----:R-:W-:-:S03]  /*eac0*/  LOP3.LUT R24, R24, 0x7f, RZ, 0xc0, !PT ;  /* 0x0000007f18187812 */ /* 0x001fc600078ec0ff */
[----:B------:R-:W-:Y:S02]  /*ead0*/  STL [R1+0x100], RZ ;  /* 0x000100ff01007387 */ /* 0x000fe40000100800 */
[----:B------:R-:W-:Y:S02]  /*eae0*/  IMAD.SHL.U32 R0, R24, 0x2, RZ ;  /* 0x0000000218007824 */ /* 0x000fe400078e00ff */
[----:B------:R-:W-:Y:S04]  /*eaf0*/  STL [R1+0x104], RZ ;  /* 0x000104ff01007387 */ /* 0x000fe80000100800 */
        /* <DEDUP_REMOVED lines=10> */
[----:B------:R-:W-:-:S03]  /*eba0*/  LOP3.LUT R2, R0, 0x70, RZ, 0x3c, !PT ;  /* 0x0000007000027812 */ /* 0x000fc600078e3cff */
[----:B------:R-:W-:Y:S04]  /*ebb0*/  STL [R1+0x128], RZ ;  /* 0x000128ff01007387 */ /* 0x000fe80000100800 */
[----:B------:R-:W-:Y:S04]  /*ebc0*/  STL [R1+0x12c], RZ ;  /* 0x00012cff01007387 */ /* 0x000fe80000100800 */
[----:B------:R-:W-:Y:S04]  /*ebd0*/  STL [R1+0x110], RZ ;  /* 0x000110ff01007387 */ /* 0x000fe80000100800 */
[----:B------:R-:W-:Y:S04]  /*ebe0*/  STL [R1+0x114], RZ ;  /* 0x000114ff01007387 */ /* 0x000fe80000100800 */
[----:B------:R-:W-:Y:S04]  /*ebf0*/  STL [R1+0x118], RZ ;  /* 0x000118ff01007387 */ /* 0x000fe80000100800 */
[----:B------:R-:W-:Y:S01]  /*ec00*/  STL [R1+0x11c], RZ ;  /* 0x00011cff01007387 */ /* 0x000fe20000100800 */
[----:B------:R-:W-:-:S02]  /*ec10*/  USHF.L.U32 UR4, UR7, 0x7, URZ ;  /* 0x0000000707047899 */ /* 0x000fc4000800063f */
[----:B------:R-:W-:Y:S02]  /*ec20*/  USHF.L.U32 UR5, UR6, 0x7, URZ ;  /* 0x0000000706057899 */ /* 0x000fe4000800063f */
[----:B------:R-:W-:Y:S02]  /*ec30*/  USHF.R.S32.HI UR7, URZ, 0x1f, UR4 ;  /* 0x0000001f3f077899 */ /* 0x000fe40008011404 */
[----:B------:R-:W-:Y:S02]  /*ec40*/  USHF.R.S32.HI UR6, URZ, 0x1f, UR5 ;  /* 0x0000001f3f067899 */ /* 0x000fe40008011405 */
[----:B------:R-:W-:Y:S02]  /*ec50*/  USHF.L.U32 UR10, UR4, 0x1, URZ ;  /* 0x00000001040a7899 */ /* 0x000fe4000800063f */
[----:B------:R-:W-:Y:S02]  /*ec60*/  USHF.L.U64.HI UR7, UR4, 0x1, UR7 ;  /* 0x0000000104077899 */ /* 0x000fe40008010207 */
[----:B------:R-:W-:-:S02]  /*ec70*/  USHF.L.U32 UR11, UR5, 0x1, URZ ;  /* 0x00000001050b7899 */ /* 0x000fc4000800063f */
[----:B------:R-:W-:Y:S02]  /*ec80*/  USHF.L.U64.HI UR6, UR5, 0x1, UR6 ;  /* 0x0000000105067899 */ /* 0x000fe40008010206 */
[----:B------:R-:W-:Y:S01]  /*ec90*/  UMOV UR4, URZ ;  /* 0x0000003f00047c82 */ /* 0x000fe20008000000 */
[C---:B--2---:R-:W-:Y:S02]  /*eca0*/  LOP3.LUT R0, R27.reuse, 0x20, RZ, 0x3c, !PT ;  /* 0x000000201b007812 */ /* 0x044fe400078e3cff */
[C---:B------:R-:W-:Y:S02]  /*ecb0*/  LOP3.LUT R3, R27.reuse, 0x40, RZ, 0x3c, !PT ;  /* 0x000000401b037812 */ /* 0x040fe400078e3cff */
[----:B------:R-:W-:Y:S02]  /*ecc0*/  LOP3.LUT R2, R27, 0x60, RZ, 0x3c, !PT ;  /* 0x000000601b027812 */ /* 0x000fe400078e3cff */
[C---:B---3--:R-:W-:Y:S02]  /*ecd0*/  LOP3.LUT R0, R29.reuse, 0x20, RZ, 0x3c, !PT ;  /* 0x000000201d007812 */ /* 0x048fe400078e3cff */
[----:B------:R-:W-:-:S02]  /*ece0*/  LOP3.LUT R3, R29, 0x40, RZ, 0x3c, !PT ;  /* 0x000000401d037812 */ /* 0x000fc400078e3cff */
[----:B------:R-:W-:Y:S01]  /*ecf0*/  LOP3.LUT R2, R29, 0x60, RZ, 0x3c, !PT ;  /* 0x000000601d027812 */ /* 0x000fe200078e3cff */
[----:B------:R4:W-:Y:S04]  /*ed00*/  STL [R1+0x874], R0 ;  /* 0x0008740001007387 */ /* 0x0009e80000100800 */
[----:B------:R0:W-:Y:S01]  /*ed10*/  STL [R1+0x870], R3 ;  /* 0x0008700301007387 */ /* 0x0001e20000100800 */
[----:B----4-:R-:W-:-:S03]  /*ed20*/  LOP3.LUT R0, R28, 0x40, RZ, 0x3c, !PT ;  /* 0x000000401c007812 */ /* 0x010fc600078e3cff */
[----:B------:R0:W-:Y:S04]  /*ed30*/  STL [R1+0x86c], R2 ;  /* 0x00086c0201007387 */ /* 0x0001e80000100800 */
[----:B------:R0:W-:Y:S02]  /*ed40*/  STL [R1+0x868], R0 ;  /* 0x0008680001007387 */ /* 0x0001e40000100800 */
.L_x_2:
[----:B0----5:R-:W2:Y:S04]  /*ed50*/  LDL R3, [R1+0x438] ;  /* 0x0004380001037983 */ /* 0x021ea80000100800 */
[----:B------:R-:W2:Y:S01]  /*ed60*/  LDL R2, [R1+0x43c] ;  /* 0x00043c0001027983 */ /* 0x000ea20000100800 */
[----:B------:R-:W-:Y:S02]  /*ed70*/  ULDC UR5, c[0x0][0x180] ;  /* 0x0000600000057ab9 */ /* 0x000fe40000000800 */
[----:B------:R-:W-:Y:S01]  /*ed80*/  UIMAD UR5, UR4, -0x80, UR5 ;  /* 0xffffff80040578a4 */ /* 0x000fe2000f8e0205 */
[----:B------:R-:W-:Y:S04]  /*ed90*/  STL [R1+0x1558], R13 ;  /* 0x0015580d01007387 */ /* 0x000fe80000100800 */
        /* <DEDUP_REMOVED lines=15> */
[----:B------:R-:W0:Y:S04]  /*ee90*/  S2R R14, SR_TID.X ;  /* 0x00000000000e7919 */ /* 0x000e280000002100 */
        /* <DEDUP_REMOVED lines=22> */
[----:B------:R0:W-:Y:S04]  /*f000*/  STL [R1+0x14c4], R0 ;  /* 0x0014c40001007387 */ /* 0x0001e80000100800 */
[----:B------:R1:W-:Y:S04]  /*f010*/  STL [R1+0x14bc], R16 ;  /* 0x0014bc1001007387 */ /* 0x0003e80000100800 */
[----:B------:R-:W3:Y:S01]  /*f020*/  S2R R15, SR_TID.X ;  /* 0x00000000000f7919 */ /* 0x000ee20000002100 */
[----:B0-----:R-:W-:-:S04]  /*f030*/  SHF.R.U32.HI R0, RZ, 0x6, R14 ;  /* 0x00000006ff007819 */ /* 0x001fc8000001160e */
[----:B-1----:R-:W-:Y:S01]  /*f040*/  SGXT.U32 R16, R0, 0x1 ;  /* 0x000000010010781a */ /* 0x002fe20000000000 */
[----:B------:R0:W-:Y:S03]  /*f050*/  STL [R1+0x14c8], R0 ;  /* 0x0014c80001007387 */ /* 0x0001e60000100800 */
[----:B------:R-:W-:Y:S01]  /*f060*/  ISETP.GE.AND P0, PT, R16, UR5, PT ;  /* 0x0000000510007c0c */ /* 0x000fe2000bf06270 */
[----:B------:R-:W-:Y:S01]  /*f070*/  STL [R1+0x14cc], R16 ;  /* 0x0014cc1001007387 */ /* 0x000fe20000100800 */
[----:B------:R-:W-:-:S03]  /*f080*/  PRMT R13, RZ, 0x7610, R13 ;  /* 0x00007610ff0d7816 */ /* 0x000fc6000000000d */
[----:B------:R-:W-:Y:S04]  /*f090*/  STL [R1+0x14d0], R16 ;  /* 0x0014d01001007387 */ /* 0x000fe80000100800 */
[----:B------:R-:W4:Y:S04]  /*f0a0*/  LDL R28, [R1+0x430] ;  /* 0x00043000011c7983 */ /* 0x000f280000100800 */
[----:B0-----:R-:W4:Y:S01]  /*f0b0*/  LDL R0, [R1+0x42c] ;  /* 0x00042c0001007983 */ /* 0x001f220000100800 */
[----:B---3--:R-:W-:Y:S02]  /*f0c0*/  SHF.R.U32.HI R18, RZ, 0x6, R15 ;  /* 0x00000006ff127819 */ /* 0x008fe4000001160f */
[----:B------:R-:W-:-:S02]  /*f0d0*/  PRMT R17, RZ, 0x7610, R17 ;  /* 0x00007610ff117816 */ /* 0x000fc40000000011 */
[----:B------:R-:W-:Y:S02]  /*f0e0*/  SGXT.U32 R18, R18, 0x1 ;  /* 0x000000011212781a */ /* 0x000fe40000000000 */
[----:B------:R-:W-:Y:S02]  /*f0f0*/  SHF.R.U32.HI R15, RZ, 0x6, R15 ;  /* 0x00000006ff0f7819 */ /* 0x000fe4000001160f */
[C---:B------:R-:W-:Y:S02]  /*f100*/  LOP3.LUT R12, R18.reuse, 0x2, RZ, 0xfc, !PT ;  /* 0x00000002120c7812 */ /* 0x040fe400078efcff */
[----:B------:R-:W-:Y:S02]  /*f110*/  LOP3.LUT R18, R18, 0x4, RZ, 0xfc, !PT ;  /* 0x0000000412127812 */ /* 0x000fe400078efcff */
[----:B------:R-:W-:Y:S02]  /*f120*/  ISETP.GE.AND P1, PT, R12, UR5, PT ;  /* 0x000000050c007c0c */ /* 0x000fe4000bf26270 */
[----:B------:R-:W3:Y:S01]  /*f130*/  LDL R12, [R1+0x294] ;  /* 0x00029400010c7983 */ /* 0x000ee20000100800 */
[----:B------:R-:W-:-:S02]  /*f140*/  SGXT.U32 R15, R15, 0x1 ;  /* 0x000000010f0f781a */ /* 0x000fc40000000000 */
[----:B------:R-:W-:Y:S01]  /*f150*/  ISETP.GE.AND P2, PT, R18, UR5, PT ;  /* 0x0000000512007c0c */ /* 0x000fe2000bf46270 */
[----:B--2---:R-:W2:Y:S04]  /*f160*/  @!P0 LDG.E.U16 R13, [R2.64] ;  /* 0x00000008020d8981 */ /* 0x004ea8000c1e1500 */
[----:B--2---:R0:W-:Y:S04]  /*f170*/  STL [R1+0x20], R13 ;  /* 0x0000200d01007387 */ /* 0x0041e80000100800 */
[----:B0-----:R-:W2:Y:S04]  /*f180*/  LDL.LU R13, [R1+0x1564] ;  /* 0x00156400010d7983 */ /* 0x001ea80000300800 */
[----:B------:R-:W2:Y:S04]  /*f190*/  LDL R2, [R1+0x298] ;  /* 0x0002980001027983 */ /* 0x000ea80000100800 */
[----:B------:R-:W2:Y:S01]  /*f1a0*/  LDL R3, [R1+0x2a4] ;  /* 0x0002a40001037983 */ /* 0x000ea20000100800 */
[----:B------:R-:W-:-:S03]  /*f1b0*/  LOP3.LUT R18, R15, 0x6, RZ, 0xfc, !PT ;  /* 0x000000060f127812 */ /* 0x000fc600078efcff */
[----:B------:R-:W0:Y:S01]  /*f1c0*/  S2R R15, SR_TID.X ;  /* 0x00000000000f7919 */ /* 0x000e220000002100 */
[----:B--2---:R-:W-:-:S04]  /*f1d0*/  @!P1 LOP3.LUT R3, R3, R2, RZ, 0x3c, !PT ;  /* 0x0000000203039212 */ /* 0x004fc800078e3cff */
[----:B------:R-:W-:-:S04]  /*f1e0*/  @!P1 LOP3.LUT R2, R3, R2, RZ, 0x3c, !PT ;  /* 0x0000000203029212 */ /* 0x000fc800078e3cff */
[----:B------:R-:W-:-:S05]  /*f1f0*/  @!P1 LOP3.LUT R3, R3, R2, RZ, 0x3c, !PT ;  /* 0x0000000203039212 */ /* 0x000fca00078e3cff */
[----:B------:R1:W2:Y:S01]  /*f200*/  @!P1 LDG.E.U16 R17, [R2.64] ;  /* 0x0000000802119981 */ /* 0x0002a2000c1e1500 */
[----:B0-----:R-:W-:Y:S02]  /*f210*/  SHF.R.U32.HI R15, RZ, 0x6, R15 ;  /* 0x00000006ff0f7819 */ /* 0x001fe4000001160f */
[----:B------:R-:W-:Y:S02]  /*f220*/  ISETP.GE.AND P3, PT, R18, UR5, PT ;  /* 0x0000000512007c0c */ /* 0x000fe4000bf66270 */
[----:B------:R-:W-:-:S04]  /*f230*/  SGXT.U32 R18, R15, 0x1 ;  /* 0x000000010f12781a */ /* 0x000fc80000000000 */
[----:B------:R-:W-:-:S04]  /*f240*/  LOP3.LUT R18, R18, 0x8, RZ, 0xfc, !PT ;  /* 0x0000000812127812 */ /* 0x000fc800078efcff */
[----:B------:R-:W-:Y:S02]  /*f250*/  ISETP.GE.AND P0, PT, R18, UR5, PT ;  /* 0x0000000512007c0c */ /* 0x000fe4000bf06270 */
[----:B------:R-:W3:Y:S04]  /*f260*/  LDL.LU R18, [R1+0x1560] ;  /* 0x0015600001127983 */ /* 0x000ee80000300800 */
[----:B-1----:R-:W3:Y:S04]  /*f270*/  LDL R2, [R1+0x2a0] ;  /* 0x0002a00001027983 */ /* 0x002ee80000100800 */
[----:B--2---:R0:W-:Y:S04]  /*f280*/  STL [R1+0x64], R17 ;  /* 0x0000641101007387 */ /* 0x0041e80000100800 */
[----:B------:R-:W3:Y:S01]  /*f290*/  LDL R3, [R1+0x434] ;  /* 0x0004340001037983 */ /* 0x000ee20000100800 */
[----:B------:R-:W-:-:S03]  /*f2a0*/  PRMT R13, RZ, 0x7610, R13 ;  /* 0x00007610ff0d7816 */ /* 0x000fc6000000000d */
[----:B------:R-:W1:Y:S01]  /*f2b0*/  S2R R15, SR_TID.X ;  /* 0x00000000000f7919 */ /* 0x000e620000002100 */
[----:B---3--:R-:W-:-:S04]  /*f2c0*/  @!P2 LOP3.LUT R3, R3, R2, RZ, 0x3c, !PT ;  /* 0x000000020303a212 */ /* 0x008fc800078e3cff */
[----:B------:R-:W-:-:S04]  /*f2d0*/  @!P2 LOP3.LUT R2, R3, R2, RZ, 0x3c, !PT ;  /* 0x000000020302a212 */ /* 0x000fc800078e3cff */
[----:B------:R-:W-:-:S05]  /*f2e0*/  @!P2 LOP3.LUT R3, R3, R2, RZ, 0x3c, !PT ;  /* 0x000000020303a212 */ /* 0x000fca00078e3cff */
[----:B------:R2:W3:Y:S04]  /*f2f0*/  @!P2 LDG.E.U16 R13, [R2.64] ;  /* 0x00000008020da981 */ /* 0x0004e8000c1e1500 */
[----:B--2---:R-:W2:Y:S01]  /*f300*/  S2R R3, SR_TID.X ;  /* 0x0000000000037919 */ /* 0x004ea20000002100 */
[----:B-1----:R-:W-:-:S04]  /*f310*/  SHF.R.U32.HI R15, RZ, 0x6, R15 ;  /* 0x00000006ff0f7819 */ /* 0x002fc8000001160f */
[----:B------:R-:W-:-:S04]  /*f320*/  SGXT.U32 R15, R15, 0x1 ;  /* 0x000000010f0f781a */ /* 0x000fc80000000000 */
[----:B0-----:R-:W-:-:S04]  /*f330*/  LOP3.LUT R17, R15, 0xa, RZ, 0xfc, !PT ;  /* 0x0000000a0f117812 */ /* 0x001fc800078efcff */
[----:B------:R-:W-:Y:S02]  /*f340*/  ISETP.GE.AND P1, PT, R17, UR5, PT ;  /* 0x0000000511007c0c */ /* 0x000fe4000bf26270 */
[----:B------:R-:W4:Y:S01]  /*f350*/  LDL.LU R17, [R1+0x155c] ;  /* 0x00155c0001117983 */ /* 0x000f220000300800 */
[----:B--2---:R-:W-:-:S04]  /*f360*/  SHF.R.U32.HI R3, RZ, 0x6, R3 ;  /* 0x00000006ff037819 */ /* 0x004fc80000011603 */
[----:B------:R-:W-:-:S04]  /*f370*/  SGXT.U32 R3, R3, 0x1 ;  /* 0x000000010303781a */ /* 0x000fc80000000000 */
[----:B------:R-:W-:Y:S01]  /*f380*/  LOP3.LUT R2, R3, 0xc, RZ, 0xfc, !PT ;  /* 0x0000000c03027812 */ /* 0x000fe200078efcff */
[----:B---3--:R0:W-:Y:S04]  /*f390*/  STL [R1+0x1bc], R13 ;  /* 0x0001bc0d01007387 */ /* 0x0081e80000100800 */
[----:B0-----:R-:W2:Y:S04]  /*f3a0*/  LDL.LU R13, [R1+0x1558] ;  /* 0x00155800010d7983 */ /* 0x001ea80000300800 */
[----:B------:R-:W3:Y:S01]  /*f3b0*/  LDL R3, [R1+0x29c] ;  /* 0x00029c0001037983 */ /* 0x000ee20000100800 */
[----:B------:R-:W-:-:S02]  /*f3c0*/  PRMT R18, RZ, 0x7610, R18 ;  /* 0x00007610ff127816 */ /* 0x000fc40000000012 */
[----:B------:R-:W-:Y:S01]  /*f3d0*/  ISETP.GE.AND P2, PT, R2, UR5, PT ;  /* 0x0000000502007c0c */ /* 0x000fe2000bf46270 */
[----:B----4-:R-:W-:Y:S01]  /*f3e0*/  @!P3 IMAD.MOV.U32 R2, RZ, RZ, R28 ;  /* 0x000000ffff02b224 */ /* 0x010fe200078e001c */
[----:B------:R-:W-:Y:S01]  /*f3f0*/  PRMT R23, RZ, 0x7610, R23 ;  /* 0x00007610ff177816 */ /* 0x000fe20000000017 */
[----:B------:R-:W0:Y:S04]  /*f400*/  S2R R15, SR_TID.X ;  /* 0x00000000000f7919 */ /* 0x000e280000002100 */
[----:B------:R-:W4:Y:S01]  /*f410*/  LDL R28, [R1+0x418] ;  /* 0x00041800011c7983 */ /* 0x000f220000100800 */
[----:B--2---:R-:W-:-:S03]  /*f420*/  PRMT R13, RZ, 0x7610, R13 ;  /* 0x00007610ff0d7816 */ /* 0x004fc6000000000d */
[----:B---3--:R1:W2:Y:S02]  /*f430*/  @!P3 LDG.E.U16 R18, [R2.64] ;  /* 0x000000080212b981 */ /* 0x0082a4000c1e1500 */
[----:B-1----:R-:W-:Y:S02]  /*f440*/  @!P0 IMAD.MOV.U32 R2, RZ, RZ, R0 ;  /* 0x000000ffff028224 */ /* 0x002fe400078e0000 */
[----:B------:R-:W-:Y:S01]  /*f450*/  @!P0 IMAD.MOV.U32 R3, RZ, RZ, R12 ;  /* 0x000000ffff038224 */ /* 0x000fe200078e000c */
[----:B0-----:R-:W-:Y:S01]  /*f460*/  SHF.R.U32.HI R15, RZ, 0x6, R15 ;  /* 0x00000006ff0f7819 */ /* 0x001fe2000001160f */
[----:B------:R-:W3:Y:S04]  /*f470*/  LDL R12, [R1+0x40c] ;  /* 0x00040c00010c7983 */ /* 0x000ee80000100800 */
[----:B------:R0:W2:Y:S04]  /*f480*/  @!P0 LDG.E.U16 R13, [R2.64] ;  /* 0x00000008020d8981 */ /* 0x0000a8000c1e1500 */
[----:B------:R-:W2:Y:S04]  /*f490*/  LDL R0, [R1+0x410] ;  /* 0x0004100001007983 */ /* 0x000ea80000100800 */
[----:B0-----:R-:W2:Y:S04]  /*f4a0*/  LDL R2, [R1+0x424] ;  /* 0x0004240001027983 */ /* 0x001ea80000100800 */
[----:B------:R-:W2:Y:S01]  /*f4b0*/  LDL R3, [R1+0x428] ;  /* 0x0004280001037983 */ /* 0x000ea20000100800 */
[----:B------:R-:W-:-:S04]  /*f4c0*/  SGXT.U32 R15, R15, 0x1 ;  /* 0x000000010f0f781a */ /* 0x000fc80000000000 */
[----:B------:R-:W-:-:S04]  /*f4d0*/  LOP3.LUT R15, R15, 0xe, RZ, 0xfc, !PT ;  /* 0x0000000e0f0f7812 */ /* 0x000fc800078efcff */
[----:B------:R-:W-:Y:S02]  /*f4e0*/  ISETP.GE.AND P3, PT, R15, UR5, PT ;  /* 0x000000050f007c0c */ /* 0x000fe4000bf66270 */
[----:B------:R-:W0:Y:S01]  /*f4f0*/  S2R R15, SR_TID.X ;  /* 0x00000000000f7919 */ /* 0x000e220000002100 */
[----:B--2---:R-:W-:-:S04]  /*f500*/  @!P1 LOP3.LUT R3, R3, R2, RZ, 0x3c, !PT ;  /* 0x0000000203039212 */ /* 0x004fc800078e3cff */
[----:B------:R-:W-:-:S04]  /*f510*/  @!P1 LOP3.LUT R2, R3, R2, RZ, 0x3c, !PT ;  /* 0x0000000203029212 */ /* 0x000fc800078e3cff */
[----:B------:R-:W-:-:S05]  /*f520*/  @!P1 LOP3.LUT R3, R3, R2, RZ, 0x3c, !PT ;  /* 0x0000000203039212 */ /* 0x000fca00078e3cff */
[----:B------:R1:W2:Y:S01]  /*f530*/  @!P1 LDG.E.U16 R23, [R2.64] ;  /* 0x0000000802179981 */ /* 0x0002a2000c1e1500 */
[----:B0-----:R-:W-:-:S03]  /*f540*/  SHF.R.U32.HI R15, RZ, 0x6, R15 ;  /* 0x00000006ff0f7819 */ /* 0x001fc6000001160f */
[----:B------:R0:W-:Y:S02]  /*f550*/  STL [R1+0x220], R18 ;  /* 0x0002201201007387 */ /* 0x0001e40000100800 */
[----:B0-----:R-:W-:Y:S02]  /*f560*/  SGXT.U32 R18, R15, 0x1 ;  /* 0x000000010f12781a */ /* 0x001fe40000000000 */
[----:B------:R-:W-:Y:S02]  /*f570*/  STL [R1+0x14b0], R13 ;  /* 0x0014b00d01007387 */ /* 0x000fe40000100800 */
[----:B------:R-:W-:Y:S02]  /*f580*/  LOP3.LUT R18, R18, 0x10, RZ, 0xfc, !PT ;  /* 0x0000001012127812 */ /* 0x000fe400078efcff */
[----:B------:R-:W-:Y:S02]  /*f590*/  STL [R1+0x14b4], R13 ;  /* 0x0014b40d01007387 */ /* 0x000fe40000100800 */
[----:B------:R-:W-:-:S02]  /*f5a0*/  ISETP.GE.AND P0, PT, R18, UR5, PT ;  /* 0x0000000512007c0c */ /* 0x000fc4000bf06270 */
[----:B------:R-:W-:Y:S04]  /*f5b0*/  STL [R1+0x14b8], R13 ;  /* 0x0014b80d01007387 */ /* 0x000fe80000100800 */
        /* <DEDUP_REMOVED lines=15> */
[----:B------:R-:W4:Y:S01]  /*f6b0*/  LDL R23, [R1+0x408] ;  /* 0x0004080001177983 */ /* 0x000f220000100800 */
        /* <DEDUP_REMOVED lines=8> */
[----:B----4-:R-:W-:Y:S02]  /*f740*/  @!P3 IMAD.MOV.U32 R2, RZ, RZ, R28 ;  /* 0x000000ffff02b224 */ /* 0x010fe400078e001c */
[----:B------:R-:W4:Y:S04]  /*f750*/  LDL R28, [R1+0x400] ;  /* 0x00040000011c7983 */ /* 0x000f280000100800 */
[----:B---3--:R0:W3:Y:S01]  /*f760*/  @!P3 LDG.E.U16 R18, [R2.64] ;  /* 0x000000080212b981 */ /* 0x0080e2000c1e1500 */
[----:B--2---:R-:W-:Y:S01]  /*f770*/  PRMT R17, RZ, 0x7610, R17 ;  /* 0x00007610ff117816 */ /* 0x004fe20000000011 */
[----:B0-----:R-:W-:Y:S02]  /*f780*/  @!P0 IMAD.MOV.U32 R2, RZ, RZ, R0 ;  /* 0x000000ffff028224 */ /* 0x001fe400078e0000 */
[----:B------:R-:W-:-:S05]  /*f790*/  @!P0 IMAD.MOV.U32 R3, RZ, RZ, R12 ;  /* 0x000000ffff038224 */ /* 0x000fca00078e000c */
[----:B------:R0:W2:Y:S04]  /*f7a0*/  @!P0 LDG.E.U16 R17, [R2.64] ;  /* 0x0000000802118981 */ /* 0x0000a8000c1e1500 */
[----:B0-----:R-:W0:Y:S02]  /*f7b0*/  S2R R3, SR_TID.X ;  /* 0x0000000000037919 */ /* 0x001e240000002100 */
[----:B0-----:R-:W-:-:S04]  /*f7c0*/  SHF.R.U32.HI R3, RZ, 0x6, R3 ;  /* 0x00000006ff037819 */ /* 0x001fc80000011603 */
[----:B------:R-:W-:-:S04]  /*f7d0*/  SGXT.U32 R3, R3, 0x1 ;  /* 0x000000010303781a */ /* 0x000fc80000000000 */
[----:B------:R-:W-:Y:S01]  /*f7e0*/  LOP3.LUT R2, R3, 0x18, RZ, 0xfc, !PT ;  /* 0x0000001803027812 */ /* 0x000fe200078efcff */
[----:B---3--:R0:W-:Y:S04]  /*f7f0*/  STL [R1+0x228], R18 ;  /* 0x0002281201007387 */ /* 0x0081e80000100800 */
[----:B0-----:R-:W3:Y:S04]  /*f800*/  LDL.LU R18, [R1+0x154c] ;  /* 0x00154c0001127983 */ /* 0x001ee80000300800 */
[----:B------:R-:W2:Y:S01]  /*f810*/  LDL R3, [R1+0x404] ;  /* 0x0004040001037983 */ /* 0x000ea20000100800 */
[----:B------:R-:W-:-:S02]  /*f820*/  PRMT R22, RZ, 0x7610, R22 ;  /* 0x00007610ff167816 */ /* 0x000fc40000000016 */
[----:B------:R-:W-:Y:S01]  /*f830*/  ISETP.GE.AND P0, PT, R2, UR5, PT ;  /* 0x0000000502007c0c */ /* 0x000fe2000bf06270 */
[----:B------:R-:W-:Y:S01]  /*f840*/  @!P1 IMAD.MOV.U32 R2, RZ, RZ, R23 ;  /* 0x000000ffff029224 */ /* 0x000fe200078e0017 */
[----:B------:R-:W4:Y:S04]  /*f850*/  LDL R12, [R1+0x3ec] ;  /* 0x0003ec00010c7983 */ /* 0x000f280000100800 */
[----:B------:R-:W4:Y:S04]  /*f860*/  LDL R0, [R1+0x3f0] ;  /* 0x0003f00001007983 */ /* 0x000f280000100800 */
[----:B--2---:R-:W2:Y:S01]  /*f870*/  @!P1 LDG.E.U16 R22, [R2.64] ;  /* 0x0000000802169981 */ /* 0x004ea2000c1e1500 */
[----:B---3--:R-:W-:-:S03]  /*f880*/  PRMT R18, RZ, 0x7610, R18 ;  /* 0x00007610ff127816 */ /* 0x008fc60000000012 */
[----:B--2---:R0:W-:Y:S04]  /*f890*/  STL [R1+0x54], R22 ;  /* 0x0000541601007387 */ /* 0x0041e80000100800 */
[----:B------:R-:W2:Y:S01]  /*f8a0*/  LDL R3, [R1+0x3fc] ;  /* 0x0003fc0001037983 */ /* 0x000ea20000100800 */
[----:B----4-:R-:W-:-:S03]  /*f8b0*/  @!P2 IMAD.MOV.U32 R2, RZ, RZ, R28 ;  /* 0x000000ffff02a224 */ /* 0x010fc600078e001c */
[----:B------:R-:W1:Y:S04]  /*f8c0*/  S2R R15, SR_TID.X ;  /* 0x00000000000f7919 */ /* 0x000e680000002100 */
[----:B------:R-:W3:Y:S01]  /*f8d0*/  LDL R23, [R1+0x3e4] ;  /* 0x0003e40001177983 */ /* 0x000ee20000100800 */
[----:B-1----:R-:W-:-:S04]  /*f8e0*/  SHF.R.U32.HI R15, RZ, 0x6, R15 ;  /* 0x00000006ff0f7819 */ /* 0x002fc8000001160f */
[----:B------:R-:W-:-:S04]  /*f8f0*/  SGXT.U32 R15, R15, 0x1 ;  /* 0x000000010f0f781a */ /* 0x000fc80000000000 */
[----:B------:R-:W-:-:S04]  /*f900*/  LOP3.LUT R15, R15, 0x16, RZ, 0xfc, !PT ;  /* 0x000000160f0f7812 */ /* 0x000fc800078efcff */
[----:B------:R-:W-:Y:S01]  /*f910*/  ISETP.GE.AND P3, PT, R15, UR5, PT ;  /* 0x000000050f007c0c */ /* 0x000fe2000bf66270 */
[----:B--2---:R-:W2:Y:S04]  /*f920*/  @!P2 LDG.E.U16 R18, [R2.64] ;  /* 0x000000080212a981 */ /* 0x004ea8000c1e1500 */
[----:B------:R-:W1:Y:S02]  /*f930*/  S2R R15, SR_TID.X ;  /* 0x00000000000f7919 */ /* 0x000e640000002100 */
[----:B-1----:R-:W-:-:S04]  /*f940*/  SHF.R.U32.HI R15, RZ, 0x6, R15 ;  /* 0x00000006ff0f7819 */ /* 0x002fc8000001160f */
[----:B------:R-:W-:-:S04]  /*f950*/  SGXT.U32 R15, R15, 0x1 ;  /* 0x000000010f0f781a */ /* 0x000fc80000000000 */
[----:B0-----:R-:W-:-:S04]  /*f960*/  LOP3.LUT R22, R15, 0x1a, RZ, 0xfc, !PT ;  /* 0x0000001a0f167812 */ /* 0x001fc800078efcff */
[----:B------:R-:W-:Y:S02]  /*f970*/  ISETP.GE.AND P1, PT, R22, UR5, PT ;  /* 0x0000000516007c0c */ /* 0x000fe4000bf26270 */
[----:B------:R-:W4:Y:S04]  /*f980*/  LDL R22, [R1+0x3e8] ;  /* 0x0003e80001167983 */ /* 0x000f280000100800 */
[----:B--2---:R0:W-:Y:S04]  /*f990*/  STL [R1+0x190], R18 ;  /* 0x0001901201007387 */ /* 0x0041e80000100800 */
[----:B0-----:R-:W2:Y:S04]  /*f9a0*/  LDL.LU R18, [R1+0x1548] ;  /* 0x0015480001127983 */ /* 0x001ea80000300800 */
[----:B------:R-:W2:Y:S04]  /*f9b0*/  LDL R2, [R1+0x3f4] ;  /* 0x0003f40001027983 */ /* 0x000ea80000100800 */
[----:B------:R-:W2:Y:S01]  /*f9c0*/  LDL R3, [R1+0x3f8] ;  /* 0x0003f80001037983 */ /* 0x000ea20000100800 */
[----:B------:R-:W-:-:S02]  /*f9d0*/  PRMT R19, RZ, 0x7610, R19 ;  /* 0x00007610ff137816 */ /* 0x000fc40000000013 */
[----:B--2---:R-:W-:-:S04]  /*f9e0*/  @!P3 LOP3.LUT R3, R3, R2, RZ, 0x3c, !PT ;  /* 0x000000020303b212 */ /* 0x004fc800078e3cff */
[----:B------:R-:W-:-:S04]  /*f9f0*/  @!P3 LOP3.LUT R2, R3, R2, RZ, 0x3c, !PT ;  /* 0x000000020302b212 */ /* 0x000fc800078e3cff */
[----:B------:R-:W-:Y:S02]  /*fa00*/  @!P3 LOP3.LUT R3, R3, R2, RZ, 0x3c, !PT ;  /* 0x000000020303b212 */ /* 0x000fe400078e3cff */
[----:B------:R-:W-:-:S03]  /*fa10*/  PRMT R18, RZ, 0x7610, R18 ;  /* 0x00007610ff127816 */ /* 0x000fc60000000012 */
[----:B------:R0:W2:Y:S02]  /*fa20*/  @!P3 LDG.E.U16 R19, [R2.64] ;  /* 0x000000080213b981 */ /* 0x0000a4000c1e1500 */
[----:B0-----:R-:W-:Y:S02]  /*fa30*/  @!P0 IMAD.MOV.U32 R2, RZ, RZ, R0 ;  /* 0x000000ffff028224 */ /* 0x001fe400078e0000 */
[----:B------:R-:W-:-:S05]  /*fa40*/  @!P0 IMAD.MOV.U32 R3, RZ, RZ, R12 ;  /* 0x000000ffff038224 */ /* 0x000fca00078e000c */
[----:B------:R4:W2:Y:S01]  /*fa50*/  @!P0 LDG.E.U16 R18, [R2.64] ;  /* 0x0000000802128981 */ /* 0x0008a2000c1e1500 */
[----:B------:R-:W-:Y:S01]  /*fa60*/  PRMT R21, RZ, 0x7610, R21 ;  /* 0x00007610ff157816 */ /* 0x000fe20000000015 */
[----:B----4-:R-:W-:Y:S02]  /*fa70*/  @!P1 IMAD.MOV.U32 R2, RZ, RZ, R22 ;  /* 0x000000ffff029224 */ /* 0x010fe400078e0016 */
[----:B---3--:R-:W-:-:S05]  /*fa80*/  @!P1 IMAD.MOV.U32 R3, RZ, RZ, R23 ;  /* 0x000000ffff039224 */ /* 0x008fca00078e0017 */
[----:B------:R0:W3:Y:S04]  /*fa90*/  @!P1 LDG.E.U16 R21, [R2.64] ;  /* 0x0000000802159981 */ /* 0x0000e8000c1e1500 */
[----:B------:R-:W1:Y:S04]  /*faa0*/  S2R R15, SR_TID.X ;  /* 0x00000000000f7919 */ /* 0x000e680000002100 */
[----:B--2---:R2:W-:Y:S04]  /*fab0*/  STL [R1+0x22c], R19 ;  /* 0x00022c1301007387 */ /* 0x0045e80000100800 */
[----:B--2---:R-:W2:Y:S04]  /*fac0*/  LDL.LU R19, [R1+0x1544] ;  /* 0x0015440001137983 */ /* 0x004ea80000300800 */
[----:B------:R-:W4:Y:S04]  /*fad0*/  LDL R12, [R1+0x3cc] ;  /* 0x0003cc00010c7983 */ /* 0x000f280000100800 */
[----:B------:R-:W3:Y:S04]  /*fae0*/  LDL R0, [R1+0x3d0] ;  /* 0x0003d00001007983 */ /* 0x000ee80000100800 */
[----:B------:R-:W-:Y:S04]  /*faf0*/  STL [R1+0x14ac], R18 ;  /* 0x0014ac1201007387 */ /* 0x000fe80000100800 */
[----:B0-----:R-:W3:Y:S04]  /*fb00*/  LDL R2, [R1+0x3dc] ;  /* 0x0003dc0001027983 */ /* 0x001ee80000100800 */
[----:B------:R-:W3:Y:S01]  /*fb10*/  LDL R3, [R1+0x3e0] ;  /* 0x0003e00001037983 */ /* 0x000ee20000100800 */
[----:B-1----:R-:W-:-:S04]  /*fb20*/  SHF.R.U32.HI R15, RZ, 0x6, R15 ;  /* 0x00000006ff0f7819 */ /* 0x002fc8000001160f */
[----:B------:R-:W-:-:S04]  /*fb30*/  SGXT.U32 R15, R15, 0x1 ;  /* 0x000000010f0f781a */ /* 0x000fc80000000000 */
[----:B------:R-:W-:-:S04]  /*fb40*/  LOP3.LUT R15, R15, 0x1c, RZ, 0xfc, !PT ;  /* 0x0000001c0f0f7812 */ /* 0x000fc800078efcff */
[----:B------:R-:W-:Y:S01]  /*fb50*/  ISETP.GE.AND P2, PT, R15, UR5, PT ;  /* 0x000000050f007c0c */ /* 0x000fe2000bf46270 */
[----:B------:R-:W0:Y:S04]  /*fb60*/  S2R R28, SR_TID.X ;  /* 0x00000000001c7919 */ /* 0x000e280000002100 */
[----:B------:R-:W1:Y:S01]  /*fb70*/  S2R R15, SR_TID.X ;  /* 0x00000000000f7919 */ /* 0x000e620000002100 */
[----:B--2---:R-:W-:-:S07]  /*fb80*/  PRMT R19, RZ, 0x7610, R19 ;  /* 0x00007610ff137816 */ /* 0x004fce0000000013 */
[----:B---3--:R-:W-:-:S04]  /*fb90*/  @!P2 LOP3.LUT R3, R3, R2, RZ, 0x3c, !PT ;  /* 0x000000020303a212 */ /* 0x008fc800078e3cff */
[----:B------:R-:W-:-:S04]  /*fba0*/  @!P2 LOP3.LUT R2, R3, R2, RZ, 0x3c, !PT ;  /* 0x000000020302a212 */ /* 0x000fc800078e3cff */
[----:B------:R-:W-:-:S05]  /*fbb0*/  @!P2 LOP3.LUT R3, R3, R2, RZ, 0x3c, !PT ;  /* 0x000000020303a212 */ /* 0x000fca00078e3cff */
[----:B------:R-:W2:Y:S01]  /*fbc0*/  @!P2 LDG.E.U16 R19, [R2.64] ;  /* 0x000000080213a981 */ /* 0x000ea2000c1e1500 */
[----:B0-----:R-:W-:Y:S02]  /*fbd0*/  SHF.R.U32.HI R28, RZ, 0x6, R28 ;  /* 0x00000006ff1c7819 */ /* 0x001fe4000001161c */
[----:B-1----:R-:W-:Y:S02]  /*fbe0*/  SHF.R.U32.HI R15, RZ, 0x6, R15 ;  /* 0x00000006ff0f7819 */ /* 0x002fe4000001160f */
[----:B------:R-:W-:Y:S02]  /*fbf0*/  SGXT.U32 R28, R28, 0x1 ;  /* 0x000000011c1c781a */ /* 0x000fe40000000000 */
[----:B------:R-:W-:Y:S02]  /*fc00*/  SGXT.U32 R15, R15, 0x1 ;  /* 0x000000010f0f781a */ /* 0x000fe40000000000 */
[----:B------:R-:W-:-:S04]  /*fc10*/  LOP3.LUT R28, R28, 0x1e, RZ, 0xfc, !PT ;  /* 0x0000001e1c1c7812 */ /* 0x000fc800078efcff */
[----:B------:R-:W-:Y:S02]  /*fc20*/  ISETP.GE.AND P3, PT, R28, UR5, PT ;  /* 0x000000051c007c0c */ /* 0x000fe4000bf66270 */
[----:B------:R-:W-:Y:S02]  /*fc30*/  LOP3.LUT R28, R15, 0x20, RZ, 0xfc, !PT ;  /* 0x000000200f1c7812 */ /* 0x000fe400078efcff */
[----:B------:R-:W0:Y:S04]  /*fc40*/  S2R R15, SR_TID.X ;  /* 0x00000000000f7919 */ /* 0x000e280000002100 */
[----:B------:R1:W-:Y:S01]  /*fc50*/  STL [R1+0x4c], R21 ;  /* 0x00004c1501007387 */ /* 0x0003e20000100800 */
[----:B------:R-:W-:-:S03]  /*fc60*/  ISETP.GE.AND P0, PT, R28, UR5, PT ;  /* 0x000000051c007c0c */ /* 0x000fc6000bf06270 */
[----:B------:R-:W3:Y:S04]  /*fc70*/  LDL R28, [R1+0x3c4] ;  /* 0x0003c400011c7983 */ /* 0x000ee80000100800 */
[----:B------:R-:W3:Y:S01]  /*fc80*/  LDL R23, [R1+0x3c8] ;  /* 0x0003c80001177983 */ /* 0x000ee20000100800 */
[----:B0-----:R-:W-:-:S04]  /*fc90*/  SHF.R.U32.HI R15, RZ, 0x6, R15 ;  /* 0x00000006ff0f7819 */ /* 0x001fc8000001160f */
[----:B-1----:R-:W-:-:S04]  /*fca0*/  SGXT.U32 R21, R15, 0x1 ;  /* 0x000000010f15781a */ /* 0x002fc80000000000 */
[----:B------:R-:W-:-:S04]  /*fcb0*/  LOP3.LUT R22, R21, 0x22, RZ, 0xfc, !PT ;  /* 0x0000002215167812 */ /* 0x000fc800078efcff */
[----:B------:R-:W-:Y:S02]  /*fcc0*/  ISETP.GE.AND P1, PT, R22, UR5, PT ;  /* 0x0000000516007c0c */ /* 0x000fe4000bf26270 */
[----:B------:R-:W3:Y:S04]  /*fcd0*/  LDL.LU R22, [R1+0x1540] ;  /* 0x0015400001167983 */ /* 0x000ee80000300800 */
[----:B--2---:R0:W-:Y:S04]  /*fce0*/  STL [R1+0x84], R19 ;  /* 0x0000841301007387 */ /* 0x0041e80000100800 */
[----:B0-----:R-:W2:Y:S04]  /*fcf0*/  LDL.LU R19, [R1+0x153c] ;  /* 0x00153c0001137983 */ /* 0x001ea80000300800 */
[----:B------:R-:W2:Y:S04]  /*fd00*/  LDL R2, [R1+0x3d4] ;  /* 0x0003d40001027983 */ /* 0x000ea80000100800 */
[----:B------:R-:W2:Y:S01]  /*fd10*/  LDL R3, [R1+0x3d8] ;  /* 0x0003d80001037983 */ /* 0x000ea20000100800 */
[----:B------:R-:W-:-:S02]  /*fd20*/  PRMT R20, RZ, 0x7610, R20 ;  /* 0x00007610ff147816 */ /* 0x000fc40000000014 */
[----:B---3--:R-:W-:Y:S02]  /*fd30*/  PRMT R22, RZ, 0x7610, R22 ;  /* 0x00007610ff167816 */ /* 0x008fe40000000016 */
[----:B--2---:R-:W-:-:S04]  /*fd40*/  @!P3 LOP3.LUT R3, R3, R2, RZ, 0x3c, !PT ;  /* 0x000000020303b212 */ /* 0x004fc800078e3cff */
[----:B------:R-:W-:-:S04]  /*fd50*/  @!P3 LOP3.LUT R2, R3, R2, RZ, 0x3c, !PT ;  /* 0x000000020302b212 */ /* 0x000fc800078e3cff */
[----:B------:R-:W-:Y:S02]  /*fd60*/  @!P3 LOP3.LUT R3, R3, R2, RZ, 0x3c, !PT ;  /* 0x000000020303b212 */ /* 0x000fe400078e3cff */
[----:B------:R-:W-:-:S03]  /*fd70*/  PRMT R19, RZ, 0x7610, R19 ;  /* 0x00007610ff137816 */ /* 0x000fc60000000013 */
[----:B------:R0:W2:Y:S02]  /*fd80*/  @!P3 LDG.E.U16 R20, [R2.64] ;  /* 0x000000080214b981 */ /* 0x0000a4000c1e1500 */
[----:B0-----:R-:W-:Y:S02]  /*fd90*/  @!P0 IMAD.MOV.U32 R2, RZ, RZ, R0 ;  /* 0x000000ffff028224 */ /* 0x001fe400078e0000 */
[----:B----4-:R-:W-:-:S05]  /*fda0*/  @!P0 IMAD.MOV.U32 R3, RZ, RZ, R12 ;  /* 0x000000ffff038224 */ /* 0x010fca00078e000c */
[----:B------:R0:W3:Y:S04]  /*fdb0*/  @!P0 LDG.E.U16 R19, [R2.64] ;  /* 0x0000000802138981 */ /* 0x0000e8000c1e1500 */
[----:B0-----:R-:W0:Y:S01]  /*fdc0*/  S2R R3, SR_TID.X ;  /* 0x0000000000037919 */ /* 0x001e220000002100 */
[----:B------:R-:W-:Y:S01]  /*fdd0*/  @!P1 IMAD.MOV.U32 R2, RZ, RZ, R23 ;  /* 0x000000ffff029224 */ /* 0x000fe200078e0017 */
[----:B0-----:R-:W-:-:S04]  /*fde0*/  SHF.R.U32.HI R3, RZ, 0x6, R3 ;  /* 0x00000006ff037819 */ /* 0x001fc80000011603 */
[----:B------:R-:W-:-:S04]  /*fdf0*/  SGXT.U32 R3, R3, 0x1 ;  /* 0x000000010303781a */ /* 0x000fc80000000000 */
[----:B------:R-:W-:-:S04]  /*fe00*/  LOP3.LUT R3, R3, 0x28, RZ, 0xfc, !PT ;  /* 0x0000002803037812 */ /* 0x000fc800078efcff */
[----:B------:R-:W-:Y:S01]  /*fe10*/  ISETP.GE.AND P0, PT, R3, UR5, PT ;  /* 0x0000000503007c0c */ /* 0x000fe2000bf06270 */
[----:B------:R-:W-:-:S05]  /*fe20*/  @!P1 IMAD.MOV.U32 R3, RZ, RZ, R28 ;  /* 0x000000ffff039224 */ /* 0x000fca00078e001c */
[----:B------:R0:W4:Y:S04]  /*fe30*/  @!P1 LDG.E.U16 R22, [R2.64] ;  /* 0x0000000802169981 */ /* 0x000128000c1e1500 */
[----:B------:R-:W1:Y:S02]  /*fe40*/  S2R R15, SR_TID.X ;  /* 0x00000000000f7919 */ /* 0x000e640000002100 */
[----:B-1----:R-:W-:-:S04]  /*fe50*/  SHF.R.U32.HI R21, RZ, 0x6, R15 ;  /* 0x00000006ff157819 */ /* 0x002fc8000001160f */
[----:B------:R-:W-:-:S04]  /*fe60*/  SGXT.U32 R21, R21, 0x1 ;  /* 0x000000011515781a */ /* 0x000fc80000000000 */
[----:B------:R-:W-:-:S04]  /*fe70*/  LOP3.LUT R21, R21, 0x24, RZ, 0xfc, !PT ;  /* 0x0000002415157812 */ /* 0x000fc800078efcff */
[----:B------:R-:W-:Y:S02]  /*fe80*/  ISETP.GE.AND P2, PT, R21, UR5, PT ;  /* 0x0000000515007c0c */ /* 0x000fe4000bf46270 */
[----:B------:R-:W3:Y:S04]  /*fe90*/  LDL.LU R21, [R1+0x1538] ;  /* 0x0015380001157983 */ /* 0x000ee80000300800 */
[----:B--2---:R1:W-:Y:S04]  /*fea0*/  STL [R1+0x230], R20 ;  /* 0x0002301401007387 */ /* 0x0043e80000100800 */
[----:B-1----:R-:W2:Y:S04]  /*feb0*/  LDL.LU R20, [R1+0x1534] ;  /* 0x0015340001147983 */ /* 0x002ea80000300800 */
[----:B------:R-:W3:Y:S04]  /*fec0*/  LDL R12, [R1+0x3ac] ;  /* 0x0003ac00010c7983 */ /* 0x000ee80000100800 */
[----:B------:R-:W3:Y:S04]  /*fed0*/  LDL R0, [R1+0x3b0] ;  /* 0x0003b00001007983 */ /* 0x000ee80000100800 */
[----:B0-----:R-:W3:Y:S04]  /*fee0*/  LDL R2, [R1+0x3bc] ;  /* 0x0003bc0001027983 */ /* 0x001ee80000100800 */
[----:B----4-:R0:W-:Y:S04]  /*fef0*/  STL [R1+0x44], R22 ;  /* 0x0000441601007387 */ /* 0x0101e80000100800 */
[----:B------:R-:W3:Y:S01]  /*ff00*/  LDL R3, [R1+0x3c0] ;  /* 0x0003c00001037983 */ /* 0x000ee20000100800 */
[----:B------:R-:W-:-:S03]  /*ff10*/  SHF.R.U32.HI R15, RZ, 0x6, R15 ;  /* 0x00000006ff0f7819 */ /* 0x000fc6000001160f */
[----:B------:R-:W4:Y:S01]  /*ff20*/  LDL R28, [R1+0x3a8] ;  /* 0x0003a800011c7983 */ /* 0x000f220000100800 */
[----:B--2---:R-:W-:Y:S02]  /*ff30*/  PRMT R20, RZ, 0x7610, R20 ;  /* 0x00007610ff147816 */ /* 0x004fe40000000014 */
[----:B---3--:R-:W-:-:S04]  /*ff40*/  @!P2 LOP3.LUT R3, R3, R2, RZ, 0x3c, !PT ;  /* 0x000000020303a212 */ /* 0x008fc800078e3cff */
[----:B------:R-:W-:-:S04]  /*ff50*/  @!P2 LOP3.LUT R2, R3, R2, RZ, 0x3c, !PT ;  /* 0x000000020302a212 */ /* 0x000fc800078e3cff */
[----:B------:R-:W-:-:S05]  /*ff60*/  @!P2 LOP3.LUT R3, R3, R2, RZ, 0x3c, !PT ;  /* 0x000000020303a212 */ /* 0x000fca00078e3cff */
[----:B------:R-:W2:Y:S01]  /*ff70*/  @!P2 LDG.E.U16 R20, [R2.64] ;  /* 0x000000080214a981 */ /* 0x000ea2000c1e1500 */
[----:B------:R-:W-:-:S04]  /*ff80*/  SGXT.U32 R15, R15, 0x1 ;  /* 0x000000010f0f781a */ /* 0x000fc80000000000 */
[----:B------:R-:W-:-:S04]  /*ff90*/  LOP3.LUT R15, R15, 0x26, RZ, 0xfc, !PT ;  /* 0x000000260f0f7812 */ /* 0x000fc800078efcff */
[----:B------:R-:W-:Y:S02]  /*ffa0*/  ISETP.GE.AND P3, PT, R15, UR5, PT ;  /* 0x000000050f007c0c */ /* 0x000fe4000bf66270 */
[----:B------:R-:W1:Y:S02]  /*ffb0*/  S2R R15, SR_TID.X ;  /* 0x00000000000f7919 */ /* 0x000e640000002100 */
[----:B-1----:R-:W-:-:S04]  /*ffc0*/  SHF.R.U32.HI R15, RZ, 0x6, R15 ;  /* 0x00000006ff0f7819 */ /* 0x002fc8000001160f */
[----:B0-----:R-:W-:-:S04]  /*ffd0*/  SGXT.U32 R22, R15, 0x1 ;  /* 0x000000010f16781a */ /* 0x001fc80000000000 */
[----:B------:R-:W-:-:S04]  /*ffe0*/  LOP3.LUT R23, R22, 0x2a, RZ, 0xfc, !PT ;  /* 0x0000002a16177812 */ /* 0x000fc800078efcff */
[----:B------:R-:W-:Y:S02]  /*fff0*/  ISETP.GE.AND P1, PT, R23, UR5, PT ;  /* 0x0000000517007c0c */ /* 0x000fe4000bf26270 */
[----:B------:R-:W3:Y:S04]  /*10000*/  LDL.LU R23, [R1+0x1530] ;  /* 0x0015300001177983 */ /* 0x000ee80000300800 */
[----:B--2---:R0:W-:Y:S04]  /*10010*/  STL [R1+0x78], R20 ;  /* 0x0000781401007387 */ /* 0x0041e80000100800 */
[----:B0-----:R-:W2:Y:S04]  /*10020*/  LDL.LU R20, [R1+0x152c] ;  /* 0x00152c0001147983 */ /* 0x001ea80000300800 */
[----:B------:R-:W2:Y:S04]  /*10030*/  LDL R2, [R1+0x3b4] ;  /* 0x0003b40001027983 */ /* 0x000ea80000100800 */
[----:B------:R-:W2:Y:S01]  /*10040*/  LDL R3, [R1+0x3b8] ;  /* 0x0003b80001037983 */ /* 0x000ea20000100800 */
[----:B------:R-:W-:-:S03]  /*10050*/  PRMT R21, RZ, 0x7610, R21 ;  /* 0x00007610ff157816 */ /* 0x000fc60000000015 */
[----:B------:R-:W0:Y:S01]  /*10060*/  S2R R15, SR_TID.X ;  /* 0x00000000000f7919 */ /* 0x000e220000002100 */
[----:B--2---:R-:W-:-:S04]  /*10070*/  @!P3 LOP3.LUT R3, R3, R2, RZ, 0x3c, !PT ;  /* 0x000000020303b212 */ /* 0x004fc800078e3cff */
[----:B------:R-:W-:-:S04]  /*10080*/  @!P3 LOP3.LUT R2, R3, R2, RZ, 0x3c, !PT ;  /* 0x000000020302b212 */ /* 0x000fc800078e3cff */
[----:B------:R-:W-:-:S05]  /*10090*/  @!P3 LOP3.LUT R3, R3, R2, RZ, 0x3c, !PT ;  /* 0x000000020303b212 */ /* 0x000fca00078e3cff */
[----:B------:R1:W2:Y:S01]  /*100a0*/  @!P3 LDG.E.U16 R21, [R2.64] ;  /* 0x000000080215b981 */ /* 0x0002a2000c1e1500 */
[----:B------:R-:W-:Y:S01]  /*100b0*/  PRMT R20, RZ, 0x7610, R20 ;  /* 0x00007610ff147816 */ /* 0x000fe20000000014 */
[----:B-1----:R-:W-:Y:S02]  /*100c0*/  @!P0 IMAD.MOV.U32 R2, RZ, RZ, R0 ;  /* 0x000000ffff028224 */ /* 0x002fe400078e0000 */
[----:B------:R-:W-:-:S05]  /*100d0*/  @!P0 IMAD.MOV.U32 R3, RZ, RZ, R12 ;  /* 0x000000ffff038224 */ /* 0x000fca00078e000c */
[----:B------:R1:W3:Y:S04]  /*100e0*/  @!P0 LDG.E.U16 R20, [R2.64] ;  /* 0x0000000802148981 */ /* 0x0002e8000c1e1500 */
[----:B-1----:R-:W1:Y:S01]  /*100f0*/  S2R R3, SR_TID.X ;  /* 0x0000000000037919 */ /* 0x002e620000002100 */
[----:B0-----:R-:W-:-:S04]  /*10100*/  SHF.R.U32.HI R22, RZ, 0x6, R15 ;  /* 0x00000006ff167819 */ /* 0x001fc8000001160f */
[----:B------:R-:W-:-:S04]  /*10110*/  SGXT.U32 R22, R22, 0x1 ;  /* 0x000000011616781a */ /* 0x000fc80000000000 */
[----:B------:R-:W-:-:S04]  /*10120*/  LOP3.LUT R22, R22, 0x2c, RZ, 0xfc, !PT ;  /* 0x0000002c16167812 */ /* 0x000fc800078efcff */
[----:B------:R-:W-:Y:S02]  /*10130*/  ISETP.GE.AND P2, PT, R22, UR5, PT ;  /* 0x0000000516007c0c */ /* 0x000fe4000bf46270 */
[----:B------:R-:W3:Y:S01]  /*10140*/  LDL.LU R22, [R1+0x1528] ;  /* 0x0015280001167983 */ /* 0x000ee20000300800 */
[----:B-1----:R-:W-:-:S04]  /*10150*/  SHF.R.U32.HI R3, RZ, 0x6, R3 ;  /* 0x00000006ff037819 */ /* 0x002fc80000011603 */
[----:B------:R-:W-:-:S04]  /*10160*/  SGXT.U32 R3, R3, 0x1 ;  /* 0x000000010303781a */ /* 0x000fc80000000000 */
[----:B------:R-:W-:Y:S01]  /*10170*/  LOP3.LUT R2, R3, 0x30, RZ, 0xfc, !PT ;  /* 0x0000003003027812 */ /* 0x000fe200078efcff */
[----:B--2---:R0:W-:Y:S04]  /*10180*/  STL [R1+0x224], R21 ;  /* 0x0002241501007387 */ /* 0x0041e80000100800 */
[----:B0-----:R-:W2:Y:S04]  /*10190*/  LDL.LU R21, [R1+0x1524] ;  /* 0x0015240001157983 */ /* 0x001ea80000300800 */
[----:B------:R-:W2:Y:S01]  /*101a0*/  LDL R3, [R1+0x3a4] ;  /* 0x0003a40001037983 */ /* 0x000ea20000100800 */
[----:B------:R-:W-:Y:S01]  /*101b0*/  ISETP.GE.AND P0, PT, R2, UR5, PT ;  /* 0x0000000502007c0c */ /* 0x000fe2000bf06270 */
[----:B----4-:R-:W-:-:S02]  /*101c0*/  @!P1 IMAD.MOV.U32 R2, RZ, RZ, R28 ;  /* 0x000000ffff029224 */ /* 0x010fc400078e001c */
[----:B------:R-:W4:Y:S04]  /*101d0*/  LDL R12, [R1+0x38c] ;  /* 0x00038c00010c7983 */ /* 0x000f280000100800 */
[----:B------:R-:W4:Y:S01]  /*101e0*/  LDL R0, [R1+0x390] ;  /* 0x0003900001007983 */ /* 0x000f220000100800 */
[----:B---3--:R-:W-:-:S06]  /*101f0*/  PRMT R22, RZ, 0x7610, R22 ;  /* 0x00007610ff167816 */ /* 0x008fcc0000000016 */
[----:B--2---:R0:W2:Y:S04]  /*10200*/  @!P1 LDG.E.U16 R22, [R2.64] ;  /* 0x0000000802169981 */ /* 0x0040a8000c1e1500 */
[----:B0-----:R-:W3:Y:S04]  /*10210*/  LDL R2, [R1+0x39c] ;  /* 0x00039c0001027983 */ /* 0x001ee80000100800 */
[----:B--2---:R-:W-:Y:S04]  /*10220*/  STL [R1+0x2c], R22 ;  /* 0x00002c1601007387 */ /* 0x004fe80000100800 */
[----:B------:R-:W3:Y:S01]  /*10230*/  LDL R3, [R1+0x3a0] ;  /* 0x0003a00001037983 */ /* 0x000ee20000100800 */
[----:B------:R-:W-:-:S03]  /*10240*/  PRMT R21, RZ, 0x7610, R21 ;  /* 0x00007610ff157816 */ /* 0x000fc60000000015 */
[----:B------:R-:W2:Y:S01]  /*10250*/  LDL R28, [R1+0x388] ;  /* 0x00038800011c7983 */ /* 0x000ea20000100800 */
[----:B---3--:R-:W-:-:S04]  /*10260*/  @!P2 LOP3.LUT R3, R3, R2, RZ, 0x3c, !PT ;  /* 0x000000020303a212 */ /* 0x008fc800078e3cff */
[----:B------:R-:W-:-:S04]  /*10270*/  @!P2 LOP3.LUT R2, R3, R2, RZ, 0x3c, !PT ;  /* 0x000000020302a212 */ /* 0x000fc800078e3cff */
[----:B------:R-:W-:-:S05]  /*10280*/  @!P2 LOP3.LUT R3, R3, R2, RZ, 0x3c, !PT ;  /* 0x000000020303a212 */ /* 0x000fca00078e3cff */
[----:B------:R-:W3:Y:S01]  /*10290*/  @!P2 LDG.E.U16 R21, [R2.64] ;  /* 0x000000080215a981 */ /* 0x000ee2000c1e1500 */
[----:B------:R-:W-:-:S04]  /*102a0*/  SHF.R.U32.HI R15, RZ, 0x6, R15 ;  /* 0x00000006ff0f7819 */ /* 0x000fc8000001160f */
[----:B------:R-:W-:-:S04]  /*102b0*/  SGXT.U32 R15, R15, 0x1 ;  /* 0x000000010f0f781a */ /* 0x000fc80000000000 */
[----:B------:R-:W-:Y:S01]  /*102c0*/  LOP3.LUT R15, R15, 0x2e, RZ, 0xfc, !PT ;  /* 0x0000002e0f0f7812 */ /* 0x000fe200078efcff */
[----:B---3--:R0:W-:Y:S04]  /*102d0*/  STL [R1+0x74], R21 ;  /* 0x0000741501007387 */ /* 0x0081e80000100800 */
[----:B0-----:R-:W3:Y:S04]  /*102e0*/  LDL.LU R21, [R1+0x1520] ;  /* 0x0015200001157983 */ /* 0x001ee80000300800 */
[----:B------:R-:W2:Y:S04]  /*102f0*/  LDL R2, [R1+0x394] ;  /* 0x0003940001027983 */ /* 0x000ea80000100800 */
[----:B------:R-:W2:Y:S01]  /*10300*/  LDL R3, [R1+0x398] ;  /* 0x0003980001037983 */ /* 0x000ea20000100800 */
[----:B------:R-:W-:-:S02]  /*10310*/  ISETP.GE.AND P3, PT, R15, UR5, PT ;  /* 0x000000050f007c0c */ /* 0x000fc4000bf66270 */
[----:B------:R-:W-:Y:S01]  /*10320*/  PRMT R23, RZ, 0x7610, R23 ;  /* 0x00007610ff177816 */ /* 0x000fe20000000017 */
[----:B------:R-:W0:Y:S02]  /*10330*/  S2R R15, SR_TID.X ;  /* 0x00000000000f7919 */ /* 0x000e240000002100 */
[----:B0-----:R-:W-:-:S04]  /*10340*/  SHF.R.U32.HI R15, RZ, 0x6, R15 ;  /* 0x00000006ff0f7819 */ /* 0x001fc8000001160f */
[----:B------:R-:W-:-:S04]  /*10350*/  SGXT.U32 R15, R15, 0x1 ;  /* 0x000000010f0f781a */ /* 0x000fc80000000000 */
[----:B--2---:R-:W-:-:S04]  /*10360*/  @!P3 LOP3.LUT R3, R3, R2, RZ, 0x3c, !PT ;  /* 0x000000020303b212 */ /* 0x004fc800078e3cff */
[----:B------:R-:W-:-:S04]  /*10370*/  @!P3 LOP3.LUT R2, R3, R2, RZ, 0x3c, !PT ;  /* 0x000000020302b212 */ /* 0x000fc800078e3cff */
[----:B------:R-:W-:-:S05]  /*10380*/  @!P3 LOP3.LUT R3, R3, R2, RZ, 0x3c, !PT ;  /* 0x000000020303b212 */ /* 0x000fca00078e3cff */
[----:B------:R4:W2:Y:S01]  /*10390*/  @!P3 LDG.E.U16 R23, [R2.64] ;  /* 0x000000080217b981 */ /* 0x0008a2000c1e1500 */
[----:B------:R-:W-:Y:S02]  /*103a0*/  LOP3.LUT R22, R15, 0x32, RZ, 0xfc, !PT ;  /* 0x000000320f167812 */ /* 0x000fe400078efcff */
[----:B---3--:R-:W-:Y:S01]  /*103b0*/  PRMT R21, RZ, 0x7610, R21 ;  /* 0x00007610ff157816 */ /* 0x008fe20000000015 */
[----:B------:R-:W0:Y:S01]  /*103c0*/  S2R R15, SR_TID.X ;  /* 0x00000000000f7919 */ /* 0x000e220000002100 */
[----:B----4-:R-:W-:Y:S02]  /*103d0*/  @!P0 IMAD.MOV.U32 R2, RZ, RZ, R0 ;  /* 0x000000ffff028224 */ /* 0x010fe400078e0000 */
[----:B------:R-:W-:-:S05]  /*103e0*/  @!P0 IMAD.MOV.U32 R3, RZ, RZ, R12 ;  /* 0x000000ffff038224 */ /* 0x000fca00078e000c */
[----:B------:R1:W3:Y:S04]  /*103f0*/  @!P0 LDG.E.U16 R21, [R2.64] ;  /* 0x0000000802158981 */ /* 0x0002e8000c1e1500 */
[----:B-1----:R-:W1:Y:S01]  /*10400*/  S2R R3, SR_TID.X ;  /* 0x0000000000037919 */ /* 0x002e620000002100 */
[----:B------:R-:W-:Y:S02]  /*10410*/  ISETP.GE.AND P1, PT, R22, UR5, PT ;  /* 0x0000000516007c0c */ /* 0x000fe4000bf26270 */
[--C-:B0-----:R-:W-:Y:S02]  /*10420*/  SHF.R.U32.HI R22, RZ, 0x6, R15.reuse ;  /* 0x00000006ff167819 */ /* 0x101fe4000001160f */
[----:B------:R-:W-:Y:S02]  /*10430*/  SHF.R.U32.HI R15, RZ, 0x6, R15 ;  /* 0x00000006ff0f7819 */ /* 0x000fe4000001160f */
[----:B------:R-:W-:-:S02]  /*10440*/  SGXT.U32 R22, R22, 0x1 ;  /* 0x000000011616781a */ /* 0x000fc40000000000 */
[----:B------:R-:W-:Y:S02]  /*10450*/  SGXT.U32 R15, R15, 0x1 ;  /* 0x000000010f0f781a */ /* 0x000fe40000000000 */
[----:B------:R-:W-:Y:S02]  /*10460*/  LOP3.LUT R22, R22, 0x34, RZ, 0xfc, !PT ;  /* 0x0000003416167812 */ /* 0x000fe400078efcff */
[----:B------:R-:W-:Y:S02]  /*10470*/  LOP3.LUT R15, R15, 0x36, RZ, 0xfc, !PT ;  /* 0x000000360f0f7812 */ /* 0x000fe400078efcff */
[----:B------:R-:W-:Y:S02]  /*10480*/  ISETP.GE.AND P2, PT, R22, UR5, PT ;  /* 0x0000000516007c0c */ /* 0x000fe4000bf46270 */
[----:B------:R-:W4:Y:S01]  /*10490*/  LDL.LU R22, [R1+0x151c] ;  /* 0x00151c0001167983 */ /* 0x000f220000300800 */
[----:B-1----:R-:W-:-:S03]  /*104a0*/  SHF.R.U32.HI R3, RZ, 0x6, R3 ;  /* 0x00000006ff037819 */ /* 0x002fc60000011603 */
[----:B------:R-:W3:Y:S01]  /*104b0*/  LDL R12, [R1+0x36c] ;  /* 0x00036c00010c7983 */ /* 0x000ee20000100800 */
[----:B------:R-:W-:-:S03]  /*104c0*/  SGXT.U32 R3, R3, 0x1 ;  /* 0x000000010303781a */ /* 0x000fc60000000000 */
[----:B------:R-:W3:Y:S01]  /*104d0*/  LDL R0, [R1+0x370] ;  /* 0x0003700001007983 */ /* 0x000ee20000100800 */
[----:B------:R-:W-:Y:S02]  /*104e0*/  ISETP.GE.AND P3, PT, R15, UR5, PT ;  /* 0x000000050f007c0c */ /* 0x000fe4000bf66270 */
[----:B------:R-:W-:Y:S01]  /*104f0*/  LOP3.LUT R2, R3, 0x38, RZ, 0xfc, !PT ;  /* 0x0000003803027812 */ /* 0x000fe200078efcff */
[----:B------:R-:W3:Y:S04]  /*10500*/  LDL R15, [R1+0x378] ;  /* 0x00037800010f7983 */ /* 0x000ee80000100800 */
[----:B--2---:R0:W-:Y:S04]  /*10510*/  STL [R1+0x204], R23 ;  /* 0x0002041701007387 */ /* 0x0041e80000100800 */
[----:B------:R-:W2:Y:S01]  /*10520*/  LDL R3, [R1+0x384] ;  /* 0x0003840001037983 */ /* 0x000ea20000100800 */
[----:B------:R-:W-:-:S02]  /*10530*/  PRMT R24, RZ, 0x7610, R24 ;  /* 0x00007610ff187816 */ /* 0x000fc40000000018 */
[----:B------:R-:W-:Y:S01]  /*10540*/  ISETP.GE.AND P4, PT, R2, UR5, PT ;  /* 0x0000000502007c0c */ /* 0x000fe2000bf86270 */
[----:B------:R-:W-:-:S05]  /*10550*/  @!P1 IMAD.MOV.U32 R2, RZ, RZ, R28 ;  /* 0x000000ffff029224 */ /* 0x000fca00078e001c */
[----:B--2---:R-:W2:Y:S04]  /*10560*/  @!P1 LDG.E.U16 R24, [R2.64] ;  /* 0x0000000802189981 */ /* 0x004ea8000c1e1500 */
[----:B--2---:R1:W-:Y:S04]  /*10570*/  STL [R1+0xc], R24 ;  /* 0x00000c1801007387 */ /* 0x0043e80000100800 */
[----:B------:R-:W2:Y:S04]  /*10580*/  LDL R2, [R1+0x37c] ;  /* 0x00037c0001027983 */ /* 0x000ea80000100800 */
[----:B------:R-:W2:Y:S01]  /*10590*/  LDL R3, [R1+0x380] ;  /* 0x0003800001037983 */ /* 0x000ea20000100800 */
[----:B----4-:R-:W-:-:S03]  /*105a0*/  PRMT R22, RZ, 0x7610, R22 ;  /* 0x00007610ff167816 */ /* 0x010fc60000000016 */
[----:B0-----:R-:W0:Y:S01]  /*105b0*/  S2R R23, SR_TID.X ;  /* 0x0000000000177919 */ /* 0x001e220000002100 */
[----:B--2---:R-:W-:-:S04]  /*105c0*/  @!P2 LOP3.LUT R3, R3, R2, RZ, 0x3c, !PT ;  /* 0x000000020303a212 */ /* 0x004fc800078e3cff */
[----:B------:R-:W-:-:S04]  /*105d0*/  @!P2 LOP3.LUT R2, R3, R2, RZ, 0x3c, !PT ;  /* 0x000000020302a212 */ /* 0x000fc800078e3cff */
[----:B------:R-:W-:-:S05]  /*105e0*/  @!P2 LOP3.LUT R3, R3, R2, RZ, 0x3c, !PT ;  /* 0x000000020303a212 */ /* 0x000fca00078e3cff */
[----:B------:R-:W2:Y:S01]  /*105f0*/  @!P2 LDG.E.U16 R22, [R2.64] ;  /* 0x000000080216a981 */ /* 0x000ea2000c1e1500 */
[----:B0-----:R-:W-:-:S04]  /*10600*/  SHF.R.U32.HI R23, RZ, 0x6, R23 ;  /* 0x00000006ff177819 */ /* 0x001fc80000011617 */
[----:B-1----:R-:W-:-:S04]  /*10610*/  SGXT.U32 R24, R23, 0x1 ;  /* 0x000000011718781a */ /* 0x002fc80000000000 */
[----:B------:R-:W-:-:S04]  /*10620*/  LOP3.LUT R24, R24, 0x3a, RZ, 0xfc, !PT ;  /* 0x0000003a18187812 */ /* 0x000fc800078efcff */
[----:B------:R-:W-:Y:S02]  /*10630*/  ISETP.GE.AND P0, PT, R24, UR5, PT ;  /* 0x0000000518007c0c */ /* 0x000fe4000bf06270 */
[----:B------:R-:W4:Y:S04]  /*10640*/  LDL.LU R24, [R1+0x1518] ;  /* 0x0015180001187983 */ /* 0x000f280000300800 */
[----:B------:R-:W0:Y:S04]  /*10650*/  S2R R23, SR_TID.X ;  /* 0x0000000000177919 */ /* 0x000e280000002100 */
[----:B--2---:R1:W-:Y:S04]  /*10660*/  STL [R1+0x70], R22 ;  /* 0x0000701601007387 */ /* 0x0043e80000100800 */
[----:B-1----:R-:W2:Y:S04]  /*10670*/  LDL.LU R22, [R1+0x1514] ;  /* 0x0015140001167983 */ /* 0x002ea80000300800 */
[----:B------:R-:W2:Y:S01]  /*10680*/  LDL R3, [R1+0x374] ;  /* 0x0003740001037983 */ /* 0x000ea20000100800 */
[----:B0-----:R-:W-:-:S04]  /*10690*/  SHF.R.U32.HI R28, RZ, 0x6, R23 ;  /* 0x00000006ff1c7819 */ /* 0x001fc80000011617 */
[----:B------:R-:W-:-:S04]  /*106a0*/  SGXT.U32 R28, R28, 0x1 ;  /* 0x000000011c1c781a */ /* 0x000fc80000000000 */
[----:B------:R-:W-:Y:S02]  /*106b0*/  LOP3.LUT R2, R28, 0x3c, RZ, 0xfc, !PT ;  /* 0x0000003c1c027812 */ /* 0x000fe400078efcff */
[----:B------:R-:W-:Y:S01]  /*106c0*/  PRMT R26, RZ, 0x7610, R26 ;  /* 0x00007610ff1a7816 */ /* 0x000fe2000000001a */
[----:B------:R-:W4:Y:S01]  /*106d0*/  LDL R28, [R1+0x360] ;  /* 0x00036000011c7983 */ /* 0x000f220000100800 */
[----:B------:R-:W-:Y:S01]  /*106e0*/  ISETP.GE.AND P1, PT, R2, UR5, PT ;  /* 0x0000000502007c0c */ /* 0x000fe2000bf26270 */
[----:B---3--:R-:W-:-:S05]  /*106f0*/  @!P3 IMAD.MOV.U32 R2, RZ, RZ, R15 ;  /* 0x000000ffff02b224 */ /* 0x008fca00078e000f */
[----:B--2---:R0:W2:Y:S01]  /*10700*/  @!P3 LDG.E.U16 R26, [R2.64] ;  /* 0x00000008021ab981 */ /* 0x0040a2000c1e1500 */
[----:B------:R-:W-:Y:S01]  /*10710*/  PRMT R22, RZ, 0x7610, R22 ;  /* 0x00007610ff167816 */ /* 0x000fe20000000016 */
[----:B0-----:R-:W-:Y:S02]  /*10720*/  @!P4 IMAD.MOV.U32 R2, RZ, RZ, R0 ;  /* 0x000000ffff02c224 */ /* 0x001fe400078e0000 */
[----:B------:R-:W-:-:S05]  /*10730*/  @!P4 IMAD.MOV.U32 R3, RZ, RZ, R12 ;  /* 0x000000ffff03c224 */ /* 0x000fca00078e000c */
[----:B------:R0:W3:Y:S04]  /*10740*/  @!P4 LDG.E.U16 R22, [R2.64] ;  /* 0x000000080216c981 */ /* 0x0000e8000c1e1500 */
[----:B--2---:R1:W-:Y:S04]  /*10750*/  STL [R1+0x1ec], R26 ;  /* 0x0001ec1a01007387 */ /* 0x0043e80000100800 */
[----:B0-----:R-:W2:Y:S04]  /*10760*/  LDL R2, [R1+0x364] ;  /* 0x0003640001027983 */ /* 0x001ea80000100800 */
[----:B------:R-:W2:Y:S01]  /*10770*/  LDL R3, [R1+0x368] ;  /* 0x0003680001037983 */ /* 0x000ea20000100800 */
[----:B----4-:R-:W-:-:S03]  /*10780*/  PRMT R24, RZ, 0x7610, R24 ;  /* 0x00007610ff187816 */ /* 0x010fc60000000018 */
[----:B------:R-:W0:Y:S01]  /*10790*/  S2R R15, SR_TID.X ;  /* 0x00000000000f7919 */ /* 0x000e220000002100 */
[----:B------:R-:W-:-:S03]  /*107a0*/  SHF.R.U32.HI R23, RZ, 0x6, R23 ;  /* 0x00000006ff177819 */ /* 0x000fc60000011617 */
[----:B-1----:R-:W4:Y:S04]  /*107b0*/  LDL R26, [R1+0x34c] ;  /* 0x00034c00011a7983 */ /* 0x002f280000100800 */
[----:B------:R-:W3:Y:S01]  /*107c0*/  LDL R0, [R1+0x350] ;  /* 0x0003500001007983 */ /* 0x000ee20000100800 */
[----:B--2---:R-:W-:-:S04]  /*107d0*/  @!P0 LOP3.LUT R3, R3, R2, RZ, 0x3c, !PT ;  /* 0x0000000203038212 */ /* 0x004fc800078e3cff */
[----:B------:R-:W-:-:S04]  /*107e0*/  @!P0 LOP3.LUT R2, R3, R2, RZ, 0x3c, !PT ;  /* 0x0000000203028212 */ /* 0x000fc800078e3cff */
[----:B------:R-:W-:-:S05]  /*107f0*/  @!P0 LOP3.LUT R3, R3, R2, RZ, 0x3c, !PT ;  /* 0x0000000203038212 */ /* 0x000fca00078e3cff */
[----:B------:R-:W2:Y:S01]  /*10800*/  @!P0 LDG.E.U16 R24, [R2.64] ;  /* 0x0000000802188981 */ /* 0x000ea2000c1e1500 */
[----:B------:R-:W-:Y:S02]  /*10810*/  SGXT.U32 R23, R23, 0x1 ;  /* 0x000000011717781a */ /* 0x000fe40000000000 */
[----:B0-----:R-:W-:Y:S02]  /*10820*/  SHF.R.U32.HI R15, RZ, 0x6, R15 ;  /* 0x00000006ff0f7819 */ /* 0x001fe4000001160f */
[----:B------:R-:W-:Y:S02]  /*10830*/  LOP3.LUT R23, R23, 0x3e, RZ, 0xfc, !PT ;  /* 0x0000003e17177812 */ /* 0x000fe400078efcff */
[----:B------:R-:W-:Y:S02]  /*10840*/  SGXT.U32 R15, R15, 0x1 ;  /* 0x000000010f0f781a */ /* 0x000fe40000000000 */
[----:B------:R-:W-:Y:S02]  /*10850*/  ISETP.GE.AND P2, PT, R23, UR5, PT ;  /* 0x0000000517007c0c */ /* 0x000fe4000bf46270 */
[----:B------:R-:W-:-:S02]  /*10860*/  LOP3.LUT R23, R15, 0x40, RZ, 0xfc, !PT ;  /* 0x000000400f177812 */ /* 0x000fc400078efcff */
[----:B------:R-:W-:Y:S02]  /*10870*/  LOP3.LUT R12, R15, 0x42, RZ, 0xfc, !PT ;  /* 0x000000420f0c7812 */ /* 0x000fe400078efcff */
[----:B------:R-:W-:Y:S02]  /*10880*/  ISETP.GE.AND P3, PT, R23, UR5, PT ;  /* 0x0000000517007c0c */ /* 0x000fe4000bf66270 */
[----:B------:R-:W3:Y:S01]  /*10890*/  LDL.LU R23, [R1+0x1510] ;  /* 0x0015100001177983 */ /* 0x000ee20000300800 */
[----:B------:R-:W-:-:S03]  /*108a0*/  ISETP.GE.AND P4, PT, R12, UR5, PT ;  /* 0x000000050c007c0c */ /* 0x000fc6000bf86270 */
[----:B------:R-:W3:Y:S04]  /*108b0*/  LDL.LU R12, [R1+0x150c] ;  /* 0x00150c00010c7983 */ /* 0x000ee80000300800 */
[----:B--2---:R0:W-:Y:S04]  /*108c0*/  STL [R1+0x14], R24 ;  /* 0x0000141801007387 */ /* 0x0041e80000100800 */
[----:B0-----:R-:W2:Y:S04]  /*108d0*/  LDL.LU R24, [R1+0x1508] ;  /* 0x0015080001187983 */ /* 0x001ea80000300800 */
[----:B------:R-:W2:Y:S01]  /*108e0*/  LDL R3, [R1+0x35c] ;  /* 0x00035c0001037983 */ /* 0x000ea20000100800 */
[----:B------:R-:W-:Y:S01]  /*108f0*/  PRMT R27, RZ, 0x7610, R27 ;  /* 0x00007610ff1b7816 */ /* 0x000fe2000000001b */
[----:B------:R-:W-:Y:S01]  /*10900*/  @!P1 IMAD.MOV.U32 R2, RZ, RZ, R28 ;  /* 0x000000ffff029224 */ /* 0x000fe200078e001c */
[----:B------:R-:W-:Y:S01]  /*10910*/  PRMT R25, RZ, 0x7610, R25 ;  /* 0x00007610ff197816 */ /* 0x000fe20000000019 */
[----:B------:R-:W3:Y:S04]  /*10920*/  LDL R28, [R1+0x334] ;  /* 0x00033400011c7983 */ /* 0x000ee80000100800 */
[----:B--2---:R0:W2:Y:S04]  /*10930*/  @!P1 LDG.E.U16 R27, [R2.64] ;  /* 0x00000008021b9981 */ /* 0x0040a8000c1e1500 */
[----:B0-----:R-:W2:Y:S04]  /*10940*/  LDL R2, [R1+0x354] ;  /* 0x0003540001027983 */ /* 0x001ea80000100800 */
[----:B------:R-:W2:Y:S02]  /*10950*/  LDL R3, [R1+0x358] ;  /* 0x0003580001037983 */ /* 0x000ea40000100800 */
[----:B--2---:R-:W-:-:S04]  /*10960*/  @!P2 LOP3.LUT R3, R3, R2, RZ, 0x3c, !PT ;  /* 0x000000020303a212 */ /* 0x004fc800078e3cff */
[----:B------:R-:W-:-:S04]  /*10970*/  @!P2 LOP3.LUT R2, R3, R2, RZ, 0x3c, !PT ;  /* 0x000000020302a212 */ /* 0x000fc800078e3cff */
[----:B------:R-:W-:-:S05]  /*10980*/  @!P2 LOP3.LUT R3, R3, R2, RZ, 0x3c, !PT ;  /* 0x000000020303a212 */ /* 0x000fca00078e3cff */
[----:B------:R0:W2:Y:S01]  /*10990*/  @!P2 LDG.E.U16 R25, [R2.64] ;  /* 0x000000080219a981 */ /* 0x0000a2000c1e1500 */
[----:B---3--:R-:W-:-:S03]  /*109a0*/  PRMT R23, RZ, 0x7610, R23 ;  /* 0x00007610ff177816 */ /* 0x008fc60000000017 */
[----:B------:R1:W-:Y:S01]  /*109b0*/  STL [R1+0x6c], R27 ;  /* 0x00006c1b01007387 */ /* 0x0003e20000100800 */
[----:B0-----:R-:W-:Y:S02]  /*109c0*/  @!P3 IMAD.MOV.U32 R2, RZ, RZ, R0 ;  /* 0x000000ffff02b224 */ /* 0x001fe400078e0000 */
[----:B----4-:R-:W-:Y:S01]  /*109d0*/  @!P3 IMAD.MOV.U32 R3, RZ, RZ, R26 ;  /* 0x000000ffff03b224 */ /* 0x010fe200078e001a */
[----:B-1----:R-:W3:Y:S04]  /*109e0*/  LDL R27, [R1+0x338] ;  /* 0x00033800011b7983 */ /* 0x002ee80000100800 */
[----:B------:R0:W4:Y:S04]  /*109f0*/  @!P3 LDG.E.U16 R23, [R2.64] ;  /* 0x000000080217b981 */ /* 0x000128000c1e1500 */
[----:B--2---:R1:W-:Y:S04]  /*10a00*/  STL [R1+0x1dc], R25 ;  /* 0x0001dc1901007387 */ /* 0x0043e80000100800 */
[----:B-1----:R-:W2:Y:S04]  /*10a10*/  LDL.LU R25, [R1+0x1504] ;  /* 0x0015040001197983 */ /* 0x002ea80000300800 */
[----:B0-----:R-:W2:Y:S04]  /*10a20*/  LDL R2, [R1+0x344] ;  /* 0x0003440001027983 */ /* 0x001ea80000100800 */
[----:B------:R-:W2:Y:S01]  /*10a30*/  LDL R3, [R1+0x348] ;  /* 0x0003480001037983 */ /* 0x000ea20000100800 */
[----:B------:R-:W-:-:S03]  /*10a40*/  PRMT R11, RZ, 0x7610, R11 ;  /* 0x00007610ff0b7816 */ /* 0x000fc6000000000b */
[----:B------:R-:W3:Y:S04]  /*10a50*/  LDL R26, [R1+0x32c] ;  /* 0x00032c00011a7983 */ /* 0x000ee80000100800 */
[----:B------:R-:W3:Y:S01]  /*10a60*/  LDL R0, [R1+0x330] ;  /* 0x0003300001007983 */ /* 0x000ee20000100800 */
[----:B--2---:R-:W-:-:S04]  /*10a70*/  @!P4 LOP3.LUT R3, R3, R2, RZ, 0x3c, !PT ;  /* 0x000000020303c212 */ /* 0x004fc800078e3cff */
[----:B------:R-:W-:-:S04]  /*10a80*/  @!P4 LOP3.LUT R2, R3, R2, RZ, 0x3c, !PT ;  /* 0x000000020302c212 */ /* 0x000fc800078e3cff */
[----:B------:R-:W-:-:S05]  /*10a90*/  @!P4 LOP3.LUT R3, R3, R2, RZ, 0x3c, !PT ;  /* 0x000000020303c212 */ /* 0x000fca00078e3cff */
[----:B------:R-:W2:Y:S04]  /*10aa0*/  @!P4 LDG.E.U16 R11, [R2.64] ;  /* 0x00000008020bc981 */ /* 0x000ea8000c1e1500 */
[----:B------:R-:W0:Y:S04]  /*10ab0*/  S2R R15, SR_TID.X ;  /* 0x00000000000f7919 */ /* 0x000e280000002100 */
[----:B--2---:R1:W-:Y:S04]  /*10ac0*/  STL [R1+0x10], R11 ;  /* 0x0000100b01007387 */ /* 0x0043e80000100800 */
[----:B------:R-:W2:Y:S04]  /*10ad0*/  LDL R2, [R1+0x33c] ;  /* 0x00033c0001027983 */ /* 0x000ea80000100800 */
[----:B------:R-:W2:Y:S01]  /*10ae0*/  LDL R3, [R1+0x340] ;  /* 0x0003400001037983 */ /* 0x000ea20000100800 */
[----:B0-----:R-:W-:-:S04]  /*10af0*/  SHF.R.U32.HI R15, RZ, 0x6, R15 ;  /* 0x00000006ff0f7819 */ /* 0x001fc8000001160f */
[----:B------:R-:W-:-:S04]  /*10b00*/  SGXT.U32 R15, R15, 0x1 ;  /* 0x000000010f0f781a */ /* 0x000fc80000000000 */
[----:B------:R-:W-:-:S04]  /*10b10*/  LOP3.LUT R15, R15, 0x44, RZ, 0xfc, !PT ;  /* 0x000000440f0f7812 */ /* 0x000fc800078efcff */
[----:B------:R-:W-:Y:S02]  /*10b20*/  ISETP.GE.AND P0, PT, R15, UR5, PT ;  /* 0x000000050f007c0c */ /* 0x000fe4000bf06270 */
[----:B------:R-:W0:Y:S01]  /*10b30*/  S2R R15, SR_TID.X ;  /* 0x00000000000f7919 */ /* 0x000e220000002100 */
[----:B------:R-:W-:Y:S02]  /*10b40*/  PRMT R29, RZ, 0x7610, R29 ;  /* 0x00007610ff1d7816 */ /* 0x000fe4000000001d */
[----:B0-----:R-:W-:-:S04]  /*10b50*/  SHF.R.U32.HI R15, RZ, 0x6, R15 ;  /* 0x00000006ff0f7819 */ /* 0x001fc8000001160f */
[----:B------:R-:W-:-:S04]  /*10b60*/  SGXT.U32 R15, R15, 0x1 ;  /* 0x000000010f0f781a */ /* 0x000fc80000000000 */
[----:B-1----:R-:W-:-:S04]  /*10b70*/  LOP3.LUT R11, R15, 0x46, RZ, 0xfc, !PT ;  /* 0x000000460f0b7812 */ /* 0x002fc800078efcff */
[----:B------:R-:W-:Y:S02]  /*10b80*/  ISETP.GE.AND P1, PT, R11, UR5, PT ;  /* 0x000000050b007c0c */ /* 0x000fe4000bf26270 */
[----:B------:R-:W-:Y:S02]  /*10b90*/  PRMT R4, RZ, 0x7610, R4 ;  /* 0x00007610ff047816 */ /* 0x000fe40000000004 */
[-C--:B--2---:R-:W-:Y:S01]  /*10ba0*/  @!P0 LOP3.LUT R3, R3, R2.reuse, RZ, 0x3c, !PT ;  /* 0x0000000203038212 */ /* 0x084fe200078e3cff */
[----:B------:R-:W0:Y:S03]  /*10bb0*/  S2R R15, SR_TID.X ;  /* 0x00000000000f7919 */ /* 0x000e260000002100 */
[C---:B------:R-:W-:Y:S01]  /*10bc0*/  @!P0 LOP3.LUT R2, R3.reuse, R2, RZ, 0x3c, !PT ;  /* 0x0000000203028212 */ /* 0x040fe200078e3cff */
[----:B------:R-:W2:Y:S03]  /*10bd0*/  LDL.LU R11, [R1+0x1500] ;  /* 0x00150000010b7983 */ /* 0x000ea60000300800 */
[----:B------:R-:W-:-:S05]  /*10be0*/  @!P0 LOP3.LUT R3, R3, R2, RZ, 0x3c, !PT ;  /* 0x0000000203038212 */ /* 0x000fca00078e3cff */
[----:B------:R1:W2:Y:S04]  /*10bf0*/  @!P0 LDG.E.U16 R29, [R2.64] ;  /* 0x00000008021d8981 */ /* 0x0002a8000c1e1500 */
[----:B-1----:R-:W1:Y:S01]  /*10c00*/  S2R R3, SR_TID.X ;  /* 0x0000000000037919 */ /* 0x002e620000002100 */
[----:B---3--:R-:W-:Y:S01]  /*10c10*/  @!P1 IMAD.MOV.U32 R2, RZ, RZ, R27 ;  /* 0x000000ffff029224 */ /* 0x008fe200078e001b */
[----:B-1----:R-:W-:-:S04]  /*10c20*/  SHF.R.U32.HI R3, RZ, 0x6, R3 ;  /* 0x00000006ff037819 */ /* 0x002fc80000011603 */
[----:B------:R-:W-:-:S04]  /*10c30*/  SGXT.U32 R3, R3, 0x1 ;  /* 0x000000010303781a */ /* 0x000fc80000000000 */
[----:B------:R-:W-:-:S04]  /*10c40*/  LOP3.LUT R3, R3, 0x48, RZ, 0xfc, !PT ;  /* 0x0000004803037812 */ /* 0x000fc800078efcff */
[----:B------:R-:W-:Y:S01]  /*10c50*/  ISETP.GE.AND P0, PT, R3, UR5, PT ;  /* 0x0000000503007c0c */ /* 0x000fe2000bf06270 */
[----:B------:R-:W-:-:S05]  /*10c60*/  @!P1 IMAD.MOV.U32 R3, RZ, RZ, R28 ;  /* 0x000000ffff039224 */ /* 0x000fca00078e001c */
[----:B------:R1:W3:Y:S01]  /*10c70*/  @!P1 LDG.E.U16 R4, [R2.64] ;  /* 0x0000000802049981 */ /* 0x0002e2000c1e1500 */
[----:B0-----:R-:W-:Y:S02]  /*10c80*/  SHF.R.U32.HI R15, RZ, 0x6, R15 ;  /* 0x00000006ff0f7819 */ /* 0x001fe4000001160f */
[----:B------:R-:W-:Y:S02]  /*10c90*/  PRMT R12, RZ, 0x7610, R12 ;  /* 0x00007610ff0c7816 */ /* 0x000fe4000000000c */
[----:B------:R-:W-:Y:S02]  /*10ca0*/  SGXT.U32 R15, R15, 0x1 ;  /* 0x000000010f0f781a */ /* 0x000fe40000000000 */
[----:B-1----:R-:W-:Y:S02]  /*10cb0*/  @!P0 IMAD.MOV.U32 R2, RZ, RZ, R0 ;  /* 0x000000ffff028224 */ /* 0x002fe400078e0000 */
[----:B------:R-:W-:Y:S01]  /*10cc0*/  @!P0 IMAD.MOV.U32 R3, RZ, RZ, R26 ;  /* 0x000000ffff038224 */ /* 0x000fe200078e001a */
[----:B------:R-:W-:-:S04]  /*10cd0*/  LOP3.LUT R27, R15, 0x50, RZ, 0xfc, !PT ;  /* 0x000000500f1b7812 */ /* 0x000fc800078efcff */
[----:B------:R0:W4:Y:S04]  /*10ce0*/  @!P0 LDG.E.U16 R12, [R2.64] ;  /* 0x00000008020c8981 */ /* 0x000128000c1e1500 */
[----:B--2---:R1:W-:Y:S04]  /*10cf0*/  STL [R1+0x60], R29 ;  /* 0x0000601d01007387 */ /* 0x0043e80000100800 */
[----:B-1----:R-:W2:Y:S04]  /*10d00*/  LDL.LU R29, [R1+0x14fc] ;  /* 0x0014fc00011d7983 */ /* 0x002ea80000300800 */
[----:B------:R-:W2:Y:S04]  /*10d10*/  LDL R15, [R1+0x2cc] ;  /* 0x0002cc00010f7983 */ /* 0x000ea80000100800 */
[----:B---3--:R1:W-:Y:S04]  /*10d20*/  STL [R1+0x1d0], R4 ;  /* 0x0001d00401007387 */ /* 0x0083e80000100800 */
[----:B0-----:R-:W3:Y:S04]  /*10d30*/  LDL R2, [R1+0x30c] ;  /* 0x00030c0001027983 */ /* 0x001ee80000100800 */
[----:B------:R-:W3:Y:S04]  /*10d40*/  LDL R3, [R1+0x310] ;  /* 0x0003100001037983 */ /* 0x000ee80000100800 */
[----:B------:R-:W0:Y:S01]  /*10d50*/  S2R R28, SR_TID.X ;  /* 0x00000000001c7919 */ /* 0x000e220000002100 */
[----:B------:R-:W-:-:S02]  /*10d60*/  ISETP.GE.AND P1, PT, R27, UR5, PT ;  /* 0x000000051b007c0c */ /* 0x000fc4000bf26270 */
[----:B------:R-:W-:Y:S01]  /*10d70*/  PRMT R24, RZ, 0x7610, R24 ;  /* 0x00007610ff187816 */ /* 0x000fe20000000018 */
[----:B-1----:R-:W2:Y:S04]  /*10d80*/  LDL R4, [R1+0x2d0] ;  /* 0x0002d00001047983 */ /* 0x002ea80000100800 */
[----:B------:R-:W2:Y:S04]  /*10d90*/  LDL R26, [R1+0x2ac] ;  /* 0x0002ac00011a7983 */ /* 0x000ea80000100800 */
[----:B------:R-:W2:Y:S01]  /*10da0*/  LDL R0, [R1+0x2b0] ;  /* 0x0002b00001007983 */ /* 0x000ea20000100800 */
[----:B0-----:R-:W-:-:S04]  /*10db0*/  SHF.R.U32.HI R28, RZ, 0x6, R28 ;  /* 0x00000006ff1c7819 */ /* 0x001fc8000001161c */
[----:B------:R-:W-:-:S04]  /*10dc0*/  SGXT.U32 R28, R28, 0x1 ;  /* 0x000000011c1c781a */ /* 0x000fc80000000000 */
[----:B------:R-:W-:-:S04]  /*10dd0*/  LOP3.LUT R28, R28, 0x58, RZ, 0xfc, !PT ;  /* 0x000000581c1c7812 */ /* 0x000fc800078efcff */
[----:B------:R-:W-:Y:S02]  /*10de0*/  ISETP.GE.AND P0, PT, R28, UR5, PT ;  /* 0x000000051c007c0c */ /* 0x000fe4000bf06270 */
[----:B------:R-:W2:Y:S01]  /*10df0*/  LDL.LU R28, [R1+0x14f8] ;  /* 0x0014f800011c7983 */ /* 0x000ea20000300800 */
[----:B---3--:R-:W-:-:S04]  /*10e00*/  @!P1 LOP3.LUT R3, R3, R2, RZ, 0x3c, !PT ;  /* 0x0000000203039212 */ /* 0x008fc800078e3cff */
[----:B------:R-:W-:-:S04]  /*10e10*/  @!P1 LOP3.LUT R2, R3, R2, RZ, 0x3c, !PT ;  /* 0x0000000203029212 */ /* 0x000fc800078e3cff */
[----:B------:R-:W-:-:S05]  /*10e20*/  @!P1 LOP3.LUT R3, R3, R2, RZ, 0x3c, !PT ;  /* 0x0000000203039212 */ /* 0x000fca00078e3cff */
[----:B------:R0:W3:Y:S04]  /*10e30*/  @!P1 LDG.E.U16 R24, [R2.64] ;  /* 0x0000000802189981 */ /* 0x0000e8000c1e1500 */
[----:B0-----:R-:W3:Y:S04]  /*10e40*/  LDL R2, [R1+0x2ec] ;  /* 0x0002ec0001027983 */ /* 0x001ee80000100800 */
[----:B------:R-:W3:Y:S04]  /*10e50*/  LDL R3, [R1+0x2f0] ;  /* 0x0002f00001037983 */ /* 0x000ee80000100800 */
[----:B------:R-:W0:Y:S01]  /*10e60*/  S2R R27, SR_TID.X ;  /* 0x00000000001b7919 */ /* 0x000e220000002100 */
[----:B------:R-:W-:-:S02]  /*10e70*/  PRMT R25, RZ, 0x7610, R25 ;  /* 0x00007610ff197816 */ /* 0x000fc40000000019 */
[----:B0-----:R-:W-:-:S04]  /*10e80*/  SHF.R.U32.HI R27, RZ, 0x6, R27 ;  /* 0x00000006ff1b7819 */ /* 0x001fc8000001161b */
[----:B------:R-:W-:-:S04]  /*10e90*/  SGXT.U32 R27, R27, 0x1 ;  /* 0x000000011b1b781a */ /* 0x000fc80000000000 */
[----:B------:R-:W-:-:S04]  /*10ea0*/  LOP3.LUT R27, R27, 0x60, RZ, 0xfc, !PT ;  /* 0x000000601b1b7812 */ /* 0x000fc800078efcff */
[----:B------:R-:W-:Y:S02]  /*10eb0*/  ISETP.GE.AND P1, PT, R27, UR5, PT ;  /* 0x000000051b007c0c */ /* 0x000fe4000bf26270 */
[----:B------:R-:W-:Y:S01]  /*10ec0*/  PRMT R11, RZ, 0x7610, R11 ;  /* 0x00007610ff0b7816 */ /* 0x000fe2000000000b */
[----:B------:R-:W4:Y:S01]  /*10ed0*/  LDL.LU R27, [R1+0x14f4] ;  /* 0x0014f400011b7983 */ /* 0x000f220000300800 */
[----:B--2---:R-:W-:Y:S02]  /*10ee0*/  PRMT R29, RZ, 0x7610, R29 ;  /* 0x00007610ff1d7816 */ /* 0x004fe4000000001d */
[----:B---3--:R-:W-:-:S04]  /*10ef0*/  @!P0 LOP3.LUT R3, R3, R2, RZ, 0x3c, !PT ;  /* 0x0000000203038212 */ /* 0x008fc800078e3cff */
[----:B------:R-:W-:-:S04]  /*10f00*/  @!P0 LOP3.LUT R2, R3, R2, RZ, 0x3c, !PT ;  /* 0x0000000203028212 */ /* 0x000fc800078e3cff */
[----:B------:R-:W-:-:S05]  /*10f10*/  @!P0 LOP3.LUT R3, R3, R2, RZ, 0x3c, !PT ;  /* 0x0000000203038212 */ /* 0x000fca00078e3cff */
[----:B------:R0:W2:Y:S04]  /*10f20*/  @!P0 LDG.E.U16 R25, [R2.64] ;  /* 0x0000000802198981 */ /* 0x0000a8000c1e1500 */
[----:B0-----:R-:W0:Y:S01]  /*10f30*/  S2R R3, SR_TID.X ;  /* 0x0000000000037919 */ /* 0x001e220000002100 */
[----:B------:R-:W-:Y:S01]  /*10f40*/  @!P1 IMAD.MOV.U32 R2, RZ, RZ, R4 ;  /* 0x000000ffff029224 */ /* 0x000fe200078e0004 */
[----:B------:R-:W-:Y:S02]  /*10f50*/  PRMT R28, RZ, 0x7610, R28 ;  /* 0x00007610ff1c7816 */ /* 0x000fe4000000001c */
[----:B------:R-:W3:Y:S01]  /*10f60*/  LDL R4, [R1+0x328] ;  /* 0x0003280001047983 */ /* 0x000ee20000100800 */
[----:B0-----:R-:W-:-:S04]  /*10f70*/  SHF.R.U32.HI R3, RZ, 0x6, R3 ;  /* 0x00000006ff037819 */ /* 0x001fc80000011603 */
[----:B------:R-:W-:-:S04]  /*10f80*/  SGXT.U32 R3, R3, 0x1 ;  /* 0x000000010303781a */ /* 0x000fc80000000000 */
[----:B------:R-:W-:-:S04]  /*10f90*/  LOP3.LUT R3, R3, 0x68, RZ, 0xfc, !PT ;  /* 0x0000006803037812 */ /* 0x000fc800078efcff */
[----:B------:R-:W-:Y:S01]  /*10fa0*/  ISETP.GE.AND P0, PT, R3, UR5, PT ;  /* 0x0000000503007c0c */ /* 0x000fe2000bf06270 */
[----:B------:R-:W-:-:S05]  /*10fb0*/  @!P1 IMAD.MOV.U32 R3, RZ, RZ, R15 ;  /* 0x000000ffff039224 */ /* 0x000fca00078e000f */
[----:B------:R0:W2:Y:S04]  /*10fc0*/  @!P1 LDG.E.U16 R11, [R2.64] ;  /* 0x00000008020b9981 */ /* 0x0000a8000c1e1500 */
[----:B0-----:R-:W0:Y:S03]  /*10fd0*/  S2R R3, SR_TID.X ;  /* 0x0000000000037919 */ /* 0x001e260000002100 */
[----:B------:R-:W-:Y:S01]  /*10fe0*/  @!P0 IMAD.MOV.U32 R2, RZ, RZ, R0 ;  /* 0x000000ffff028224 */ /* 0x000fe200078e0000 */
[----:B0-----:R-:W-:-:S04]  /*10ff0*/  SHF.R.U32.HI R3, RZ, 0x6, R3 ;  /* 0x00000006ff037819 */ /* 0x001fc80000011603 */
[----:B------:R-:W-:-:S04]  /*11000*/  SGXT.U32 R3, R3, 0x1 ;  /* 0x000000010303781a */ /* 0x000fc80000000000 */
[----:B------:R-:W-:-:S04]  /*11010*/  LOP3.LUT R3, R3, 0x70, RZ, 0xfc, !PT ;  /* 0x0000007003037812 */ /* 0x000fc800078efcff */
[----:B------:R-:W-:Y:S01]  /*11020*/  ISETP.GE.AND P1, PT, R3, UR5, PT ;  /* 0x0000000503007c0c */ /* 0x000fe2000bf26270 */
[----:B------:R-:W-:-:S05]  /*11030*/  @!P0 IMAD.MOV.U32 R3, RZ, RZ, R26 ;  /* 0x000000ffff038224 */ /* 0x000fca00078e001a */
[----:B------:R0:W2:Y:S04]  /*11040*/  @!P0 LDG.E.U16 R29, [R2.64] ;  /* 0x00000008021d8981 */ /* 0x0000a8000c1e1500 */
[----:B0-----:R-:W2:Y:S04]  /*11050*/  LDL R2, [R1+0x278] ;  /* 0x0002780001027983 */ /* 0x001ea80000100800 */
[----:B------:R-:W2:Y:S04]  /*11060*/  LDL R3, [R1+0x27c] ;  /* 0x00027c0001037983 */ /* 0x000ea80000100800 */
[----:B------:R-:W0:Y:S02]  /*11070*/  S2R R15, SR_TID.X ;  /* 0x00000000000f7919 */ /* 0x000e240000002100 */
[----:B0-----:R-:W-:-:S04]  /*11080*/  SHF.R.U32.HI R15, RZ, 0x6, R15 ;  /* 0x00000006ff0f7819 */ /* 0x001fc8000001160f */
[----:B------:R-:W-:Y:S02]  /*11090*/  SGXT.U32 R26, R15, 0x1 ;  /* 0x000000010f1a781a */ /* 0x000fe40000000000 */
[----:B------:R-:W3:Y:S02]  /*110a0*/  LDL R15, [R1+0x320] ;  /* 0x00032000010f7983 */ /* 0x000ee40000100800 */
[----:B------:R-:W-:-:S04]  /*110b0*/  LOP3.LUT R26, R26, 0x78, RZ, 0xfc, !PT ;  /* 0x000000781a1a7812 */ /* 0x000fc800078efcff */
[----:B------:R-:W-:Y:S02]  /*110c0*/  ISETP.GE.AND P2, PT, R26, UR5, PT ;  /* 0x000000051a007c0c */ /* 0x000fe4000bf46270 */
[----:B------:R-:W3:Y:S01]  /*110d0*/  LDL.LU R26, [R1+0x14f0] ;  /* 0x0014f000011a7983 */ /* 0x000ee20000300800 */
[----:B--2---:R-:W-:-:S04]  /*110e0*/  @!P1 LOP3.LUT R3, R3, R2, RZ, 0x3c, !PT ;  /* 0x0000000203039212 */ /* 0x004fc800078e3cff */
[----:B------:R-:W-:-:S04]  /*110f0*/  @!P1 LOP3.LUT R2, R3, R2, RZ, 0x3c, !PT ;  /* 0x0000000203029212 */ /* 0x000fc800078e3cff */
[----:B------:R-:W-:-:S05]  /*11100*/  @!P1 LOP3.LUT R3, R3, R2, RZ, 0x3c, !PT ;  /* 0x0000000203039212 */ /* 0x000fca00078e3cff */
[----:B------:R0:W2:Y:S04]  /*11110*/  @!P1 LDG.E.U16 R28, [R2.64] ;  /* 0x00000008021c9981 */ /* 0x0000a8000c1e1500 */
[----:B0-----:R-:W2:Y:S04]  /*11120*/  LDL R2, [R1+0x258] ;  /* 0x0002580001027983 */ /* 0x001ea80000100800 */
[----:B------:R-:W2:Y:S01]  /*11130*/  LDL R3, [R1+0x25c] ;  /* 0x00025c0001037983 */ /* 0x000ea20000100800 */
[----:B----4-:R-:W-:-:S03]  /*11140*/  PRMT R27, RZ, 0x7610, R27 ;  /* 0x00007610ff1b7816 */ /* 0x010fc6000000001b */
[----:B------:R-:W0:Y:S01]  /*11150*/  S2R R0, SR_TID.X ;  /* 0x0000000000007919 */ /* 0x000e220000002100 */
[----:B--2---:R-:W-:-:S04]  /*11160*/  @!P2 LOP3.LUT R3, R3, R2, RZ, 0x3c, !PT ;  /* 0x000000020303a212 */ /* 0x004fc800078e3cff */
[----:B------:R-:W-:-:S04]  /*11170*/  @!P2 LOP3.LUT R2, R3, R2, RZ, 0x3c, !PT ;  /* 0x000000020302a212 */ /* 0x000fc800078e3cff */
[----:B------:R-:W-:-:S05]  /*11180*/  @!P2 LOP3.LUT R3, R3, R2, RZ, 0x3c, !PT ;  /* 0x000000020303a212 */ /* 0x000fca00078e3cff */
[----:B------:R1:W2:Y:S04]  /*11190*/  @!P2 LDG.E.U16 R27, [R2.64] ;  /* 0x00000008021ba981 */ /* 0x0002a8000c1e1500 */
[----:B-1----:R-:W1:Y:S02]  /*111a0*/  S2R R3, SR_TID.X ;  /* 0x0000000000037919 */ /* 0x002e640000002100 */
[----:B-1----:R-:W-:-:S04]  /*111b0*/  SHF.R.U32.HI R3, RZ, 0x6, R3 ;  /* 0x00000006ff037819 */ /* 0x002fc80000011603 */
[----:B------:R-:W-:-:S04]  /*111c0*/  SGXT.U32 R3, R3, 0x1 ;  /* 0x000000010303781a */ /* 0x000fc80000000000 */
[----:B------:R-:W-:Y:S02]  /*111d0*/  LOP3.LUT R2, R3, 0x4c, RZ, 0xfc, !PT ;  /* 0x0000004c03027812 */ /* 0x000fe400078efcff */
[----:B------:R-:W4:Y:S01]  /*111e0*/  LDL R3, [R1+0x324] ;  /* 0x0003240001037983 */ /* 0x000f220000100800 */
[----:B0-----:R-:W-:-:S04]  /*111f0*/  SHF.R.U32.HI R0, RZ, 0x6, R0 ;  /* 0x00000006ff007819 */ /* 0x001fc80000011600 */
[----:B------:R-:W-:-:S04]  /*11200*/  SGXT.U32 R0, R0, 0x1 ;  /* 0x000000010000781a */ /* 0x000fc80000000000 */
[----:B------:R-:W-:-:S04]  /*11210*/  LOP3.LUT R0, R0, 0x4a, RZ, 0xfc, !PT ;  /* 0x0000004a00007812 */ /* 0x000fc800078efcff */
[----:B------:R-:W-:Y:S02]  /*11220*/  ISETP.GE.AND P0, PT, R0, UR5, PT ;  /* 0x0000000500007c0c */ /* 0x000fe4000bf06270 */
[----:B------:R-:W-:Y:S02]  /*11230*/  ISETP.GE.AND P1, PT, R2, UR5, PT ;  /* 0x0000000502007c0c */ /* 0x000fe4000bf26270 */
[----:B------:R-:W-:-:S09]  /*11240*/  PRMT R10, RZ, 0x7610, R10 ;  /* 0x00007610ff0a7816 */ /* 0x000fd2000000000a */
[----:B---3--:R-:W-:-:S05]  /*11250*/  @!P0 IMAD.MOV.U32 R2, RZ, RZ, R4 ;  /* 0x000000ffff028224 */ /* 0x008fca00078e0004 */
[----:B----4-:R-:W3:Y:S04]  /*11260*/  @!P0 LDG.E.U16 R10, [R2.64] ;  /* 0x00000008020a8981 */ /* 0x010ee8000c1e1500 */
[----:B------:R-:W0:Y:S04]  /*11270*/  S2R R0, SR_TID.X ;  /* 0x0000000000007919 */ /* 0x000e280000002100 */
[----:B---3--:R1:W-:Y:S04]  /*11280*/  STL [R1+0x4], R10 ;  /* 0x0000040a01007387 */ /* 0x0083e80000100800 */
[----:B-1----:R-:W3:Y:S04]  /*11290*/  LDL.LU R10, [R1+0x14ec] ;  /* 0x0014ec00010a7983 */ /* 0x002ee80000300800 */
[----:B------:R-:W4:Y:S01]  /*112a0*/  LDL R3, [R1+0x31c] ;  /* 0x00031c0001037983 */ /* 0x000f220000100800 */
[----:B0-----:R-:W-:-:S04]  /*112b0*/  SHF.R.U32.HI R0, RZ, 0x6, R0 ;  /* 0x00000006ff007819 */ /* 0x001fc80000011600 */
[----:B------:R-:W-:-:S04]  /*112c0*/  SGXT.U32 R0, R0, 0x1 ;  /* 0x000000010000781a */ /* 0x000fc80000000000 */
[----:B------:R-:W-:Y:S02]  /*112d0*/  LOP3.LUT R2, R0, 0x4e, RZ, 0xfc, !PT ;  /* 0x0000004e00027812 */ /* 0x000fe400078efcff */
[----:B------:R-:W-:Y:S01]  /*112e0*/  PRMT R5, RZ, 0x7610, R5 ;  /* 0x00007610ff057816 */ /* 0x000fe20000000005 */
[----:B------:R-:W2:Y:S01]  /*112f0*/  LDL R0, [R1+0x300] ;  /* 0x0003000001007983 */ /* 0x000ea20000100800 */
[----:B------:R-:W-:Y:S01]  /*11300*/  ISETP.GE.AND P0, PT, R2, UR5, PT ;  /* 0x0000000502007c0c */ /* 0x000fe2000bf06270 */
[----:B------:R-:W-:-:S05]  /*11310*/  @!P1 IMAD.MOV.U32 R2, RZ, RZ, R15 ;  /* 0x000000ffff029224 */ /* 0x000fca00078e000f */
[----:B----4-:R-:W4:Y:S04]  /*11320*/  @!P1 LDG.E.U16 R5, [R2.64] ;  /* 0x0000000802059981 */ /* 0x010f28000c1e1500 */
[----:B----4-:R0:W-:Y:S04]  /*11330*/  STL [R1+0x8], R5 ;  /* 0x0000080501007387 */ /* 0x0101e80000100800 */
[----:B0-----:R-:W4:Y:S04]  /*11340*/  LDL.LU R5, [R1+0x14e8] ;  /* 0x0014e80001057983 */ /* 0x001f280000300800 */
[----:B------:R-:W2:Y:S04]  /*11350*/  LDL R2, [R1+0x314] ;  /* 0x0003140001027983 */ /* 0x000ea80000100800 */
[----:B------:R-:W2:Y:S01]  /*11360*/  LDL R3, [R1+0x318] ;  /* 0x0003180001037983 */ /* 0x000ea20000100800 */
[----:B------:R-:W-:-:S02]  /*11370*/  PRMT R9, RZ, 0x7610, R9 ;  /* 0x00007610ff097816 */ /* 0x000fc40000000009 */
[----:B--2---:R-:W-:-:S04]  /*11380*/  @!P0 LOP3.LUT R3, R3, R2, RZ, 0x3c, !PT ;  /* 0x0000000203038212 */ /* 0x004fc800078e3cff */
[----:B------:R-:W-:-:S04]  /*11390*/  @!P0 LOP3.LUT R2, R3, R2, RZ, 0x3c, !PT ;  /* 0x0000000203028212 */ /* 0x000fc800078e3cff */
[----:B------:R-:W-:-:S05]  /*113a0*/  @!P0 LOP3.LUT R3, R3, R2, RZ, 0x3c, !PT ;  /* 0x0000000203038212 */ /* 0x000fca00078e3cff */
[----:B------:R-:W2:Y:S04]  /*113b0*/  @!P0 LDG.E.U16 R9, [R2.64] ;  /* 0x0000000802098981 */ /* 0x000ea8000c1e1500 */
[----:B------:R-:W0:Y:S04]  /*113c0*/  S2R R4, SR_TID.X ;  /* 0x0000000000047919 */ /* 0x000e280000002100 */
[----:B------:R-:W1:Y:S04]  /*113d0*/  S2R R15, SR_TID.X ;  /* 0x00000000000f7919 */ /* 0x000e680000002100 */
[----:B--2---:R2:W-:Y:S04]  /*113e0*/  STL [R1+0x8c], R9 ;  /* 0x00008c0901007387 */ /* 0x0045e80000100800 */
[----:B--2---:R-:W2:Y:S04]  /*113f0*/  LDL.LU R9, [R1+0x14e4] ;  /* 0x0014e40001097983 */ /* 0x004ea80000300800 */
[----:B------:R-:W2:Y:S04]  /*11400*/  LDL R2, [R1+0x304] ;  /* 0x0003040001027983 */ /* 0x000ea80000100800 */
[----:B------:R-:W2:Y:S01]  /*11410*/  LDL R3, [R1+0x308] ;  /* 0x0003080001037983 */ /* 0x000ea20000100800 */
[----:B0-----:R-:W-:-:S04]  /*11420*/  SHF.R.U32.HI R4, RZ, 0x6, R4 ;  /* 0x00000006ff047819 */ /* 0x001fc80000011604 */
[----:B------:R-:W-:-:S04]  /*11430*/  SGXT.U32 R4, R4, 0x1 ;  /* 0x000000010404781a */ /* 0x000fc80000000000 */
[----:B------:R-:W-:-:S04]  /*11440*/  LOP3.LUT R4, R4, 0x52, RZ, 0xfc, !PT ;  /* 0x0000005204047812 */ /* 0x000fc800078efcff */
[----:B------:R-:W-:Y:S02]  /*11450*/  ISETP.GE.AND P1, PT, R4, UR5, PT ;  /* 0x0000000504007c0c */ /* 0x000fe4000bf26270 */
[----:B-1----:R-:W-:-:S04]  /*11460*/  SHF.R.U32.HI R15, RZ, 0x6, R15 ;  /* 0x00000006ff0f7819 */ /* 0x002fc8000001160f */
[----:B------:R-:W-:Y:S02]  /*11470*/  SGXT.U32 R4, R15, 0x1 ;  /* 0x000000010f04781a */ /* 0x000fe40000000000 */
[----:B------:R-:W-:Y:S02]  /*11480*/  PRMT R16, RZ, 0x7610, R16 ;  /* 0x00007610ff107816 */ /* 0x000fe40000000010 */
[----:B------:R-:W-:-:S04]  /*11490*/  LOP3.LUT R4, R4, 0x54, RZ, 0xfc, !PT ;  /* 0x0000005404047812 */ /* 0x000fc800078efcff */
[----:B------:R-:W-:Y:S02]  /*114a0*/  ISETP.GE.AND P0, PT, R4, UR5, PT ;  /* 0x0000000504007c0c */ /* 0x000fe4000bf06270 */
[----:B------:R-:W3:Y:S01]  /*114b0*/  LDL.LU R4, [R1+0x14e0] ;  /* 0x0014e00001047983 */ /* 0x000ee20000300800 */
[----:B--2---:R-:W-:-:S04]  /*114c0*/  @!P1 LOP3.LUT R3, R3, R2, RZ, 0x3c, !PT ;  /* 0x0000000203039212 */ /* 0x004fc800078e3cff */
[----:B------:R-:W-:-:S04]  /*114d0*/  @!P1 LOP3.LUT R2, R3, R2, RZ, 0x3c, !PT ;  /* 0x0000000203029212 */ /* 0x000fc800078e3cff */
[----:B------:R-:W-:-:S05]  /*114e0*/  @!P1 LOP3.LUT R3, R3, R2, RZ, 0x3c, !PT ;  /* 0x0000000203039212 */ /* 0x000fca00078e3cff */
[----:B------:R0:W2:Y:S04]  /*114f0*/  @!P1 LDG.E.U16 R16, [R2.64] ;  /* 0x0000000802109981 */ /* 0x0000a8000c1e1500 */
[----:B0-----:R-:W3:Y:S04]  /*11500*/  LDL R3, [R1+0x2fc] ;  /* 0x0002fc0001037983 */ /* 0x001ee80000100800 */
[----:B------:R-:W0:Y:S01]  /*11510*/  S2R R15, SR_TID.X ;  /* 0x00000000000f7919 */ /* 0x000e220000002100 */
[----:B------:R-:W-:Y:S02]  /*11520*/  PRMT R26, RZ, 0x7610, R26 ;  /* 0x00007610ff1a7816 */ /* 0x000fe4000000001a */
[----:B0-----:R-:W-:-:S04]  /*11530*/  SHF.R.U32.HI R15, RZ, 0x6, R15 ;  /* 0x00000006ff0f7819 */ /* 0x001fc8000001160f */
[----:B------:R-:W-:-:S04]  /*11540*/  SGXT.U32 R15, R15, 0x1 ;  /* 0x000000010f0f781a */ /* 0x000fc80000000000 */
[----:B------:R-:W-:-:S04]  /*11550*/  LOP3.LUT R2, R15, 0x56, RZ, 0xfc, !PT ;  /* 0x000000560f027812 */ /* 0x000fc800078efcff */
[----:B------:R-:W-:Y:S01]  /*11560*/  ISETP.GE.AND P1, PT, R2, UR5, PT ;  /* 0x0000000502007c0c */ /* 0x000fe2000bf26270 */
[----:B------:R-:W-:Y:S01]  /*11570*/  @!P0 IMAD.MOV.U32 R2, RZ, RZ, R0 ;  /* 0x000000ffff028224 */ /* 0x000fe200078e0000 */
[----:B--2---:R0:W-:Y:S01]  /*11580*/  STL [R1], R16 ;  /* 0x0000001001007387 */ /* 0x0041e20000100800 */
[----:B------:R-:W-:-:S03]  /*11590*/  PRMT R8, RZ, 0x7610, R8 ;  /* 0x00007610ff087816 */ /* 0x000fc60000000008 */
[----:B------:R-:W2:Y:S04]  /*115a0*/  LDL R15, [R1+0x2e8] ;  /* 0x0002e800010f7983 */ /* 0x000ea80000100800 */
[----:B------:R-:W2:Y:S04]  /*115b0*/  LDL R0, [R1+0x2e0] ;  /* 0x0002e00001007983 */ /* 0x000ea80000100800 */
[----:B---3--:R1:W3:Y:S04]  /*115c0*/  @!P0 LDG.E.U16 R26, [R2.64] ;  /* 0x00000008021a8981 */ /* 0x0082e8000c1e1500 */
[----:B-1----:R-:W2:Y:S04]  /*115d0*/  LDL R2, [R1+0x2f4] ;  /* 0x0002f40001027983 */ /* 0x002ea80000100800 */
[----:B------:R-:W2:Y:S02]  /*115e0*/  LDL R3, [R1+0x2f8] ;  /* 0x0002f80001037983 */ /* 0x000ea40000100800 */
[----:B--2---:R-:W-:-:S04]  /*115f0*/  @!P1 LOP3.LUT R3, R3, R2, RZ, 0x3c, !PT ;  /* 0x0000000203039212 */ /* 0x004fc800078e3cff */
[----:B------:R-:W-:-:S04]  /*11600*/  @!P1 LOP3.LUT R2, R3, R2, RZ, 0x3c, !PT ;  /* 0x0000000203029212 */ /* 0x000fc800078e3cff */
[----:B------:R-:W-:-:S05]  /*11610*/  @!P1 LOP3.LUT R3, R3, R2, RZ, 0x3c, !PT ;  /* 0x0000000203039212 */ /* 0x000fca00078e3cff */
[----:B------:R1:W2:Y:S04]  /*11620*/  @!P1 LDG.E.U16 R8, [R2.64] ;  /* 0x0000000802089981 */ /* 0x0002a8000c1e1500 */
[----:B-1----:R-:W1:Y:S04]  /*11630*/  S2R R3, SR_TID.X ;  /* 0x0000000000037919 */ /* 0x002e680000002100 */
[----:B---3--:R-:W-:Y:S04]  /*11640*/  STL [R1+0x1448], R26 ;  /* 0x0014481a01007387 */ /* 0x008fe80000100800 */
[----:B------:R-:W-:Y:S04]  /*11650*/  STL [R1+0x1484], R26 ;  /* 0x0014841a01007387 */ /* 0x000fe80000100800 */
[----:B------:R-:W-:Y:S04]  /*11660*/  STL [R1+0x1488], R26 ;  /* 0x0014881a01007387 */ /* 0x000fe80000100800 */
[----:B------:R-:W-:Y:S01]  /*11670*/  STL [R1+0x148c], R26 ;  /* 0x00148c1a01007387 */ /* 0x000fe20000100800 */
[----:B-1----:R-:W-:-:S04]  /*11680*/  SHF.R.U32.HI R3, RZ, 0x6, R3 ;  /* 0x00000006ff037819 */ /* 0x002fc80000011603 */
[----:B------:R-:W-:-:S04]  /*11690*/  SGXT.U32 R3, R3, 0x1 ;  /* 0x000000010303781a */ /* 0x000fc80000000000 */
[----:B------:R-:W-:Y:S01]  /*116a0*/  LOP3.LUT R2, R3, 0x5c, RZ, 0xfc, !PT ;  /* 0x0000005c03027812 */ /* 0x000fe200078efcff */
[----:B0-----:R-:W0:Y:S04]  /*116b0*/  S2R R16, SR_TID.X ;  /* 0x0000000000107919 */ /* 0x001e280000002100 */
[----:B--2---:R1:W-:Y:S04]  /*116c0*/  STL [R1+0x80], R8 ;  /* 0x0000800801007387 */ /* 0x0043e80000100800 */
[----:B-1----:R-:W2:Y:S04]  /*116d0*/  LDL.LU R8, [R1+0x14dc] ;  /* 0x0014dc0001087983 */ /* 0x002ea80000300800 */
[----:B------:R-:W3:Y:S01]  /*116e0*/  LDL R3, [R1+0x2e4] ;  /* 0x0002e40001037983 */ /* 0x000ee20000100800 */
[----:B0-----:R-:W-:-:S04]  /*116f0*/  SHF.R.U32.HI R16, RZ, 0x6, R16 ;  /* 0x00000006ff107819 */ /* 0x001fc80000011610 */
[----:B------:R-:W-:-:S04]  /*11700*/  SGXT.U32 R16, R16, 0x1 ;  /* 0x000000011010781a */ /* 0x000fc80000000000 */
[----:B------:R-:W-:-:S04]  /*11710*/  LOP3.LUT R16, R16, 0x5a, RZ, 0xfc, !PT ;  /* 0x0000005a10107812 */ /* 0x000fc800078efcff */
[----:B------:R-:W-:Y:S02]  /*11720*/  ISETP.GE.AND P0, PT, R16, UR5, PT ;  /* 0x0000000510007c0c */ /* 0x000fe4000bf06270 */
[----:B------:R-:W-:Y:S02]  /*11730*/  ISETP.GE.AND P1, PT, R2, UR5, PT ;  /* 0x0000000502007c0c */ /* 0x000fe4000bf26270 */
[----:B------:R-:W-:-:S09]  /*11740*/  PRMT R10, RZ, 0x7610, R10 ;  /* 0x00007610ff0a7816 */ /* 0x000fd2000000000a */
[----:B------:R-:W-:Y:S01]  /*11750*/  @!P0 IMAD.MOV.U32 R2, RZ, RZ, R15 ;  /* 0x000000ffff028224 */ /* 0x000fe200078e000f */
[----:B----4-:R-:W-:Y:S01]  /*11760*/  PRMT R5, RZ, 0x7610, R5 ;  /* 0x00007610ff057816 */ /* 0x010fe20000000005 */
[----:B------:R-:W4:Y:S04]  /*11770*/  LDL R15, [R1+0x2d8] ;  /* 0x0002d800010f7983 */ /* 0x000f280000100800 */
[----:B---3--:R0:W3:Y:S04]  /*11780*/  @!P0 LDG.E.U16 R10, [R2.64] ;  /* 0x00000008020a8981 */ /* 0x0080e8000c1e1500 */
[----:B0-----:R-:W2:Y:S01]  /*11790*/  LDL R3, [R1+0x2dc] ;  /* 0x0002dc0001037983 */ /* 0x001ea20000100800 */
[----:B------:R-:W-:-:S03]  /*117a0*/  @!P1 IMAD.MOV.U32 R2, RZ, RZ, R0 ;  /* 0x000000ffff029224 */ /* 0x000fc600078e0000 */
[----:B------:R-:W0:Y:S04]  /*117b0*/  S2R R16, SR_TID.X ;  /* 0x0000000000107919 */ /* 0x000e280000002100 */
[----:B--2---:R1:W2:Y:S04]  /*117c0*/  @!P1 LDG.E.U16 R5, [R2.64] ;  /* 0x0000000802059981 */ /* 0x0042a8000c1e1500 */
[----:B-1----:R-:W1:Y:S04]  /*117d0*/  S2R R3, SR_TID.X ;  /* 0x0000000000037919 */ /* 0x002e680000002100 */
[----:B---3--:R-:W-:Y:S04]  /*117e0*/  STL [R1+0x1490], R10 ;  /* 0x0014900a01007387 */ /* 0x008fe80000100800 */
[----:B------:R-:W-:Y:S01]  /*117f0*/  STL [R1+0x1494], R10 ;  /* 0x0014940a01007387 */ /* 0x000fe20000100800 */
[----:B0-----:R-:W-:-:S02]  /*11800*/  SHF.R.U32.HI R16, RZ, 0x6, R16 ;  /* 0x00000006ff107819 */ /* 0x001fc40000011610 */
[----:B------:R-:W-:Y:S01]  /*11810*/  PRMT R7, RZ, 0x7610, R7 ;  /* 0x00007610ff077816 */ /* 0x000fe20000000007 */
[----:B------:R-:W3:Y:S01]  /*11820*/  LDL R0, [R1+0x2c0] ;  /* 0x0002c00001007983 */ /* 0x000ee20000100800 */
[----:B-1----:R-:W-:-:S04]  /*11830*/  SHF.R.U32.HI R3, RZ, 0x6, R3 ;  /* 0x00000006ff037819 */ /* 0x002fc80000011603 */
[----:B------:R-:W-:Y:S02]  /*11840*/  SGXT.U32 R2, R3, 0x1 ;  /* 0x000000010302781a */ /* 0x000fe40000000000 */
[----:B------:R-:W2:Y:S01]  /*11850*/  LDL R3, [R1+0x2d4] ;  /* 0x0002d40001037983 */ /* 0x000ea20000100800 */
[----:B------:R-:W-:-:S04]  /*11860*/  SGXT.U32 R16, R16, 0x1 ;  /* 0x000000011010781a */ /* 0x000fc80000000000 */
[----:B------:R-:W-:-:S04]  /*11870*/  LOP3.LUT R16, R16, 0x5e, RZ, 0xfc, !PT ;  /* 0x0000005e10107812 */ /* 0x000fc800078efcff */
[----:B------:R-:W-:Y:S02]  /*11880*/  ISETP.GE.AND P0, PT, R16, UR5, PT ;  /* 0x0000000510007c0c */ /* 0x000fe4000bf06270 */
[----:B------:R-:W-:Y:S01]  /*11890*/  LOP3.LUT R2, R2, 0x62, RZ, 0xfc, !PT ;  /* 0x0000006202027812 */ /* 0x000fe200078efcff */
[----:B------:R-:W3:Y:S03]  /*118a0*/  LDL R16, [R1+0x2c8] ;  /* 0x0002c80001107983 */ /* 0x000ee60000100800 */
[----:B------:R-:W-:-:S07]  /*118b0*/  ISETP.GE.AND P1, PT, R2, UR5, PT ;  /* 0x0000000502007c0c */ /* 0x000fce000bf26270 */
[----:B----4-:R-:W-:-:S05]  /*118c0*/  @!P0 IMAD.MOV.U32 R2, RZ, RZ, R15 ;  /* 0x000000ffff028224 */ /* 0x010fca00078e000f */
[----:B--2---:R0:W2:Y:S04]  /*118d0*/  @!P0 LDG.E.U16 R7, [R2.64] ;  /* 0x0000000802078981 */ /* 0x0040a8000c1e1500 */
[----:B0-----:R-:W0:Y:S04]  /*118e0*/  S2R R3, SR_TID.X ;  /* 0x0000000000037919 */ /* 0x001e280000002100 */
[----:B------:R-:W-:Y:S04]  /*118f0*/  STL [R1+0x1444], R5 ;  /* 0x0014440501007387 */ /* 0x000fe80000100800 */
[----:B------:R-:W-:Y:S04]  /*11900*/  STL [R1+0x144c], R5 ;  /* 0x00144c0501007387 */ /* 0x000fe80000100800 */
[----:B------:R-:W-:Y:S04]  /*11910*/  STL [R1+0x1450], R5 ;  /* 0x0014500501007387 */ /* 0x000fe80000100800 */
[----:B------:R-:W-:Y:S01]  /*11920*/  STL [R1+0x14a0], R5 ;  /* 0x0014a00501007387 */ /* 0x000fe20000100800 */
[----:B0-----:R-:W-:-:S03]  /*11930*/  SHF.R.U32.HI R3, RZ, 0x6, R3 ;  /* 0x00000006ff037819 */ /* 0x001fc60000011603 */
[----:B------:R-:W-:Y:S01]  /*11940*/  STL [R1+0x14a4], R5 ;  /* 0x0014a40501007387 */ /* 0x000fe20000100800 */
[----:B------:R-:W-:-:S04]  /*11950*/  SGXT.U32 R3, R3, 0x1 ;  /* 0x000000010303781a */ /* 0x000fc80000000000 */
[----:B------:R-:W-:Y:S01]  /*11960*/  LOP3.LUT R2, R3, 0x64, RZ, 0xfc, !PT ;  /* 0x0000006403027812 */ /* 0x000fe200078efcff */
[----:B--2---:R0:W-:Y:S04]  /*11970*/  STL [R1+0x7c], R7 ;  /* 0x00007c0701007387 */ /* 0x0041e80000100800 */
[----:B0-----:R-:W2:Y:S04]  /*11980*/  LDL.LU R7, [R1+0x14d8] ;  /* 0x0014d80001077983 */ /* 0x001ea80000300800 */
[----:B------:R-:W4:Y:S01]  /*11990*/  LDL R3, [R1+0x2c4] ;  /* 0x0002c40001037983 */ /* 0x000f220000100800 */
[----:B------:R-:W-:Y:S01]  /*119a0*/  ISETP.GE.AND P0, PT, R2, UR5, PT ;  /* 0x0000000502007c0c */ /* 0x000fe2000bf06270 */
[----:B---3--:R-:W-:Y:S01]  /*119b0*/  @!P1 IMAD.MOV.U32 R2, RZ, RZ, R16 ;  /* 0x000000ffff029224 */ /* 0x008fe200078e0010 */
[----:B------:R-:W-:Y:S01]  /*119c0*/  PRMT R9, RZ, 0x7610, R9 ;  /* 0x00007610ff097816 */ /* 0x000fe20000000009 */
[----:B------:R-:W0:Y:S01]  /*119d0*/  S2R R15, SR_TID.X ;  /* 0x00000000000f7919 */ /* 0x000e220000002100 */
[----:B------:R-:W-:-:S03]  /*119e0*/  PRMT R4, RZ, 0x7610, R4 ;  /* 0x00007610ff047816 */ /* 0x000fc60000000004 */
[----:B------:R-:W3:Y:S04]  /*119f0*/  LDL R16, [R1+0x2a8] ;  /* 0x0002a80001107983 */ /* 0x000ee80000100800 */
[----:B----4-:R1:W4:Y:S04]  /*11a00*/  @!P1 LDG.E.U16 R9, [R2.64] ;  /* 0x0000000802099981 */ /* 0x010328000c1e1500 */
[----:B-1----:R-:W2:Y:S01]  /*11a10*/  LDL R3, [R1+0x2bc] ;  /* 0x0002bc0001037983 */ /* 0x002ea20000100800 */
[----:B0-----:R-:W-:-:S04]  /*11a20*/  SHF.R.U32.HI R15, RZ, 0x6, R15 ;  /* 0x00000006ff0f7819 */ /* 0x001fc8000001160f */
[----:B------:R-:W-:-:S04]  /*11a30*/  SGXT.U32 R15, R15, 0x1 ;  /* 0x000000010f0f781a */ /* 0x000fc80000000000 */
[----:B------:R-:W-:-:S04]  /*11a40*/  LOP3.LUT R2, R15, 0x66, RZ, 0xfc, !PT ;  /* 0x000000660f027812 */ /* 0x000fc800078efcff */
[----:B------:R-:W-:Y:S01]  /*11a50*/  ISETP.GE.AND P1, PT, R2, UR5, PT ;  /* 0x0000000502007c0c */ /* 0x000fe2000bf26270 */
[----:B------:R-:W-:Y:S01]  /*11a60*/  @!P0 IMAD.MOV.U32 R2, RZ, RZ, R0 ;  /* 0x000000ffff028224 */ /* 0x000fe200078e0000 */
[----:B----4-:R-:W-:Y:S04]  /*11a70*/  STL [R1+0x1498], R9 ;  /* 0x0014980901007387 */ /* 0x010fe80000100800 */
[----:B------:R-:W-:Y:S04]  /*11a80*/  STL [R1+0x149c], R9 ;  /* 0x00149c0901007387 */ /* 0x000fe80000100800 */
[----:B--2---:R0:W2:Y:S04]  /*11a90*/  @!P0 LDG.E.U16 R4, [R2.64] ;  /* 0x0000000802048981 */ /* 0x0040a8000c1e1500 */
[----:B0-----:R-:W4:Y:S04]  /*11aa0*/  LDL R2, [R1+0x2b4] ;  /* 0x0002b40001027983 */ /* 0x001f280000100800 */
[----:B------:R-:W4:Y:S01]  /*11ab0*/  LDL R3, [R1+0x2b8] ;  /* 0x0002b80001037983 */ /* 0x000f220000100800 */
[----:B------:R-:W-:-:S03]  /*11ac0*/  PRMT R6, RZ, 0x7610, R6 ;  /* 0x00007610ff067816 */ /* 0x000fc60000000006 */
[----:B------:R-:W0:Y:S02]  /*11ad0*/  S2R R15, SR_TID.X ;  /* 0x00000000000f7919 */ /* 0x000e240000002100 */
[----:B0-----:R-:W-:Y:S02]  /*11ae0*/  SHF.R.U32.HI R15, RZ, 0x6, R15 ;  /* 0x00000006ff0f7819 */ /* 0x001fe4000001160f */
[----:B--2---:R-:W-:Y:S01]  /*11af0*/  STL [R1+0x1454], R4 ;  /* 0x0014540401007387 */ /* 0x004fe20000100800 */
[----:B----4-:R-:W-:-:S04]  /*11b00*/  @!P1 LOP3.LUT R3, R3, R2, RZ, 0x3c, !PT ;  /* 0x0000000203039212 */ /* 0x010fc800078e3cff */
[----:B------:R-:W-:-:S04]  /*11b10*/  @!P1 LOP3.LUT R2, R3, R2, RZ, 0x3c, !PT ;  /* 0x0000000203029212 */ /* 0x000fc800078e3cff */
[----:B------:R-:W-:Y:S01]  /*11b20*/  @!P1 LOP3.LUT R3, R3, R2, RZ, 0x3c, !PT ;  /* 0x0000000203039212 */ /* 0x000fe200078e3cff */
[----:B------:R-:W-:Y:S04]  /*11b30*/  STL [R1+0x1458], R4 ;  /* 0x0014580401007387 */ /* 0x000fe80000100800 */
[----:B------:R0:W2:Y:S04]  /*11b40*/  @!P1 LDG.E.U16 R6, [R2.64] ;  /* 0x0000000802069981 */ /* 0x0000a8000c1e1500 */
[----:B0-----:R-:W4:Y:S01]  /*11b50*/  LDL R3, [R1+0x290] ;  /* 0x0002900001037983 */ /* 0x001f220000100800 */
[----:B------:R-:W-:-:S03]  /*11b60*/  SGXT.U32 R0, R15, 0x1 ;  /* 0x000000010f00781a */ /* 0x000fc60000000000 */
[----:B------:R-:W0:Y:S01]  /*11b70*/  S2R R15, SR_TID.X ;  /* 0x00000000000f7919 */ /* 0x000e220000002100 */
[----:B------:R-:W-:-:S04]  /*11b80*/  LOP3.LUT R0, R0, 0x6a, RZ, 0xfc, !PT ;  /* 0x0000006a00007812 */ /* 0x000fc800078efcff */
[----:B------:R-:W-:Y:S02]  /*11b90*/  ISETP.GE.AND P0, PT, R0, UR5, PT ;  /* 0x0000000500007c0c */ /* 0x000fe4000bf06270 */
[----:B------:R-:W-:Y:S01]  /*11ba0*/  PRMT R8, RZ, 0x7610, R8 ;  /* 0x00007610ff087816 */ /* 0x000fe20000000008 */
[----:B------:R-:W4:Y:S01]  /*11bb0*/  LDL R0, [R1+0x254] ;  /* 0x0002540001007983 */ /* 0x000f220000100800 */
[----:B0-----:R-:W-:-:S04]  /*11bc0*/  SHF.R.U32.HI R15, RZ, 0x6, R15 ;  /* 0x00000006ff0f7819 */ /* 0x001fc8000001160f */
[----:B------:R-:W-:-:S04]  /*11bd0*/  SGXT.U32 R15, R15, 0x1 ;  /* 0x000000010f0f781a */ /* 0x000fc80000000000 */
[----:B------:R-:W-:Y:S02]  /*11be0*/  LOP3.LUT R2, R15, 0x72, RZ, 0xfc, !PT ;  /* 0x000000720f027812 */ /* 0x000fe400078efcff */
[----:B------:R-:W4:Y:S02]  /*11bf0*/  LDL R15, [R1+0x288] ;  /* 0x00028800010f7983 */ /* 0x000f240000100800 */
[----:B------:R-:W-:Y:S01]  /*11c00*/  ISETP.GE.AND P1, PT, R2, UR5, PT ;  /* 0x0000000502007c0c */ /* 0x000fe2000bf26270 */
[----:B---3--:R-:W-:Y:S01]  /*11c10*/  @!P0 IMAD.MOV.U32 R2, RZ, RZ, R16 ;  /* 0x000000ffff028224 */ /* 0x008fe200078e0010 */
[----:B--2---:R0:W-:Y:S04]  /*11c20*/  STL [R1+0x68], R6 ;  /* 0x0000680601007387 */ /* 0x0041e80000100800 */
[----:B----4-:R1:W2:Y:S04]  /*11c30*/  @!P0 LDG.E.U16 R8, [R2.64] ;  /* 0x0000000802088981 */ /* 0x0102a8000c1e1500 */
[----:B-1----:R-:W3:Y:S04]  /*11c40*/  LDL R2, [R1+0x270] ;  /* 0x0002700001027983 */ /* 0x002ee80000100800 */
[----:B------:R-:W3:Y:S01]  /*11c50*/  LDL R3, [R1+0x274] ;  /* 0x0002740001037983 */ /* 0x000ee20000100800 */
[----:B------:R-:W-:-:S02]  /*11c60*/  PRMT R7, RZ, 0x7610, R7 ;  /* 0x00007610ff077816 */ /* 0x000fc40000000007 */
[----:B0-----:R-:W-:Y:S02]  /*11c70*/  SHF.R.U32.HI R6, RZ, 0x6, R14 ;  /* 0x00000006ff067819 */ /* 0x001fe4000001160e */
[----:B------:R-:W4:Y:S02]  /*11c80*/  LDL R14, [R1+0x28c] ;  /* 0x00028c00010e7983 */ /* 0x000f240000100800 */
[----:B------:R-:W-:-:S04]  /*11c90*/  SGXT.U32 R6, R6, 0x1 ;  /* 0x000000010606781a */ /* 0x000fc80000000000 */
[----:B------:R-:W-:-:S04]  /*11ca0*/  LOP3.LUT R6, R6, 0x7a, RZ, 0xfc, !PT ;  /* 0x0000007a06067812 */ /* 0x000fc800078efcff */
[----:B------:R-:W-:Y:S02]  /*11cb0*/  ISETP.GE.AND P2, PT, R6, UR5, PT ;  /* 0x0000000506007c0c */ /* 0x000fe4000bf46270 */
[----:B---3--:R-:W-:-:S04]  /*11cc0*/  @!P1 LOP3.LUT R3, R3, R2, RZ, 0x3c, !PT ;  /* 0x0000000203039212 */ /* 0x008fc800078e3cff */
[----:B------:R-:W-:-:S04]  /*11cd0*/  @!P1 LOP3.LUT R2, R3, R2, RZ, 0x3c, !PT ;  /* 0x0000000203029212 */ /* 0x000fc800078e3cff */
[----:B------:R-:W-:-:S05]  /*11ce0*/  @!P1 LOP3.LUT R3, R3, R2, RZ, 0x3c, !PT ;  /* 0x0000000203039212 */ /* 0x000fca00078e3cff */
[----:B------:R0:W3:Y:S04]  /*11cf0*/  @!P1 LDG.E.U16 R7, [R2.64] ;  /* 0x0000000802079981 */ /* 0x0000e8000c1e1500 */
[----:B0-----:R-:W0:Y:S04]  /*11d00*/  S2R R3, SR_TID.X ;  /* 0x0000000000037919 */ /* 0x001e280000002100 */
[----:B--2---:R-:W-:Y:S04]  /*11d10*/  STL [R1+0x14a8], R8 ;  /* 0x0014a80801007387 */ /* 0x004fe80000100800 */
[----:B------:R-:W2:Y:S01]  /*11d20*/  LDL.LU R6, [R1+0x14d4] ;  /* 0x0014d40001067983 */ /* 0x000ea20000300800 */
[----:B0-----:R-:W-:-:S04]  /*11d30*/  SHF.R.U32.HI R3, RZ, 0x6, R3 ;  /* 0x00000006ff037819 */ /* 0x001fc80000011603 */
[----:B------:R-:W-:-:S04]  /*11d40*/  SGXT.U32 R3, R3, 0x1 ;  /* 0x000000010303781a */ /* 0x000fc80000000000 */
[----:B------:R-:W-:Y:S02]  /*11d50*/  LOP3.LUT R2, R3, 0x6c, RZ, 0xfc, !PT ;  /* 0x0000006c03027812 */ /* 0x000fe400078efcff */
[----:B------:R-:W3:Y:S02]  /*11d60*/  LDL R3, [R1+0x250] ;  /* 0x0002500001037983 */ /* 0x000ee40000100800 */
[----:B------:R-:W-:Y:S01]  /*11d70*/  ISETP.GE.AND P0, PT, R2, UR5, PT ;  /* 0x0000000502007c0c */ /* 0x000fe2000bf06270 */
[----:B------:R-:W-:Y:S01]  /*11d80*/  @!P2 IMAD.MOV.U32 R2, RZ, RZ, R0 ;  /* 0x000000ffff02a224 */ /* 0x000fe200078e0000 */
[----:B------:R-:W0:Y:S01]  /*11d90*/  S2R R16, SR_TID.X ;  /* 0x0000000000107919 */ /* 0x000e220000002100 */
[----:B--2---:R-:W-:-:S06]  /*11da0*/  PRMT R6, RZ, 0x7610, R6 ;  /* 0x00007610ff067816 */ /* 0x004fcc0000000006 */
[----:B---3--:R1:W2:Y:S02]  /*11db0*/  @!P2 LDG.E.U16 R6, [R2.64] ;  /* 0x000000080206a981 */ /* 0x0082a4000c1e1500 */
[----:B-1----:R-:W-:-:S06]  /*11dc0*/  PRMT R3, RZ, 0x7610, R3 ;  /* 0x00007610ff037816 */ /* 0x002fcc0000000003 */
[----:B----4-:R1:W3:Y:S04]  /*11dd0*/  @!P0 LDG.E.U16 R3, [R14.64] ;  /* 0x000000080e038981 */ /* 0x0102e8000c1e1500 */
[----:B------:R-:W4:Y:S01]  /*11de0*/  S2R R0, SR_TID.X ;  /* 0x0000000000007919 */ /* 0x000f220000002100 */
[----:B0-----:R-:W-:-:S04]  /*11df0*/  SHF.R.U32.HI R16, RZ, 0x6, R16 ;  /* 0x00000006ff107819 */ /* 0x001fc80000011610 */
[----:B------:R-:W-:Y:S01]  /*11e00*/  SGXT.U32 R16, R16, 0x1 ;  /* 0x000000011010781a */ /* 0x000fe20000000000 */
[----:B-1----:R-:W2:Y:S03]  /*11e10*/  LDL R14, [R1+0x280] ;  /* 0x00028000010e7983 */ /* 0x002ea60000100800 */
[----:B------:R-:W-:Y:S01]  /*11e20*/  LOP3.LUT R16, R16, 0x6e, RZ, 0xfc, !PT ;  /* 0x0000006e10107812 */ /* 0x000fe200078efcff */
[----:B------:R-:W2:Y:S03]  /*11e30*/  LDL R15, [R1+0x284] ;  /* 0x00028400010f7983 */ /* 0x000ea60000100800 */
[----:B------:R-:W-:Y:S02]  /*11e40*/  ISETP.GE.AND P1, PT, R16, UR5, PT ;  /* 0x0000000510007c0c */ /* 0x000fe4000bf26270 */
[----:B----4-:R-:W-:-:S04]  /*11e50*/  SHF.R.U32.HI R16, RZ, 0x6, R0 ;  /* 0x00000006ff107819 */ /* 0x010fc80000011600 */
[----:B------:R-:W-:-:S04]  /*11e60*/  SGXT.U32 R16, R16, 0x1 ;  /* 0x000000011010781a */ /* 0x000fc80000000000 */
[----:B------:R-:W-:-:S04]  /*11e70*/  LOP3.LUT R16, R16, 0x74, RZ, 0xfc, !PT ;  /* 0x0000007410107812 */ /* 0x000fc800078efcff */
[----:B------:R-:W-:Y:S01]  /*11e80*/  ISETP.GE.AND P0, PT, R16, UR5, PT ;  /* 0x0000000510007c0c */ /* 0x000fe2000bf06270 */
[----:B---3--:R-:W-:Y:S04]  /*11e90*/  STL [R1+0x1440], R3 ;  /* 0x0014400301007387 */ /* 0x008fe80000100800 */
[----:B------:R-:W-:Y:S04]  /*11ea0*/  STL [R1+0x145c], R3 ;  /* 0x00145c0301007387 */ /* 0x000fe80000100800 */
[----:B------:R-:W-:Y:S04]  /*11eb0*/  STL [R1+0x1460], R3 ;  /* 0x0014600301007387 */ /* 0x000fe80000100800 */
[----:B------:R-:W3:Y:S01]  /*11ec0*/  LDL.LU R16, [R1+0x14d0] ;  /* 0x0014d00001107983 */ /* 0x000ee20000300800 */
[----:B--2---:R-:W-:-:S04]  /*11ed0*/  @!P1 LOP3.LUT R15, R15, R14, RZ, 0x3c, !PT ;  /* 0x0000000e0f0f9212 */ /* 0x004fc800078e3cff */
[----:B------:R-:W-:-:S04]  /*11ee0*/  @!P1 LOP3.LUT R14, R15, R14, RZ, 0x3c, !PT ;  /* 0x0000000e0f0e9212 */ /* 0x000fc800078e3cff */
[----:B------:R-:W-:Y:S02]  /*11ef0*/  @!P1 LOP3.LUT R15, R15, R14, RZ, 0x3c, !PT ;  /* 0x0000000e0f0f9212 */ /* 0x000fe400078e3cff */
[----:B---3--:R-:W-:-:S06]  /*11f00*/  PRMT R16, RZ, 0x7610, R16 ;  /* 0x00007610ff107816 */ /* 0x008fcc0000000010 */
[----:B------:R-:W2:Y:S01]  /*11f10*/  @!P1 LDG.E.U16 R16, [R14.64] ;  /* 0x000000080e109981 */ /* 0x000ea2000c1e1500 */
[----:B------:R-:W-:-:S03]  /*11f20*/  SHF.R.U32.HI R0, RZ, 0x6, R0 ;  /* 0x00000006ff007819 */ /* 0x000fc60000011600 */
[----:B--2---:R0:W-:Y:S04]  /*11f30*/  STL [R1+0x34], R16 ;  /* 0x0000341001007387 */ /* 0x0041e80000100800 */
[----:B0-----:R-:W2:Y:S04]  /*11f40*/  LDL.LU R16, [R1+0x14cc] ;  /* 0x0014cc0001107983 */ /* 0x001ea80000300800 */
[----:B------:R-:W3:Y:S04]  /*11f50*/  LDL R14, [R1+0x268] ;  /* 0x00026800010e7983 */ /* 0x000ee80000100800 */
[----:B------:R-:W3:Y:S01]  /*11f60*/  LDL R15, [R1+0x26c] ;  /* 0x00026c00010f7983 */ /* 0x000ee20000100800 */
[----:B------:R-:W-:-:S04]  /*11f70*/  SGXT.U32 R0, R0, 0x1 ;  /* 0x000000010000781a */ /* 0x000fc80000000000 */
[----:B------:R-:W-:-:S04]  /*11f80*/  LOP3.LUT R0, R0, 0x76, RZ, 0xfc, !PT ;  /* 0x0000007600007812 */ /* 0x000fc800078efcff */
[----:B------:R-:W-:Y:S02]  /*11f90*/  ISETP.GE.AND P1, PT, R0, UR5, PT ;  /* 0x0000000500007c0c */ /* 0x000fe4000bf26270 */
[----:B------:R-:W4:Y:S01]  /*11fa0*/  LDL.LU R0, [R1+0x14c8] ;  /* 0x0014c80001007983 */ /* 0x000f220000300800 */
[----:B------:R-:W-:Y:S02]  /*11fb0*/  PRMT R2, RZ, 0x7610, R2 ;  /* 0x00007610ff027816 */ /* 0x000fe40000000002 */
[----:B---3--:R-:W-:-:S04]  /*11fc0*/  @!P0 LOP3.LUT R15, R15, R14, RZ, 0x3c, !PT ;  /* 0x0000000e0f0f8212 */ /* 0x008fc800078e3cff */
[----:B------:R-:W-:-:S04]  /*11fd0*/  @!P0 LOP3.LUT R14, R15, R14, RZ, 0x3c, !PT ;  /* 0x0000000e0f0e8212 */ /* 0x000fc800078e3cff */
[----:B------:R-:W-:-:S05]  /*11fe0*/  @!P0 LOP3.LUT R15, R15, R14, RZ, 0x3c, !PT ;  /* 0x0000000e0f0f8212 */ /* 0x000fca00078e3cff */
[----:B------:R0:W3:Y:S01]  /*11ff0*/  @!P0 LDG.E.U16 R2, [R14.64] ;  /* 0x000000080e028981 */ /* 0x0000e2000c1e1500 */
[----:B----4-:R-:W-:-:S04]  /*12000*/  SGXT.U32 R0, R0, 0x1 ;  /* 0x000000010000781a */ /* 0x010fc80000000000 */
[----:B------:R-:W-:Y:S01]  /*12010*/  LOP3.LUT R0, R0, 0x7c, RZ, 0xfc, !PT ;  /* 0x0000007c00007812 */ /* 0x000fe200078efcff */
[----:B0-----:R-:W4:Y:S04]  /*12020*/  LDL R14, [R1+0x260] ;  /* 0x00026000010e7983 */ /* 0x001f280000100800 */
[----:B------:R-:W4:Y:S01]  /*12030*/  LDL R15, [R1+0x264] ;  /* 0x00026400010f7983 */ /* 0x000f220000100800 */
[----:B------:R-:W-:-:S03]  /*12040*/  ISETP.GE.AND P0, PT, R0, UR5, PT ;  /* 0x0000000500007c0c */ /* 0x000fc6000bf06270 */
[----:B---3--:R-:W-:Y:S04]  /*12050*/  STL [R1+0x1464], R2 ;  /* 0x0014640201007387 */ /* 0x008fe80000100800 */
[----:B------:R-:W-:Y:S04]  /*12060*/  STL [R1+0x1468], R2 ;  /* 0x0014680201007387 */ /* 0x000fe80000100800 */
[----:B------:R-:W3:Y:S01]  /*12070*/  LDL.LU R0, [R1+0x14c4] ;  /* 0x0014c40001007983 */ /* 0x000ee20000300800 */
[----:B----4-:R-:W-:-:S04]  /*12080*/  @!P1 LOP3.LUT R15, R15, R14, RZ, 0x3c, !PT ;  /* 0x0000000e0f0f9212 */ /* 0x010fc800078e3cff */
[----:B------:R-:W-:-:S04]  /*12090*/  @!P1 LOP3.LUT R14, R15, R14, RZ, 0x3c, !PT ;  /* 0x0000000e0f0e9212 */ /* 0x000fc800078e3cff */
[----:B------:R-:W-:Y:S02]  /*120a0*/  @!P1 LOP3.LUT R15, R15, R14, RZ, 0x3c, !PT ;  /* 0x0000000e0f0f9212 */ /* 0x000fe400078e3cff */
[----:B---3--:R-:W-:-:S06]  /*120b0*/  PRMT R0, RZ, 0x7610, R0 ;  /* 0x00007610ff007816 */ /* 0x008fcc0000000000 */
[----:B------:R-:W3:Y:S04]  /*120c0*/  @!P1 LDG.E.U16 R0, [R14.64] ;  /* 0x000000080e009981 */ /* 0x000ee8000c1e1500 */
[----:B---3--:R0:W-:Y:S04]  /*120d0*/  STL [R1+0x28], R0 ;  /* 0x0000280001007387 */ /* 0x0081e80000100800 */
[----:B0-----:R-:W3:Y:S04]  /*120e0*/  LDL.LU R0, [R1+0x14c0] ;  /* 0x0014c00001007983 */ /* 0x001ee80000300800 */
[----:B------:R-:W4:Y:S04]  /*120f0*/  LDL R14, [R1+0x248] ;  /* 0x00024800010e7983 */ /* 0x000f280000100800 */
[----:B------:R-:W4:Y:S01]  /*12100*/  LDL R15, [R1+0x24c] ;  /* 0x00024c00010f7983 */ /* 0x000f220000100800 */
[----:B--2---:R-:W-:-:S02]  /*12110*/  LOP3.LUT R16, R16, 0x7e, RZ, 0xfc, !PT ;  /* 0x0000007e10107812 */ /* 0x004fc400078efcff */
[----:B---3--:R-:W-:Y:S02]  /*12120*/  PRMT R0, RZ, 0x7610, R0 ;  /* 0x00007610ff007816 */ /* 0x008fe40000000000 */
[----:B----4-:R-:W-:-:S04]  /*12130*/  @!P0 LOP3.LUT R15, R15, R14, RZ, 0x3c, !PT ;  /* 0x0000000e0f0f8212 */ /* 0x010fc800078e3cff */
[----:B------:R-:W-:-:S04]  /*12140*/  @!P0 LOP3.LUT R14, R15, R14, RZ, 0x3c, !PT ;  /* 0x0000000e0f0e8212 */ /* 0x000fc800078e3cff */
[----:B------:R-:W-:-:S05]  /*12150*/  @!P0 LOP3.LUT R15, R15, R14, RZ, 0x3c, !PT ;  /* 0x0000000e0f0f8212 */ /* 0x000fca00078e3cff */
[----:B------:R0:W2:Y:S04]  /*12160*/  @!P0 LDG.E.U16 R0, [R14.64] ;  /* 0x000000080e008981 */ /* 0x0000a8000c1e1500 */
[----:B0-----:R-:W3:Y:S04]  /*12170*/  LDL R14, [R1+0x240] ;  /* 0x00024000010e7983 */ /* 0x001ee80000100800 */
[----:B------:R-:W3:Y:S01]  /*12180*/  LDL R15, [R1+0x244] ;  /* 0x00024400010f7983 */ /* 0x000ee20000100800 */
[----:B------:R-:W-:-:S03]  /*12190*/  ISETP.GE.AND P1, PT, R16, UR5, PT ;  /* 0x0000000510007c0c */ /* 0x000fc6000bf26270 */
[----:B------:R-:W0:Y:S01]  /*121a0*/  S2R R16, SR_TID.X ;  /* 0x0000000000107919 */ /* 0x000e220000002100 */
[----:B------:R-:W-:Y:S02]  /*121b0*/  PRMT R26, RZ, 0x7610, R26 ;  /* 0x00007610ff1a7816 */ /* 0x000fe4000000001a */
[----:B0-----:R-:W-:-:S04]  /*121c0*/  LOP3.LUT R16, R16, 0x7f, RZ, 0xc0, !PT ;  /* 0x0000007f10107812 */ /* 0x001fc800078ec0ff */
[----:B------:R-:W-:Y:S01]  /*121d0*/  ISETP.GE.AND P0, PT, R16, UR5, PT ;  /* 0x0000000510007c0c */ /* 0x000fe2000bf06270 */
[----:B--2---:R-:W-:Y:S02]  /*121e0*/  STL [R1+0x146c], R0 ;  /* 0x00146c0001007387 */ /* 0x004fe40000100800 */
[----:B---3--:R-:W-:-:S04]  /*121f0*/  @!P1 LOP3.LUT R15, R15, R14, RZ, 0x3c, !PT ;  /* 0x0000000e0f0f9212 */ /* 0x008fc800078e3cff */
[----:B------:R-:W-:-:S04]  /*12200*/  @!P1 LOP3.LUT R14, R15, R14, RZ, 0x3c, !PT ;  /* 0x0000000e0f0e9212 */ /* 0x000fc800078e3cff */
[----:B------:R-:W-:Y:S01]  /*12210*/  @!P1 LOP3.LUT R15, R15, R14, RZ, 0x3c, !PT ;  /* 0x0000000e0f0f9212 */ /* 0x000fe200078e3cff */
[----:B------:R-:W-:Y:S04]  /*12220*/  STL [R1+0x1470], R0 ;  /* 0x0014700001007387 */ /* 0x000fe80000100800 */
[----:B------:R-:W2:Y:S04]  /*12230*/  LDL.LU R16, [R1+0x14bc] ;  /* 0x0014bc0001107983 */ /* 0x000ea80000300800 */
[----:B------:R0:W3:Y:S04]  /*12240*/  @!P1 LDG.E.U16 R26, [R14.64] ;  /* 0x000000080e1a9981 */ /* 0x0000e8000c1e1500 */
[----:B0-----:R-:W4:Y:S04]  /*12250*/  LDL R14, [R1+0x45c] ;  /* 0x00045c00010e7983 */ /* 0x001f280000100800 */
[----:B------:R-:W4:Y:S01]  /*12260*/  LDL R15, [R1+0x460] ;  /* 0x00046000010f7983 */ /* 0x000f220000100800 */
[----:B------:R-:W-:-:S03]  /*12270*/  PRMT R3, RZ, 0x7610, R3 ;  /* 0x00007610ff037816 */ /* 0x000fc60000000003 */
[----:B------:R-:W-:Y:S06]  /*12280*/  BAR.SYNC.DEFER_BLOCKING 0x0 ;  /* 0x0000000000007b1d */ /* 0x000fec0000010000 */
[----:B---3--:R0:W-:Y:S04]  /*12290*/  STL [R1+0x1c], R26 ;  /* 0x00001c1a01007387 */ /* 0x0081e80000100800 */
[----:B0-----:R-:W3:Y:S01]  /*122a0*/  LDL.LU R26, [R1+0x20] ;  /* 0x00002000011a7983 */ /* 0x001ee20000300800 */
[----:B----4-:R-:W-:-:S04]  /*122b0*/  @!P0 LOP3.LUT R15, R15, R14, RZ, 0x3c, !PT ;  /* 0x0000000e0f0f8212 */ /* 0x010fc800078e3cff */
[----:B------:R-:W-:-:S04]  /*122c0*/  @!P0 LOP3.LUT R14, R15, R14, RZ, 0x3c, !PT ;  /* 0x0000000e0f0e8212 */ /* 0x000fc800078e3cff */
[----:B------:R-:W-:-:S05]  /*122d0*/  @!P0 LOP3.LUT R15, R15, R14, RZ, 0x3c, !PT ;  /* 0x0000000e0f0f8212 */ /* 0x000fca00078e3cff */
[----:B------:R0:W4:Y:S04]  /*122e0*/  @!P0 LDG.E.U16 R3, [R14.64] ;  /* 0x000000080e038981 */ /* 0x000128000c1e1500 */
[----:B0-----:R-:W3:Y:S04]  /*122f0*/  LDL R14, [R1+0x834] ;  /* 0x00083400010e7983 */ /* 0x001ee80000100800 */
[----:B------:R-:W3:Y:S01]  /*12300*/  LDL R15, [R1+0x838] ;  /* 0x00083800010f7983 */ /* 0x000ee20000100800 */
[----:B--2---:R-:W-:-:S03]  /*12310*/  PRMT R16, RZ, 0x7610, R16 ;  /* 0x00007610ff107816 */ /* 0x004fc60000000010 */
[----:B----4-:R0:W-:Y:S01]  /*12320*/  STL [R1+0x238], R3 ;  /* 0x0002380301007387 */ /* 0x0101e20000100800 */
[----:B------:R-:W-:-:S03]  /*12330*/  PRMT R13, RZ, 0x7610, R13 ;  /* 0x00007610ff0d7816 */ /* 0x000fc6000000000d */
[----:B0-----:R-:W2:Y:S01]  /*12340*/  LDL R3, [R1+0x758] ;  /* 0x0007580001037983 */ /* 0x001ea20000100800 */
[----:B---3--:R-:W-:-:S04]  /*12350*/  @!P0 LOP3.LUT R15, R15, R14, RZ, 0x3c, !PT ;  /* 0x0000000e0f0f8212 */ /* 0x008fc800078e3cff */
[----:B------:R-:W-:-:S04]  /*12360*/  @!P0 LOP3.LUT R14, R15, R14, RZ, 0x3c, !PT ;  /* 0x0000000e0f0e8212 */ /* 0x000fc800078e3cff */
[----:B------:R-:W-:-:S05]  /*12370*/  @!P0 LOP3.LUT R15, R15, R14, RZ, 0x3c, !PT ;  /* 0x0000000e0f0f8212 */ /* 0x000fca00078e3cff */
[----:B------:R0:W3:Y:S04]  /*12380*/  @!P0 LDG.E.U16 R16, [R14.64] ;  /* 0x000000080e108981 */ /* 0x0000e8000c1e1500 */
[----:B0-----:R-:W4:Y:S04]  /*12390*/  LDL R14, [R1+0x814] ;  /* 0x00081400010e7983 */ /* 0x001f280000100800 */
[----:B------:R-:W4:Y:S02]  /*123a0*/  LDL R15, [R1+0x818] ;  /* 0x00081800010f7983 */ /* 0x000f240000100800 */
[----:B----4-:R-:W-:-:S04]  /*123b0*/  @!P0 LOP3.LUT R15, R15, R14, RZ, 0x3c, !PT ;  /* 0x0000000e0f0f8212 */ /* 0x010fc800078e3cff */
[----:B------:R-:W-:-:S04]  /*123c0*/  @!P0 LOP3.LUT R14, R15, R14, RZ, 0x3c, !PT ;  /* 0x0000000e0f0e8212 */ /* 0x000fc800078e3cff */
[----:B------:R-:W-:-:S05]  /*123d0*/  @!P0 LOP3.LUT R15, R15, R14, RZ, 0x3c, !PT ;  /* 0x0000000e0f0f8212 */ /* 0x000fca00078e3cff */
[----:B------:R-:W4:Y:S04]  /*123e0*/  @!P0 LDG.E.U16 R13, [R14.64] ;  /* 0x000000080e0d8981 */ /* 0x000f28000c1e1500 */
[----:B---3--:R-:W-:Y:S04]  /*123f0*/  STL [R1+0x13f8], R16 ;  /* 0x0013f81001007387 */ /* 0x008fe80000100800 */
[----:B------:R-:W-:Y:S04]  /*12400*/  STL [R1+0x13fc], R16 ;  /* 0x0013fc1001007387 */ /* 0x000fe80000100800 */
[----:B----4-:R0:W-:Y:S04]  /*12410*/  STL [R1+0x18], R13 ;  /* 0x0000180d01007387 */ /* 0x0101e80000100800 */
[----:B0-----:R-:W3:Y:S04]  /*12420*/  LDL.LU R13, [R1+0x14b8] ;  /* 0x0014b800010d7983 */ /* 0x001ee80000300800 */
[----:B------:R-:W4:Y:S04]  /*12430*/  LDL R14, [R1+0x7d4] ;  /* 0x0007d400010e7983 */ /* 0x000f280000100800 */
[----:B------:R-:W4:Y:S01]  /*12440*/  LDL R15, [R1+0x7d8] ;  /* 0x0007d800010f7983 */ /* 0x000f220000100800 */
[----:B------:R-:W-:-:S02]  /*12450*/  PRMT R8, RZ, 0x7610, R8 ;  /* 0x00007610ff087816 */ /* 0x000fc40000000008 */
[----:B----4-:R-:W-:-:S04]  /*12460*/  @!P0 LOP3.LUT R15, R15, R14, RZ, 0x3c, !PT ;  /* 0x0000000e0f0f8212 */ /* 0x010fc800078e3cff */
[----:B------:R-:W-:-:S04]  /*12470*/  @!P0 LOP3.LUT R14, R15, R14, RZ, 0x3c, !PT ;  /* 0x0000000e0f0e8212 */ /* 0x000fc800078e3cff */
[----:B------:R-:W-:-:S05]  /*12480*/  @!P0 LOP3.LUT R15, R15, R14, RZ, 0x3c, !PT ;  /* 0x0000000e0f0f8212 */ /* 0x000fca00078e3cff */
[----:B------:R0:W4:Y:S04]  /*12490*/  @!P0 LDG.E.U16 R8, [R14.64] ;  /* 0x000000080e088981 */ /* 0x000128000c1e1500 */
[----:B0-----:R-:W2:Y:S04]  /*124a0*/  LDL R14, [R1+0x794] ;  /* 0x00079400010e7983 */ /* 0x001ea80000100800 */
[----:B------:R-:W2:Y:S01]  /*124b0*/  LDL R15, [R1+0x798] ;  /* 0x00079800010f7983 */ /* 0x000ea20000100800 */
[----:B---3--:R-:W-:-:S03]  /*124c0*/  PRMT R13, RZ, 0x7610, R13 ;  /* 0x00007610ff0d7816 */ /* 0x008fc6000000000d */
[----:B----4-:R0:W-:Y:S01]  /*124d0*/  STL [R1+0x24], R8 ;  /* 0x0000240801007387 */ /* 0x0101e20000100800 */
[----:B------:R-:W-:-:S03]  /*124e0*/  PRMT R5, RZ, 0x7610, R5 ;  /* 0x00007610ff057816 */ /* 0x000fc60000000005 */
[----:B0-----:R-:W3:Y:S01]  /*124f0*/  LDL R8, [R1+0x6d8] ;  /* 0x0006d80001087983 */ /* 0x001ee20000100800 */
[----:B--2---:R-:W-:-:S04]  /*12500*/  @!P0 LOP3.LUT R15, R15, R14, RZ, 0x3c, !PT ;  /* 0x0000000e0f0f8212 */ /* 0x004fc800078e3cff */
[----:B------:R-:W-:-:S04]  /*12510*/  @!P0 LOP3.LUT R14, R15, R14, RZ, 0x3c, !PT ;  /* 0x0000000e0f0e8212 */ /* 0x000fc800078e3cff */
[----:B------:R-:W-:-:S05]  /*12520*/  @!P0 LOP3.LUT R15, R15, R14, RZ, 0x3c, !PT ;  /* 0x0000000e0f0f8212 */ /* 0x000fca00078e3cff */
[----:B------:R0:W2:Y:S04]  /*12530*/  @!P0 LDG.E.U16 R13, [R14.64] ;  /* 0x000000080e0d8981 */ /* 0x0000a8000c1e1500 */
[----:B0-----:R-:W4:Y:S01]  /*12540*/  LDL R15, [R1+0x754] ;  /* 0x00075400010f7983 */ /* 0x001f220000100800 */
[----:B------:R-:W-:-:S05]  /*12550*/  @!P0 IMAD.MOV.U32 R14, RZ, RZ, R3 ;  /* 0x000000ffff0e8224 */ /* 0x000fca00078e0003 */
[----:B----4-:R-:W4:Y:S04]  /*12560*/  @!P0 LDG.E.U16 R5, [R14.64] ;  /* 0x000000080e058981 */ /* 0x010f28000c1e1500 */
[----:B--2---:R0:W-:Y:S04]  /*12570*/  STL [R1+0x30], R13 ;  /* 0x0000300d01007387 */ /* 0x0041e80000100800 */
[----:B------:R-:W2:Y:S04]  /*12580*/  LDL R3, [R1+0x698] ;  /* 0x0006980001037983 */ /* 0x000ea80000100800 */
[----:B0-----:R-:W0:Y:S02]  /*12590*/  S2R R13, SR_TID.X ;  /* 0x00000000000d7919 */ /* 0x001e240000002100 */
[----:B0-----:R-:W-:-:S05]  /*125a0*/  LOP3.LUT R13, R13, 0x3f, RZ, 0xc0, !PT ;  /* 0x0000003f0d0d7812 */ /* 0x001fca00078ec0ff */
[----:B------:R-:W-:Y:S01]  /*125b0*/  IMAD.SHL.U32 R13, R13, 0x2, RZ ;  /* 0x000000020d0d7824 */ /* 0x000fe200078e00ff */
[----:B----4-:R0:W-:Y:S04]  /*125c0*/  STL [R1+0x38], R5 ;  /* 0x0000380501007387 */ /* 0x0101e80000100800 */
[----:B------:R-:W4:Y:S04]  /*125d0*/  LDL R14, [R1+0x714] ;  /* 0x00071400010e7983 */ /* 0x000f280000100800 */
[----:B------:R-:W4:Y:S04]  /*125e0*/  LDL R15, [R1+0x718] ;  /* 0x00071800010f7983 */ /* 0x000f280000100800 */
[----:B0-----:R-:W0:Y:S02]  /*125f0*/  S2R R5, SR_TID.X ;  /* 0x0000000000057919 */ /* 0x001e240000002100 */
[----:B0-----:R-:W-:-:S04]  /*12600*/  LOP3.LUT P1, RZ, R5, 0x40, RZ, 0xc0, !PT ;  /* 0x0000004005ff7812 */ /* 0x001fc8000782c0ff */
[----:B------:R-:W-:-:S04]  /*12610*/  SEL R5, RZ, 0x90, !P1 ;  /* 0x00000090ff057807 */ /* 0x000fc80004800000 */
[----:B------:R-:W-:Y:S02]  /*12620*/  LOP3.LUT R5, R5, R13, RZ, 0x3c, !PT ;  /* 0x0000000d05057212 */ /* 0x000fe400078e3cff */
[----:B------:R-:W2:Y:S01]  /*12630*/  LDL.LU R13, [R1+0x14b4] ;  /* 0x0014b400010d7983 */ /* 0x000ea20000300800 */
[----:B----4-:R-:W-:-:S04]  /*12640*/  @!P0 LOP3.LUT R15, R15, R14, RZ, 0x3c, !PT ;  /* 0x0000000e0f0f8212 */ /* 0x010fc800078e3cff */
[----:B------:R-:W-:-:S04]  /*12650*/  @!P0 LOP3.LUT R14, R15, R14, RZ, 0x3c, !PT ;  /* 0x0000000e0f0e8212 */ /* 0x000fc800078e3cff */
[----:B------:R-:W-:Y:S02]  /*12660*/  @!P0 LOP3.LUT R15, R15, R14, RZ, 0x3c, !PT ;  /* 0x0000000e0f0f8212 */ /* 0x000fe400078e3cff */
[----:B--2---:R-:W-:-:S06]  /*12670*/  PRMT R13, RZ, 0x7610, R13 ;  /* 0x00007610ff0d7816 */ /* 0x004fcc000000000d */
[----:B------:R-:W2:Y:S01]  /*12680*/  @!P0 LDG.E.U16 R13, [R14.64] ;  /* 0x000000080e0d8981 */ /* 0x000ea2000c1e1500 */
[----:B------:R-:W-:-:S03]  /*12690*/  PRMT R4, RZ, 0x7610, R4 ;  /* 0x00007610ff047816 */ /* 0x000fc60000000004 */
[----:B--2---:R0:W-:Y:S04]  /*126a0*/  STL [R1+0x58], R13 ;  /* 0x0000580d01007387 */ /* 0x0041e80000100800 */
[----:B0-----:R-:W2:Y:S04]  /*126b0*/  LDL.LU R13, [R1+0x14b0] ;  /* 0x0014b000010d7983 */ /* 0x001ea80000300800 */
[----:B------:R-:W4:Y:S01]  /*126c0*/  LDL R15, [R1+0x6d4] ;  /* 0x0006d400010f7983 */ /* 0x000f220000100800 */
[----:B---3--:R-:W-:Y:S01]  /*126d0*/  @!P0 IMAD.MOV.U32 R14, RZ, RZ, R8 ;  /* 0x000000ffff0e8224 */ /* 0x008fe200078e0008 */
[----:B------:R-:W-:-:S02]  /*126e0*/  PRMT R2, RZ, 0x7610, R2 ;  /* 0x00007610ff027816 */ /* 0x000fc40000000002 */
[----:B------:R0:W-:Y:S04]  /*126f0*/  STS.U16 [R5+0x8000], R26 ;  /* 0x0080001a05007388 */ /* 0x0001e80000000400 */
[----:B------:R-:W3:Y:S04]  /*12700*/  LDL R8, [R1+0x5d4] ;  /* 0x0005d40001087983 */ /* 0x000ee80000100800 */
[----:B0-----:R-:W2:Y:S04]  /*12710*/  LDL R26, [R1+0x618] ;  /* 0x00061800011a7983 */ /* 0x001ea80000100800 */
[----:B----4-:R0:W4:Y:S04]  /*12720*/  @!P0 LDG.E.U16 R4, [R14.64] ;  /* 0x000000080e048981 */ /* 0x010128000c1e1500 */
[----:B0-----:R-:W2:Y:S01]  /*12730*/  LDL R15, [R1+0x694] ;  /* 0x00069400010f7983 */ /* 0x001ea20000100800 */
[----:B------:R-:W-:-:S03]  /*12740*/  @!P0 IMAD.MOV.U32 R14, RZ, RZ, R3 ;  /* 0x000000ffff0e8224 */ /* 0x000fc600078e0003 */
[----:B----4-:R0:W-:Y:S01]  /*12750*/  STL [R1+0x50], R4 ;  /* 0x0000500401007387 */ /* 0x0101e20000100800 */
[----:B------:R-:W-:-:S03]  /*12760*/  PRMT R18, RZ, 0x7610, R18 ;  /* 0x00007610ff127816 */ /* 0x000fc60000000012 */
[----:B------:R-:W4:Y:S04]  /*12770*/  LDL R3, [R1+0x594] ;  /* 0x0005940001037983 */ /* 0x000f280000100800 */
[----:B--2---:R1:W2:Y:S04]  /*12780*/  @!P0 LDG.E.U16 R2, [R14.64] ;  /* 0x000000080e028981 */ /* 0x0042a8000c1e1500 */
[----:B0-----:R-:W2:Y:S04]  /*12790*/  LDL R4, [R1+0x5d8] ;  /* 0x0005d80001047983 */ /* 0x001ea80000100800 */
[----:B-1----:R-:W2:Y:S04]  /*127a0*/  LDL R14, [R1+0x654] ;  /* 0x00065400010e7983 */ /* 0x002ea80000100800 */
[----:B------:R-:W2:Y:S02]  /*127b0*/  LDL R15, [R1+0x658] ;  /* 0x00065800010f7983 */ /* 0x000ea40000100800 */
[----:B--2---:R-:W-:-:S04]  /*127c0*/  @!P0 LOP3.LUT R15, R15, R14, RZ, 0x3c, !PT ;  /* 0x0000000e0f0f8212 */ /* 0x004fc800078e3cff */
[----:B------:R-:W-:-:S04]  /*127d0*/  @!P0 LOP3.LUT R14, R15, R14, RZ, 0x3c, !PT ;  /* 0x0000000e0f0e8212 */ /* 0x000fc800078e3cff */
[----:B------:R-:W-:-:S05]  /*127e0*/  @!P0 LOP3.LUT R15, R15, R14, RZ, 0x3c, !PT ;  /* 0x0000000e0f0f8212 */ /* 0x000fca00078e3cff */
[----:B------:R-:W2:Y:S04]  /*127f0*/  @!P0 LDG.E.U16 R18, [R14.64] ;  /* 0x000000080e128981 */ /* 0x000ea8000c1e1500 */
[----:B------:R0:W-:Y:S04]  /*12800*/  STL [R1+0x48], R2 ;  /* 0x0000480201007387 */ /* 0x0001e80000100800 */
[----:B0-----:R-:W3:Y:S04]  /*12810*/  LDL R2, [R1+0x598] ;  /* 0x0005980001027983 */ /* 0x001ee80000100800 */
[----:B--2---:R0:W-:Y:S04]  /*12820*/  STL [R1+0x40], R18 ;  /* 0x0000401201007387 */ /* 0x0041e80000100800 */
[----:B0-----:R-:W2:Y:S04]  /*12830*/  LDL.LU R18, [R1+0x14ac] ;  /* 0x0014ac0001127983 */ /* 0x001ea80000300800 */
[----:B------:R-:W2:Y:S01]  /*12840*/  LDL R15, [R1+0x614] ;  /* 0x00061400010f7983 */ /* 0x000ea20000100800 */
[----:B------:R-:W-:-:S03]  /*12850*/  @!P0 IMAD.MOV.U32 R14, RZ, RZ, R26 ;  /* 0x000000ffff0e8224 */ /* 0x000fc600078e001a */
[----:B------:R0:W-:Y:S02]  /*12860*/  STS.U16 [R5+0x8400], R13 ;  /* 0x0084000d05007388 */ /* 0x0001e40000000400 */
[----:B0-----:R-:W-:Y:S02]  /*12870*/  PRMT R13, RZ, 0x7610, R13 ;  /* 0x00007610ff0d7816 */ /* 0x001fe4000000000d */
[----:B------:R-:W-:Y:S01]  /*12880*/  PRMT R10, RZ, 0x7610, R10 ;  /* 0x00007610ff0a7816 */ /* 0x000fe2000000000a */
[----:B------:R-:W-:Y:S04]  /*12890*/  STS.U16 [R5+0x8800], R17 ;  /* 0x0088001105007388 */ /* 0x000fe80000000400 */
[----:B--2---:R0:W2:Y:S02]  /*128a0*/  @!P0 LDG.E.U16 R13, [R14.64] ;  /* 0x000000080e0d8981 */ /* 0x0040a4000c1e1500 */
[----:B0-----:R-:W-:-:S02]  /*128b0*/  @!P0 IMAD.MOV.U32 R14, RZ, RZ, R4 ;  /* 0x000000ffff0e8224 */ /* 0x001fc400078e0004 */
[----:B---3--:R-:W-:Y:S01]  /*128c0*/  @!P0 IMAD.MOV.U32 R15, RZ, RZ, R8 ;  /* 0x000000ffff0f8224 */ /* 0x008fe200078e0008 */
[----:B------:R-:W3:Y:S04]  /*128d0*/  LDL R4, [R1+0x558] ;  /* 0x0005580001047983 */ /* 0x000ee80000100800 */
[----:B------:R-:W2:Y:S04]  /*128e0*/  LDL R8, [R1+0x554] ;  /* 0x0005540001087983 */ /* 0x000ea80000100800 */
[----:B------:R0:W2:Y:S02]  /*128f0*/  @!P0 LDG.E.U16 R10, [R14.64] ;  /* 0x000000080e0a8981 */ /* 0x0000a4000c1e1500 */
[----:B0-----:R-:W-:-:S02]  /*12900*/  @!P0 IMAD.MOV.U32 R14, RZ, RZ, R2 ;  /* 0x000000ffff0e8224 */ /* 0x001fc400078e0002 */
[----:B----4-:R-:W-:Y:S01]  /*12910*/  @!P0 IMAD.MOV.U32 R15, RZ, RZ, R3 ;  /* 0x000000ffff0f8224 */ /* 0x010fe200078e0003 */
[----:B------:R-:W4:Y:S04]  /*12920*/  LDL R2, [R1+0x518] ;  /* 0x0005180001027983 */ /* 0x000f280000100800 */
[----:B------:R-:W4:Y:S04]  /*12930*/  LDL R3, [R1+0x514] ;  /* 0x0005140001037983 */ /* 0x000f280000100800 */
[----:B------:R-:W-:Y:S04]  /*12940*/  STS.U16 [R5+0x8c00], R18 ;  /* 0x008c001205007388 */ /* 0x000fe80000000400 */
[----:B------:R-:W-:Y:S04]  /*12950*/  STS.U16 [R5+0x9000], R19 ;  /* 0x0090001305007388 */ /* 0x000fe80000000400 */
[----:B------:R0:W-:Y:S02]  /*12960*/  STS.U16 [R5+0x9400], R20 ;  /* 0x0094001405007388 */ /* 0x0001e40000000400 */
[----:B0-----:R-:W-:-:S06]  /*12970*/  PRMT R20, RZ, 0x7610, R20 ;  /* 0x00007610ff147816 */ /* 0x001fcc0000000014 */
[----:B------:R3:W4:Y:S01]  /*12980*/  @!P0 LDG.E.U16 R20, [R14.64] ;  /* 0x000000080e148981 */ /* 0x000722000c1e1500 */
[----:B------:R-:W-:Y:S02]  /*12990*/  PRMT R19, RZ, 0x7610, R19 ;  /* 0x00007610ff137816 */ /* 0x000fe40000000013 */
[----:B------:R-:W-:Y:S01]  /*129a0*/  PRMT R18, RZ, 0x7610, R18 ;  /* 0x00007610ff127816 */ /* 0x000fe20000000012 */
[----:B---3--:R-:W-:Y:S02]  /*129b0*/  @!P0 IMAD.MOV.U32 R14, RZ, RZ, R4 ;  /* 0x000000ffff0e8224 */ /* 0x008fe400078e0004 */
[----:B--2---:R-:W-:-:S05]  /*129c0*/  @!P0 IMAD.MOV.U32 R15, RZ, RZ, R8 ;  /* 0x000000ffff0f8224 */ /* 0x004fca00078e0008 */
[----:B------:R4:W2:Y:S02]  /*129d0*/  @!P0 LDG.E.U16 R19, [R14.64] ;  /* 0x000000080e138981 */ /* 0x0008a4000c1e1500 */
[----:B----4-:R-:W-:Y:S02]  /*129e0*/  @!P0 IMAD.MOV.U32 R14, RZ, RZ, R2 ;  /* 0x000000ffff0e8224 */ /* 0x010fe400078e0002 */
[----:B------:R-:W-:-:S05]  /*129f0*/  @!P0 IMAD.MOV.U32 R15, RZ, RZ, R3 ;  /* 0x000000ffff0f8224 */ /* 0x000fca00078e0003 */
[----:B------:R-:W3:Y:S04]  /*12a00*/  @!P0 LDG.E.U16 R18, [R14.64] ;  /* 0x000000080e128981 */ /* 0x000ee8000c1e1500 */
[----:B------:R-:W-:Y:S04]  /*12a10*/  STL [R1+0x13c8], R20 ;  /* 0x0013c81401007387 */ /* 0x000fe80000100800 */
[----:B------:R-:W-:Y:S04]  /*12a20*/  STL [R1+0x13cc], R20 ;  /* 0x0013cc1401007387 */ /* 0x000fe80000100800 */
[----:B------:R-:W-:Y:S04]  /*12a30*/  STL [R1+0x1428], R20 ;  /* 0x0014281401007387 */ /* 0x000fe80000100800 */
[----:B------:R-:W-:Y:S04]  /*12a40*/  STL [R1+0x1474], R20 ;  /* 0x0014741401007387 */ /* 0x000fe80000100800 */
[----:B------:R-:W-:Y:S04]  /*12a50*/  STL [R1+0x1478], R20 ;  /* 0x0014781401007387 */ /* 0x000fe80000100800 */
[----:B------:R-:W-:Y:S04]  /*12a60*/  STL [R1+0x147c], R20 ;  /* 0x00147c1401007387 */ /* 0x000fe80000100800 */
[----:B------:R-:W-:Y:S04]  /*12a70*/  STL [R1+0x1480], R20 ;  /* 0x0014801401007387 */ /* 0x000fe80000100800 */
[----:B------:R-:W4:Y:S04]  /*12a80*/  LDL R8, [R1+0x4d4] ;  /* 0x0004d40001087983 */ /* 0x000f280000100800 */
[----:B------:R-:W4:Y:S04]  /*12a90*/  LDL R4, [R1+0x4d8] ;  /* 0x0004d80001047983 */ /* 0x000f280000100800 */
[----:B--2---:R-:W-:Y:S04]  /*12aa0*/  STL [R1+0x13c4], R19 ;  /* 0x0013c41301007387 */ /* 0x004fe80000100800 */
[----:B------:R-:W-:Y:S04]  /*12ab0*/  STL [R1+0x13d0], R19 ;  /* 0x0013d01301007387 */ /* 0x000fe80000100800 */
[----:B------:R-:W-:Y:S04]  /*12ac0*/  STL [R1+0x142c], R19 ;  /* 0x00142c1301007387 */ /* 0x000fe80000100800 */
[----:B------:R-:W-:Y:S04]  /*12ad0*/  STL [R1+0x1430], R19 ;  /* 0x0014301301007387 */ /* 0x000fe80000100800 */
[----:B------:R-:W-:Y:S04]  /*12ae0*/  STL [R1+0x1434], R19 ;  /* 0x0014341301007387 */ /* 0x000fe80000100800 */
[----:B------:R-:W-:Y:S04]  /*12af0*/  STL [R1+0x1438], R19 ;  /* 0x0014381301007387 */ /* 0x000fe80000100800 */
[----:B------:R-:W-:Y:S04]  /*12b00*/  STL [R1+0x3c], R13 ;  /* 0x00003c0d01007387 */ /* 0x000fe80000100800 */
[----:B------:R-:W-:Y:S04]  /*12b10*/  STL [R1+0x143c], R19 ;  /* 0x00143c1301007387 */ /* 0x000fe80000100800 */
[----:B------:R-:W2:Y:S04]  /*12b20*/  LDL R3, [R1+0x494] ;  /* 0x0004940001037983 */ /* 0x000ea80000100800 */
[----:B------:R-:W2:Y:S04]  /*12b30*/  LDL R2, [R1+0x498] ;  /* 0x0004980001027983 */ /* 0x000ea80000100800 */
[----:B------:R0:W-:Y:S04]  /*12b40*/  STL [R1+0x20], R10 ;  /* 0x0000200a01007387 */ /* 0x0001e80000100800 */
[----:B---3--:R-:W-:Y:S04]  /*12b50*/  STL [R1+0x13c0], R18 ;  /* 0x0013c01201007387 */ /* 0x008fe80000100800 */
[----:B------:R-:W-:Y:S04]  /*12b60*/  STL [R1+0x13d4], R18 ;  /* 0x0013d41201007387 */ /* 0x000fe80000100800 */
[----:B------:R-:W3:Y:S04]  /*12b70*/  LDL R26, [R1+0x23c] ;  /* 0x00023c00011a7983 */ /* 0x000ee80000100800 */
[----:B0-----:R-:W3:Y:S01]  /*12b80*/  LDL R10, [R1+0x458] ;  /* 0x00045800010a7983 */ /* 0x001ee20000100800 */
[----:B------:R-:W-:Y:S01]  /*12b90*/  PRMT R17, RZ, 0x7610, R17 ;  /* 0x00007610ff117816 */ /* 0x000fe20000000011 */
[----:B----4-:R-:W-:-:S02]  /*12ba0*/  @!P0 IMAD.MOV.U32 R15, RZ, RZ, R8 ;  /* 0x000000ffff0f8224 */ /* 0x010fc400078e0008 */
[----:B------:R-:W4:Y:S01]  /*12bb0*/  LDL R8, [R1+0x80c] ;  /* 0x00080c0001087983 */ /* 0x000f220000100800 */
[----:B------:R-:W-:-:S03]  /*12bc0*/  @!P0 IMAD.MOV.U32 R14, RZ, RZ, R4 ;  /* 0x000000ffff0e8224 */ /* 0x000fc600078e0004 */
[----:B------:R-:W4:Y:S04]  /*12bd0*/  LDL R4, [R1+0x810] ;  /* 0x0008100001047983 */ /* 0x000f280000100800 */
[----:B------:R0:W4:Y:S04]  /*12be0*/  @!P0 LDG.E.U16 R17, [R14.64] ;  /* 0x000000080e118981 */ /* 0x000128000c1e1500 */
[----:B------:R-:W-:Y:S04]  /*12bf0*/  STS.U16 [R5+0x9800], R21 ;  /* 0x0098001505007388 */ /* 0x000fe80000000400 */
[----:B------:R-:W-:Y:S01]  /*12c00*/  STS.U16 [R5+0x9c00], R22 ;  /* 0x009c001605007388 */ /* 0x000fe20000000400 */
[----:B0-----:R-:W-:-:S03]  /*12c10*/  PRMT R14, RZ, 0x7610, R14 ;  /* 0x00007610ff0e7816 */ /* 0x001fc6000000000e */
[----:B------:R-:W-:Y:S04]  /*12c20*/  STS.U16 [R5+0xa000], R23 ;  /* 0x00a0001705007388 */ /* 0x000fe80000000400 */
[----:B------:R0:W-:Y:S01]  /*12c30*/  STS.U16 [R5+0xa400], R12 ;  /* 0x00a4000c05007388 */ /* 0x0001e20000000400 */
[----:B------:R-:W-:Y:S01]  /*12c40*/  PRMT R9, RZ, 0x7610, R9 ;  /* 0x00007610ff097816 */ /* 0x000fe20000000009 */
[----:B--2---:R-:W-:Y:S02]  /*12c50*/  @!P0 IMAD.MOV.U32 R13, RZ, RZ, R3 ;  /* 0x000000ffff0d8224 */ /* 0x004fe400078e0003 */
[----:B0-----:R-:W-:-:S05]  /*12c60*/  @!P0 IMAD.MOV.U32 R12, RZ, RZ, R2 ;  /* 0x000000ffff0c8224 */ /* 0x001fca00078e0002 */
[----:B------:R3:W2:Y:S02]  /*12c70*/  @!P0 LDG.E.U16 R14, [R12.64] ;  /* 0x000000080c0e8981 */ /* 0x0006a4000c1e1500 */
[----:B---3--:R-:W-:Y:S02]  /*12c80*/  @!P0 IMAD.MOV.U32 R13, RZ, RZ, R26 ;  /* 0x000000ffff0d8224 */ /* 0x008fe400078e001a */
[----:B------:R-:W-:-:S05]  /*12c90*/  @!P0 IMAD.MOV.U32 R12, RZ, RZ, R10 ;  /* 0x000000ffff0c8224 */ /* 0x000fca00078e000a */
[----:B------:R4:W3:Y:S04]  /*12ca0*/  @!P0 LDG.E.U16 R9, [R12.64] ;  /* 0x000000080c098981 */ /* 0x0008e8000c1e1500 */
[----:B------:R0:W-:Y:S01]  /*12cb0*/  STS.U16 [R5+0xa800], R24 ;  /* 0x00a8001805007388 */ /* 0x0001e20000000400 */
[----:B----4-:R-:W-:Y:S01]  /*12cc0*/  @!P0 IMAD.MOV.U32 R13, RZ, RZ, R8 ;  /* 0x000000ffff0d8224 */ /* 0x010fe200078e0008 */
[----:B0-----:R-:W-:Y:S01]  /*12cd0*/  PRMT R24, RZ, 0x7610, R24 ;  /* 0x00007610ff187816 */ /* 0x001fe20000000018 */
[----:B------:R-:W-:Y:S01]  /*12ce0*/  @!P0 IMAD.MOV.U32 R12, RZ, RZ, R4 ;  /* 0x000000ffff0c8224 */ /* 0x000fe200078e0004 */
[----:B------:R-:W-:Y:S04]  /*12cf0*/  STL [R1+0x13bc], R17 ;  /* 0x0013bc1101007387 */ /* 0x000fe80000100800 */
[----:B------:R-:W-:Y:S04]  /*12d00*/  STL [R1+0x13d8], R17 ;  /* 0x0013d81101007387 */ /* 0x000fe80000100800 */
[----:B------:R-:W-:Y:S04]  /*12d10*/  STL [R1+0x1400], R17 ;  /* 0x0014001101007387 */ /* 0x000fe80000100800 */
[----:B------:R-:W-:Y:S04]  /*12d20*/  STL [R1+0x1404], R17 ;  /* 0x0014041101007387 */ /* 0x000fe80000100800 */
[----:B------:R-:W-:Y:S04]  /*12d30*/  STL [R1+0x1408], R17 ;  /* 0x0014081101007387 */ /* 0x000fe80000100800 */
[----:B------:R-:W-:Y:S04]  /*12d40*/  STL [R1+0x140c], R17 ;  /* 0x00140c1101007387 */ /* 0x000fe80000100800 */
[----:B------:R-:W-:Y:S04]  /*12d50*/  STL [R1+0x1410], R17 ;  /* 0x0014101101007387 */ /* 0x000fe80000100800 */
[----:B------:R-:W4:Y:S04]  /*12d60*/  @!P0 LDG.E.U16 R24, [R12.64] ;  /* 0x000000080c188981 */ /* 0x000f28000c1e1500 */
[----:B------:R-:W4:Y:S04]  /*12d70*/  LDL R3, [R1+0x7cc] ;  /* 0x0007cc0001037983 */ /* 0x000f280000100800 */
[----:B------:R-:W4:Y:S04]  /*12d80*/  LDL R2, [R1+0x7d0] ;  /* 0x0007d00001027983 */ /* 0x000f280000100800 */
[----:B--2---:R-:W-:Y:S04]  /*12d90*/  STL [R1+0x13dc], R14 ;  /* 0x0013dc0e01007387 */ /* 0x004fe80000100800 */
[----:B------:R-:W-:Y:S04]  /*12da0*/  STL [R1+0x13e0], R14 ;  /* 0x0013e00e01007387 */ /* 0x000fe80000100800 */
[----:B------:R-:W-:Y:S04]  /*12db0*/  STL [R1+0x1420], R14 ;  /* 0x0014200e01007387 */ /* 0x000fe80000100800 */
[----:B---3--:R0:W-:Y:S04]  /*12dc0*/  STL [R1+0x88], R9 ;  /* 0x0000880901007387 */ /* 0x0081e80000100800 */
[----:B------:R-:W2:Y:S04]  /*12dd0*/  LDL R8, [R1+0x790] ;  /* 0x0007900001087983 */ /* 0x000ea80000100800 */
[----:B0-----:R-:W3:Y:S01]  /*12de0*/  LDL R9, [R1+0x78c] ;  /* 0x00078c0001097983 */ /* 0x001ee20000100800 */
[----:B------:R-:W-:-:S02]  /*12df0*/  PRMT R23, RZ, 0x7610, R23 ;  /* 0x00007610ff177816 */ /* 0x000fc40000000017 */
[----:B------:R-:W-:Y:S01]  /*12e00*/  PRMT R22, RZ, 0x7610, R22 ;  /* 0x00007610ff167816 */ /* 0x000fe20000000016 */
[----:B----4-:R-:W-:Y:S04]  /*12e10*/  STL [R1+0x13b0], R24 ;  /* 0x0013b01801007387 */ /* 0x010fe80000100800 */
[----:B------:R-:W-:Y:S01]  /*12e20*/  STL [R1+0x13b4], R24 ;  /* 0x0013b41801007387 */ /* 0x000fe20000100800 */
[----:B------:R-:W-:Y:S02]  /*12e30*/  @!P0 IMAD.MOV.U32 R13, RZ, RZ, R3 ;  /* 0x000000ffff0d8224 */ /* 0x000fe400078e0003 */
[----:B------:R-:W-:Y:S01]  /*12e40*/  @!P0 IMAD.MOV.U32 R12, RZ, RZ, R2 ;  /* 0x000000ffff0c8224 */ /* 0x000fe200078e0002 */
[----:B------:R-:W4:Y:S04]  /*12e50*/  LDL R3, [R1+0x74c] ;  /* 0x00074c0001037983 */ /* 0x000f280000100800 */
[----:B------:R-:W4:Y:S04]  /*12e60*/  LDL R2, [R1+0x750] ;  /* 0x0007500001027983 */ /* 0x000f280000100800 */
[----:B------:R2:W4:Y:S01]  /*12e70*/  @!P0 LDG.E.U16 R23, [R12.64] ;  /* 0x000000080c178981 */ /* 0x000522000c1e1500 */
[----:B------:R-:W-:-:S03]  /*12e80*/  PRMT R21, RZ, 0x7610, R21 ;  /* 0x00007610ff157816 */ /* 0x000fc60000000015 */
[----:B------:R-:W4:Y:S01]  /*12e90*/  LDL.LU R4, [R1+0x64] ;  /* 0x0000640001047983 */ /* 0x000f220000300800 */
[----:B--2---:R-:W-:Y:S02]  /*12ea0*/  @!P0 IMAD.MOV.U32 R12, RZ, RZ, R8 ;  /* 0x000000ffff0c8224 */ /* 0x004fe400078e0008 */
[----:B---3--:R-:W-:-:S05]  /*12eb0*/  @!P0 IMAD.MOV.U32 R13, RZ, RZ, R9 ;  /* 0x000000ffff0d8224 */ /* 0x008fca00078e0009 */
[----:B------:R4:W2:Y:S04]  /*12ec0*/  @!P0 LDG.E.U16 R22, [R12.64] ;  /* 0x000000080c168981 */ /* 0x0008a8000c1e1500 */
[----:B------:R-:W-:Y:S01]  /*12ed0*/  STS.U16 [R5+0xac00], R25 ;  /* 0x00ac001905007388 */ /* 0x000fe20000000400 */
[----:B----4-:R-:W-:Y:S02]  /*12ee0*/  @!P0 IMAD.MOV.U32 R13, RZ, RZ, R3 ;  /* 0x000000ffff0d8224 */ /* 0x010fe400078e0003 */
[----:B------:R-:W-:-:S05]  /*12ef0*/  @!P0 IMAD.MOV.U32 R12, RZ, RZ, R2 ;  /* 0x000000ffff0c8224 */ /* 0x000fca00078e0002 */
[----:B------:R0:W3:Y:S04]  /*12f00*/  @!P0 LDG.E.U16 R21, [R12.64] ;  /* 0x000000080c158981 */ /* 0x0000e8000c1e1500 */
[----:B0-----:R-:W0:Y:S04]  /*12f10*/  S2R R13, SR_TID.X ;  /* 0x00000000000d7919 */ /* 0x001e280000002100 */
[----:B------:R-:W1:Y:S04]  /*12f20*/  S2R R12, SR_TID.X ;  /* 0x00000000000c7919 */ /* 0x000e680000002100 */
[----:B------:R-:W-:Y:S04]  /*12f30*/  STL [R1+0x13b8], R23 ;  /* 0x0013b81701007387 */ /* 0x000fe80000100800 */
[----:B------:R-:W-:Y:S04]  /*12f40*/  STL [R1+0x13e4], R23 ;  /* 0x0013e41701007387 */ /* 0x000fe80000100800 */
[----:B------:R-:W-:Y:S04]  /*12f50*/  STL [R1+0x13e8], R23 ;  /* 0x0013e81701007387 */ /* 0x000fe80000100800 */
[----:B------:R-:W-:Y:S04]  /*12f60*/  STL [R1+0x1424], R23 ;  /* 0x0014241701007387 */ /* 0x000fe80000100800 */
[----:B------:R-:W4:Y:S01]  /*12f70*/  LDL R9, [R1+0x710] ;  /* 0x0007100001097983 */ /* 0x000f220000100800 */
[----:B0-----:R-:W-:-:S03]  /*12f80*/  LOP3.LUT R13, R13, 0x3f, RZ, 0xc0, !PT ;  /* 0x0000003f0d0d7812 */ /* 0x001fc600078ec0ff */
[----:B------:R-:W3:Y:S01]  /*12f90*/  LDL.LU R10, [R1+0x5c] ;  /* 0x00005c00010a7983 */ /* 0x000ee20000300800 */
[----:B-1----:R-:W-:-:S03]  /*12fa0*/  LOP3.LUT P1, RZ, R12, 0x40, RZ, 0xc0, !PT ;  /* 0x000000400cff7812 */ /* 0x002fc6000782c0ff */
[----:B------:R-:W3:Y:S01]  /*12fb0*/  LDL.LU R8, [R1+0x54] ;  /* 0x0000540001087983 */ /* 0x000ee20000300800 */
[----:B------:R-:W-:Y:S01]  /*12fc0*/  IMAD.SHL.U32 R13, R13, 0x2, RZ ;  /* 0x000000020d0d7824 */ /* 0x000fe200078e00ff */
[----:B------:R-:W-:Y:S02]  /*12fd0*/  SEL R12, RZ, 0x90, !P1 ;  /* 0x00000090ff0c7807 */ /* 0x000fe40004800000 */
[----:B------:R0:W-:Y:S02]  /*12fe0*/  STS.U16 [R5+0xb000], R11 ;  /* 0x00b0000b05007388 */ /* 0x0001e40000000400 */
[----:B------:R-:W-:Y:S02]  /*12ff0*/  LOP3.LUT R12, R12, R13, RZ, 0x3c, !PT ;  /* 0x0000000d0c0c7212 */ /* 0x000fe400078e3cff */
[----:B------:R-:W-:Y:S04]  /*13000*/  STS.U16 [R5+0xb400], R29 ;  /* 0x00b4001d05007388 */ /* 0x000fe80000000400 */
[----:B------:R1:W-:Y:S04]  /*13010*/  STS.U16 [R5+0xb800], R28 ;  /* 0x00b8001c05007388 */ /* 0x0003e80000000400 */
[----:B--2---:R-:W-:Y:S04]  /*13020*/  STL [R1+0x13ec], R22 ;  /* 0x0013ec1601007387 */ /* 0x004fe80000100800 */
[----:B------:R-:W-:Y:S04]  /*13030*/  STL [R1+0x13f0], R22 ;  /* 0x0013f01601007387 */ /* 0x000fe80000100800 */
[----:B------:R-:W-:Y:S04]  /*13040*/  STL [R1+0x13f4], R22 ;  /* 0x0013f41601007387 */ /* 0x000fe80000100800 */
[----:B------:R-:W-:Y:S04]  /*13050*/  STL [R1+0x1414], R22 ;  /* 0x0014141601007387 */ /* 0x000fe80000100800 */
[----:B------:R-:W-:Y:S04]  /*13060*/  STL [R1+0x1418], R22 ;  /* 0x0014181601007387 */ /* 0x000fe80000100800 */
[----:B------:R-:W-:Y:S04]  /*13070*/  STL [R1+0x141c], R22 ;  /* 0x00141c1601007387 */ /* 0x000fe80000100800 */
[----:B------:R-:W2:Y:S04]  /*13080*/  LDL R26, [R1+0x6cc] ;  /* 0x0006cc00011a7983 */ /* 0x000ea80000100800 */
[----:B0-----:R-:W2:Y:S04]  /*13090*/  LDL R11, [R1+0x6d0] ;  /* 0x0006d000010b7983 */ /* 0x001ea80000100800 */
[----:B-1----:R-:W2:Y:S04]  /*130a0*/  LDL.LU R5, [R1+0x4c] ;  /* 0x00004c0001057983 */ /* 0x002ea80000300800 */
[----:B------:R-:W2:Y:S04]  /*130b0*/  LDL R13, [R1+0x70c] ;  /* 0x00070c00010d7983 */ /* 0x000ea80000100800 */
[----:B------:R-:W0:Y:S04]  /*130c0*/  S2R R2, SR_TID.X ;  /* 0x0000000000027919 */ /* 0x000e280000002100 */
[----:B------:R-:W1:Y:S04]  /*130d0*/  S2R R3, SR_TID.X ;  /* 0x0000000000037919 */ /* 0x000e680000002100 */
[----:B------:R0:W-:Y:S01]  /*130e0*/  STS.U16 [R12+0xbc00], R27 ;  /* 0x00bc001b0c007388 */ /* 0x0001e20000000400 */
[----:B------:R-:W-:-:S02]  /*130f0*/  PRMT R15, RZ, 0x7610, R15 ;  /* 0x00007610ff0f7816 */ /* 0x000fc4000000000f */
[----:B0-----:R-:W-:Y:S02]  /*13100*/  LOP3.LUT R2, R2, 0x3f, RZ, 0xc0, !PT ;  /* 0x0000003f02027812 */ /* 0x001fe400078ec0ff */
[----:B-1----:R-:W-:-:S03]  /*13110*/  LOP3.LUT P1, RZ, R3, 0x40, RZ, 0xc0, !PT ;  /* 0x0000004003ff7812 */ /* 0x002fc6000782c0ff */
[----:B------:R-:W-:Y:S01]  /*13120*/  IMAD.SHL.U32 R12, R2, 0x2, RZ ;  /* 0x00000002020c7824 */ /* 0x000fe200078e00ff */
[----:B------:R-:W-:-:S04]  /*13130*/  SEL R2, RZ, 0x90, !P1 ;  /* 0x00000090ff027807 */ /* 0x000fc80004800000 */
[----:B------:R-:W-:Y:S01]  /*13140*/  LOP3.LUT R2, R2, R12, RZ, 0x3c, !PT ;  /* 0x0000000c02027212 */ /* 0x000fe200078e3cff */
[----:B----4-:R-:W-:-:S03]  /*13150*/  @!P0 IMAD.MOV.U32 R12, RZ, RZ, R9 ;  /* 0x000000ffff0c8224 */ /* 0x010fc600078e0009 */
[----:B------:R-:W-:Y:S01]  /*13160*/  LOP3.LUT R2, R2, 0x20, RZ, 0x3c, !PT ;  /* 0x0000002002027812 */ /* 0x000fe200078e3cff */
[----:B------:R-:W4:Y:S04]  /*13170*/  LDL.LU R9, [R1+0x2c] ;  /* 0x00002c0001097983 */ /* 0x000f280000300800 */
[----:B--2---:R0:W2:Y:S01]  /*13180*/  @!P0 LDG.E.U16 R15, [R12.64] ;  /* 0x000000080c0f8981 */ /* 0x0040a2000c1e1500 */
[----:B------:R-:W-:-:S03]  /*13190*/  PRMT R25, RZ, 0x7610, R25 ;  /* 0x00007610ff197816 */ /* 0x000fc60000000019 */
[----:B------:R1:W-:Y:S01]  /*131a0*/  STS.U16 [R2+0x8100], R4 ;  /* 0x0081000402007388 */ /* 0x0003e20000000400 */
[----:B0-----:R-:W-:Y:S02]  /*131b0*/  @!P0 IMAD.MOV.U32 R12, RZ, RZ, R11 ;  /* 0x000000ffff0c8224 */ /* 0x001fe400078e000b */
[----:B------:R-:W-:-:S05]  /*131c0*/  @!P0 IMAD.MOV.U32 R13, RZ, RZ, R26 ;  /* 0x000000ffff0d8224 */ /* 0x000fca00078e001a */
[----:B------:R0:W3:Y:S04]  /*131d0*/  @!P0 LDG.E.U16 R25, [R12.64] ;  /* 0x000000080c198981 */ /* 0x0000e8000c1e1500 */
[----:B--2---:R-:W-:Y:S04]  /*131e0*/  STL [R1+0x13ac], R15 ;  /* 0x0013ac0f01007387 */ /* 0x004fe80000100800 */
[----:B-1----:R-:W2:Y:S04]  /*131f0*/  LDL.LU R4, [R1+0xc] ;  /* 0x00000c0001047983 */ /* 0x002ea80000300800 */
[----:B0-----:R-:W2:Y:S04]  /*13200*/  LDL R12, [R1+0x68c] ;  /* 0x00068c00010c7983 */ /* 0x001ea80000100800 */
[----:B------:R-:W2:Y:S01]  /*13210*/  LDL R13, [R1+0x690] ;  /* 0x00069000010d7983 */ /* 0x000ea20000100800 */
[----:B------:R-:W-:-:S03]  /*13220*/  PRMT R27, RZ, 0x7610, R27 ;  /* 0x00007610ff1b7816 */ /* 0x000fc6000000001b */
[----:B------:R-:W4:Y:S04]  /*13230*/  LDL R26, [R1+0x5cc] ;  /* 0x0005cc00011a7983 */ /* 0x000f280000100800 */
[----:B------:R-:W4:Y:S04]  /*13240*/  LDL R11, [R1+0x5d0] ;  /* 0x0005d000010b7983 */ /* 0x000f280000100800 */
[----:B---3--:R0:W-:Y:S04]  /*13250*/  STS.U16 [R2+0x8500], R10 ;  /* 0x0085000a02007388 */ /* 0x0081e80000000400 */
[----:B0-----:R-:W3:Y:S01]  /*13260*/  LDL.LU R10, [R1+0x14] ;  /* 0x00001400010a7983 */ /* 0x001ee20000300800 */
[----:B--2---:R-:W-:-:S04]  /*13270*/  @!P0 LOP3.LUT R13, R13, R12, RZ, 0x3c, !PT ;  /* 0x0000000c0d0d8212 */ /* 0x004fc800078e3cff */
[----:B------:R-:W-:-:S04]  /*13280*/  @!P0 LOP3.LUT R12, R13, R12, RZ, 0x3c, !PT ;  /* 0x0000000c0d0c8212 */ /* 0x000fc800078e3cff */
[----:B------:R-:W-:-:S05]  /*13290*/  @!P0 LOP3.LUT R13, R13, R12, RZ, 0x3c, !PT ;  /* 0x0000000c0d0d8212 */ /* 0x000fca00078e3cff */
[----:B------:R0:W2:Y:S04]  /*132a0*/  @!P0 LDG.E.U16 R27, [R12.64] ;  /* 0x000000080c1b8981 */ /* 0x0000a8000c1e1500 */
[----:B0-----:R-:W2:Y:S04]  /*132b0*/  LDL R12, [R1+0x64c] ;  /* 0x00064c00010c7983 */ /* 0x001ea80000100800 */
[----:B------:R-:W2:Y:S01]  /*132c0*/  LDL R13, [R1+0x650] ;  /* 0x00065000010d7983 */ /* 0x000ea20000100800 */
[----:B------:R-:W-:Y:S02]  /*132d0*/  PRMT R24, RZ, 0x7610, R24 ;  /* 0x00007610ff187816 */ /* 0x000fe40000000018 */
[----:B--2---:R-:W-:-:S04]  /*132e0*/  @!P0 LOP3.LUT R13, R13, R12, RZ, 0x3c, !PT ;  /* 0x0000000c0d0d8212 */ /* 0x004fc800078e3cff */
[----:B------:R-:W-:-:S04]  /*132f0*/  @!P0 LOP3.LUT R12, R13, R12, RZ, 0x3c, !PT ;  /* 0x0000000c0d0c8212 */ /* 0x000fc800078e3cff */
[----:B------:R-:W-:-:S05]  /*13300*/  @!P0 LOP3.LUT R13, R13, R12, RZ, 0x3c, !PT ;  /* 0x0000000c0d0d8212 */ /* 0x000fca00078e3cff */
[----:B------:R0:W2:Y:S04]  /*13310*/  @!P0 LDG.E.U16 R24, [R12.64] ;  /* 0x000000080c188981 */ /* 0x0000a8000c1e1500 */
[----:B------:R1:W-:Y:S04]  /*13320*/  STS.U16 [R2+0x8900], R8 ;  /* 0x0089000802007388 */ /* 0x0003e80000000400 */
[----:B-1----:R-:W3:Y:S04]  /*13330*/  LDL.LU R8, [R1+0x14a8] ;  /* 0x0014a80001087983 */ /* 0x002ee80000300800 */
[----:B0-----:R-:W3:Y:S04]  /*13340*/  LDL R12, [R1+0x60c] ;  /* 0x00060c00010c7983 */ /* 0x001ee80000100800 */
[----:B------:R-:W3:Y:S04]  /*13350*/  LDL R13, [R1+0x610] ;  /* 0x00061000010d7983 */ /* 0x000ee80000100800 */
[----:B------:R-:W-:Y:S04]  /*13360*/  STS.U16 [R2+0x8d00], R5 ;  /* 0x008d000502007388 */ /* 0x000fe80000000400 */
[----:B--2---:R0:W-:Y:S04]  /*13370*/  STL [R1+0x1a0], R24 ;  /* 0x0001a01801007387 */ /* 0x0041e80000100800 */
[----:B0-----:R-:W2:Y:S04]  /*13380*/  LDL.LU R24, [R1+0x4] ;  /* 0x0000040001187983 */ /* 0x001ea80000300800 */
[----:B------:R-:W2:Y:S01]  /*13390*/  LDL.LU R5, [R1+0x14a4] ;  /* 0x0014a40001057983 */ /* 0x000ea20000300800 */
[----:B---3--:R-:W-:-:S04]  /*133a0*/  @!P0 LOP3.LUT R13, R13, R12, RZ, 0x3c, !PT ;  /* 0x0000000c0d0d8212 */ /* 0x008fc800078e3cff */
[----:B------:R-:W-:-:S04]  /*133b0*/  @!P0 LOP3.LUT R12, R13, R12, RZ, 0x3c, !PT ;  /* 0x0000000c0d0c8212 */ /* 0x000fc800078e3cff */
[----:B------:R-:W-:Y:S02]  /*133c0*/  @!P0 LOP3.LUT R13, R13, R12, RZ, 0x3c, !PT ;  /* 0x0000000c0d0d8212 */ /* 0x000fe400078e3cff */
[----:B--2---:R-:W-:-:S06]  /*133d0*/  PRMT R5, RZ, 0x7610, R5 ;  /* 0x00007610ff057816 */ /* 0x004fcc0000000005 */
[----:B------:R-:W2:Y:S04]  /*133e0*/  @!P0 LDG.E.U16 R5, [R12.64] ;  /* 0x000000080c058981 */ /* 0x000ea8000c1e1500 */
[----:B--2---:R0:W-:Y:S04]  /*133f0*/  STL [R1+0x19c], R5 ;  /* 0x00019c0501007387 */ /* 0x0041e80000100800 */
[----:B0-----:R-:W2:Y:S04]  /*13400*/  LDL.LU R5, [R1+0x14a0] ;  /* 0x0014a00001057983 */ /* 0x001ea80000300800 */
[----:B------:R-:W3:Y:S01]  /*13410*/  LDL.LU R13, [R1+0x44] ;  /* 0x00004400010d7983 */ /* 0x000ee20000300800 */
[----:B----4-:R-:W-:Y:S01]  /*13420*/  @!P0 IMAD.MOV.U32 R12, RZ, RZ, R11 ;  /* 0x000000ffff0c8224 */ /* 0x010fe200078e000b */
[----:B------:R-:W-:-:S02]  /*13430*/  PRMT R16, RZ, 0x7610, R16 ;  /* 0x00007610ff107816 */ /* 0x000fc40000000010 */
[----:B------:R-:W4:Y:S01]  /*13440*/  LDL R11, [R1+0x4cc] ;  /* 0x0004cc00010b7983 */ /* 0x000f220000100800 */
[----:B--2---:R-:W-:-:S03]  /*13450*/  PRMT R5, RZ, 0x7610, R5 ;  /* 0x00007610ff057816 */ /* 0x004fc60000000005 */
[----:B---3--:R0:W-:Y:S02]  /*13460*/  STS.U16 [R2+0x9100], R13 ;  /* 0x0091000d02007388 */ /* 0x0081e40000000400 */
[----:B0-----:R-:W-:-:S05]  /*13470*/  @!P0 IMAD.MOV.U32 R13, RZ, RZ, R26 ;  /* 0x000000ffff0d8224 */ /* 0x001fca00078e001a */
[----:B------:R0:W2:Y:S04]  /*13480*/  @!P0 LDG.E.U16 R5, [R12.64] ;  /* 0x000000080c058981 */ /* 0x0000a8000c1e1500 */
[----:B0-----:R-:W3:Y:S04]  /*13490*/  LDL R12, [R1+0x58c] ;  /* 0x00058c00010c7983 */ /* 0x001ee80000100800 */
[----:B------:R-:W3:Y:S04]  /*134a0*/  LDL R13, [R1+0x590] ;  /* 0x00059000010d7983 */ /* 0x000ee80000100800 */
[----:B------:R-:W-:Y:S04]  /*134b0*/  STS.U16 [R2+0x9500], R9 ;  /* 0x0095000902007388 */ /* 0x000fe80000000400 */
[----:B--2---:R0:W-:Y:S04]  /*134c0*/  STL [R1+0x198], R5 ;  /* 0x0001980501007387 */ /* 0x0041e80000100800 */
[----:B0-----:R-:W2:Y:S01]  /*134d0*/  LDL R5, [R1+0x4d0] ;  /* 0x0004d00001057983 */ /* 0x001ea20000100800 */
[----:B---3--:R-:W-:-:S03]  /*134e0*/  @!P0 LOP3.LUT R13, R13, R12, RZ, 0x3c, !PT ;  /* 0x0000000c0d0d8212 */ /* 0x008fc600078e3cff */
[----:B------:R-:W3:Y:S01]  /*134f0*/  LDL.LU R26, [R1] ;  /* 0x00000000011a7983 */ /* 0x000ee20000300800 */
[----:B------:R-:W-:-:S03]  /*13500*/  @!P0 LOP3.LUT R12, R13, R12, RZ, 0x3c, !PT ;  /* 0x0000000c0d0c8212 */ /* 0x000fc600078e3cff */
[----:B------:R-:W2:Y:S01]  /*13510*/  LDL.LU R9, [R1+0x149c] ;  /* 0x00149c0001097983 */ /* 0x000ea20000300800 */
[----:B------:R-:W-:-:S05]  /*13520*/  @!P0 LOP3.LUT R13, R13, R12, RZ, 0x3c, !PT ;  /* 0x0000000c0d0d8212 */ /* 0x000fca00078e3cff */
[----:B------:R0:W3:Y:S04]  /*13530*/  @!P0 LDG.E.U16 R16, [R12.64] ;  /* 0x000000080c108981 */ /* 0x0000e8000c1e1500 */
[----:B0-----:R-:W3:Y:S04]  /*13540*/  LDL R12, [R1+0x54c] ;  /* 0x00054c00010c7983 */ /* 0x001ee80000100800 */
[----:B------:R-:W3:Y:S01]  /*13550*/  LDL R13, [R1+0x550] ;  /* 0x00055000010d7983 */ /* 0x000ee20000100800 */
[----:B--2---:R-:W-:Y:S02]  /*13560*/  PRMT R9, RZ, 0x7610, R9 ;  /* 0x00007610ff097816 */ /* 0x004fe40000000009 */
[----:B---3--:R-:W-:-:S04]  /*13570*/  @!P0 LOP3.LUT R13, R13, R12, RZ, 0x3c, !PT ;  /* 0x0000000c0d0d8212 */ /* 0x008fc800078e3cff */
[----:B------:R-:W-:-:S04]  /*13580*/  @!P0 LOP3.LUT R12, R13, R12, RZ, 0x3c, !PT ;  /* 0x0000000c0d0c8212 */ /* 0x000fc800078e3cff */
[----:B------:R-:W-:-:S05]  /*13590*/  @!P0 LOP3.LUT R13, R13, R12, RZ, 0x3c, !PT ;  /* 0x0000000c0d0d8212 */ /* 0x000fca00078e3cff */
[----:B------:R-:W2:Y:S04]  /*135a0*/  @!P0 LDG.E.U16 R9, [R12.64] ;  /* 0x000000080c098981 */ /* 0x000ea8000c1e1500 */
[----:B------:R0:W-:Y:S04]  /*135b0*/  STS.U16 [R2+0x9900], R4 ;  /* 0x0099000402007388 */ /* 0x0001e80000000400 */
[----:B------:R1:W-:Y:S04]  /*135c0*/  STL [R1+0x194], R16 ;  /* 0x0001941001007387 */ /* 0x0003e80000100800 */
[----:B0-----:R-:W3:Y:S04]  /*135d0*/  LDL R4, [R1+0x490] ;  /* 0x0004900001047983 */ /* 0x001ee80000100800 */
[----:B-1----:R-:W3:Y:S04]  /*135e0*/  LDL R16, [R1+0x48c] ;  /* 0x00048c0001107983 */ /* 0x002ee80000100800 */
[----:B------:R-:W-:Y:S04]  /*135f0*/  STS.U16 [R2+0x9d00], R10 ;  /* 0x009d000a02007388 */ /* 0x000fe80000000400 */
[----:B--2---:R0:W-:Y:S04]  /*13600*/  STL [R1+0x2c], R9 ;  /* 0x00002c0901007387 */ /* 0x0041e80000100800 */
[----:B0-----:R-:W2:Y:S04]  /*13610*/  LDL.LU R9, [R1+0x1498] ;  /* 0x0014980001097983 */ /* 0x001ea80000300800 */
[----:B------:R-:W2:Y:S04]  /*13620*/  LDL R12, [R1+0x50c] ;  /* 0x00050c00010c7983 */ /* 0x000ea80000100800 */
[----:B------:R-:W2:Y:S04]  /*13630*/  LDL R13, [R1+0x510] ;  /* 0x00051000010d7983 */ /* 0x000ea80000100800 */
[----:B------:R-:W3:Y:S01]  /*13640*/  LDL.LU R10, [R1+0x1494] ;  /* 0x00149400010a7983 */ /* 0x000ee20000300800 */
[----:B--2---:R-:W-:-:S04]  /*13650*/  @!P0 LOP3.LUT R13, R13, R12, RZ, 0x3c, !PT ;  /* 0x0000000c0d0d8212 */ /* 0x004fc800078e3cff */
[C---:B------:R-:W-:Y:S02]  /*13660*/  @!P0 LOP3.LUT R12, R13.reuse, R12, RZ, 0x3c, !PT ;  /* 0x0000000c0d0c8212 */ /* 0x040fe400078e3cff */
[----:B---3--:R-:W-:Y:S02]  /*13670*/  PRMT R10, RZ, 0x7610, R10 ;  /* 0x00007610ff0a7816 */ /* 0x008fe4000000000a */
[----:B------:R-:W-:-:S05]  /*13680*/  @!P0 LOP3.LUT R13, R13, R12, RZ, 0x3c, !PT ;  /* 0x0000000c0d0d8212 */ /* 0x000fca00078e3cff */
[----:B------:R-:W2:Y:S04]  /*13690*/  @!P0 LDG.E.U16 R10, [R12.64] ;  /* 0x000000080c0a8981 */ /* 0x000ea8000c1e1500 */
[----:B--2---:R0:W-:Y:S04]  /*136a0*/  STL [R1+0xc], R10 ;  /* 0x00000c0a01007387 */ /* 0x0041e80000100800 */
[----:B0-----:R-:W2:Y:S04]  /*136b0*/  LDL.LU R10, [R1+0x1490] ;  /* 0x00149000010a7983 */ /* 0x001ea80000300800 */
[----:B------:R-:W3:Y:S01]  /*136c0*/  LDL.LU R13, [R1+0x10] ;  /* 0x00001000010d7983 */ /* 0x000ee20000300800 */
[----:B------:R-:W-:Y:S01]  /*136d0*/  PRMT R29, RZ, 0x7610, R29 ;  /* 0x00007610ff1d7816 */ /* 0x000fe2000000001d */
[----:B------:R-:W-:Y:S01]  /*136e0*/  @!P0 IMAD.MOV.U32 R12, RZ, RZ, R5 ;  /* 0x000000ffff0c8224 */ /* 0x000fe200078e0005 */
[----:B------:R-:W-:Y:S01]  /*136f0*/  PRMT R28, RZ, 0x7610, R28 ;  /* 0x00007610ff1c7816 */ /* 0x000fe2000000001c */
[----:B------:R-:W2:Y:S04]  /*13700*/  LDL R5, [R1+0x808] ;  /* 0x0008080001057983 */ /* 0x000ea80000100800 */
[----:B---3--:R4:W-:Y:S02]  /*13710*/  STS.U16 [R2+0xa100], R13 ;  /* 0x00a1000d02007388 */ /* 0x0089e40000000400 */
[----:B----4-:R-:W-:-:S02]  /*13720*/  @!P0 IMAD.MOV.U32 R13, RZ, RZ, R11 ;  /* 0x000000ffff0d8224 */ /* 0x010fc400078e000b */
[----:B------:R-:W3:Y:S04]  /*13730*/  LDL R11, [R1+0x804] ;  /* 0x00080400010b7983 */ /* 0x000ee80000100800 */
[----:B------:R0:W4:Y:S02]  /*13740*/  @!P0 LDG.E.U16 R29, [R12.64] ;  /* 0x000000080c1d8981 */ /* 0x000124000c1e1500 */
[----:B0-----:R-:W-:Y:S02]  /*13750*/  @!P0 IMAD.MOV.U32 R12, RZ, RZ, R4 ;  /* 0x000000ffff0c8224 */ /* 0x001fe400078e0004 */
[----:B------:R-:W-:-:S05]  /*13760*/  @!P0 IMAD.MOV.U32 R13, RZ, RZ, R16 ;  /* 0x000000ffff0d8224 */ /* 0x000fca00078e0010 */
[----:B------:R0:W2:Y:S04]  /*13770*/  @!P0 LDG.E.U16 R28, [R12.64] ;  /* 0x000000080c1c8981 */ /* 0x0000a8000c1e1500 */
[----:B------:R1:W-:Y:S04]  /*13780*/  STS.U16 [R2+0xa500], R24 ;  /* 0x00a5001802007388 */ /* 0x0003e80000000400 */
[----:B------:R0:W-:Y:S04]  /*13790*/  STS.U16 [R2+0xa900], R26 ;  /* 0x00a9001a02007388 */ /* 0x0001e80000000400 */
[----:B----4-:R-:W-:Y:S04]  /*137a0*/  STL [R1+0x138c], R29 ;  /* 0x00138c1d01007387 */ /* 0x010fe80000100800 */
[----:B0-----:R-:W4:Y:S04]  /*137b0*/  LDL R12, [R1+0x454] ;  /* 0x00045400010c7983 */ /* 0x001f280000100800 */
[----:B------:R-:W4:Y:S04]  /*137c0*/  LDL R13, [R1+0x830] ;  /* 0x00083000010d7983 */ /* 0x000f280000100800 */
[----:B-1----:R-:W3:Y:S04]  /*137d0*/  LDL R24, [R1+0x7c8] ;  /* 0x0007c80001187983 */ /* 0x002ee80000100800 */
[----:B------:R-:W3:Y:S04]  /*137e0*/  LDL R16, [R1+0x784] ;  /* 0x0007840001107983 */ /* 0x000ee80000100800 */
[----:B------:R-:W3:Y:S04]  /*137f0*/  LDL R4, [R1+0x788] ;  /* 0x0007880001047983 */ /* 0x000ee80000100800 */
[----:B--2---:R-:W-:Y:S04]  /*13800*/  STL [R1+0x1390], R28 ;  /* 0x0013901c01007387 */ /* 0x004fe80000100800 */
[----:B------:R-:W-:Y:S04]  /*13810*/  STL [R1+0x1394], R28 ;  /* 0x0013941c01007387 */ /* 0x000fe80000100800 */
[----:B------:R-:W2:Y:S01]  /*13820*/  LDL.LU R26, [R1+0x148c] ;  /* 0x00148c00011a7983 */ /* 0x000ea20000300800 */
[----:B----4-:R-:W-:-:S04]  /*13830*/  @!P0 LOP3.LUT R13, R13, R12, RZ, 0x3c, !PT ;  /* 0x0000000c0d0d8212 */ /* 0x010fc800078e3cff */
[----:B------:R-:W-:-:S04]  /*13840*/  @!P0 LOP3.LUT R12, R13, R12, RZ, 0x3c, !PT ;  /* 0x0000000c0d0c8212 */ /* 0x000fc800078e3cff */
[----:B------:R-:W-:Y:S02]  /*13850*/  @!P0 LOP3.LUT R13, R13, R12, RZ, 0x3c, !PT ;  /* 0x0000000c0d0d8212 */ /* 0x000fe400078e3cff */
[----:B--2---:R-:W-:-:S06]  /*13860*/  PRMT R26, RZ, 0x7610, R26 ;  /* 0x00007610ff1a7816 */ /* 0x004fcc000000001a */
[----:B------:R-:W2:Y:S04]  /*13870*/  @!P0 LDG.E.U16 R26, [R12.64] ;  /* 0x000000080c1a8981 */ /* 0x000ea8000c1e1500 */
[----:B--2---:R0:W-:Y:S04]  /*13880*/  STL [R1+0x1b4], R26 ;  /* 0x0001b41a01007387 */ /* 0x0041e80000100800 */
[----:B0-----:R-:W2:Y:S04]  /*13890*/  LDL.LU R26, [R1+0x1488] ;  /* 0x00148800011a7983 */ /* 0x001ea80000300800 */
[----:B------:R0:W-:Y:S02]  /*138a0*/  STS.U16 [R2+0xad00], R10 ;  /* 0x00ad000a02007388 */ /* 0x0001e40000000400 */
[----:B0-----:R-:W-:-:S02]  /*138b0*/  @!P0 IMAD.MOV.U32 R10, RZ, RZ, R5 ;  /* 0x000000ffff0a8224 */ /* 0x001fc400078e0005 */
[----:B------:R-:W4:Y:S01]  /*138c0*/  LDL.LU R5, [R1+0x1bc] ;  /* 0x0001bc0001057983 */ /* 0x000f220000300800 */
[----:B--2---:R-:W-:-:S06]  /*138d0*/  PRMT R26, RZ, 0x7610, R26 ;  /* 0x00007610ff1a7816 */ /* 0x004fcc000000001a */
[----:B---3--:R-:W2:Y:S04]  /*138e0*/  @!P0 LDG.E.U16 R26, [R10.64] ;  /* 0x000000080a1a8981 */ /* 0x008ea8000c1e1500 */
[----:B--2---:R0:W-:Y:S04]  /*138f0*/  STL [R1+0x1b0], R26 ;  /* 0x0001b01a01007387 */ /* 0x0041e80000100800 */
[----:B0-----:R-:W2:Y:S04]  /*13900*/  LDL.LU R26, [R1+0x1484] ;  /* 0x00148400011a7983 */ /* 0x001ea80000300800 */
[----:B------:R-:W3:Y:S01]  /*13910*/  LDL R11, [R1+0x7c4] ;  /* 0x0007c400010b7983 */ /* 0x000ee20000100800 */
[----:B------:R-:W-:Y:S01]  /*13920*/  @!P0 IMAD.MOV.U32 R10, RZ, RZ, R24 ;  /* 0x000000ffff0a8224 */ /* 0x000fe200078e0018 */
[----:B------:R-:W-:-:S02]  /*13930*/  PRMT R0, RZ, 0x7610, R0 ;  /* 0x00007610ff007816 */ /* 0x000fc40000000000 */
[----:B------:R0:W-:Y:S04]  /*13940*/  STS.U16 [R2+0xb100], R9 ;  /* 0x00b1000902007388 */ /* 0x0001e80000000400 */
[----:B------:R1:W-:Y:S04]  /*13950*/  STS.U16 [R2+0xb500], R8 ;  /* 0x00b5000802007388 */ /* 0x0003e80000000400 */
[----:B------:R-:W4:Y:S01]  /*13960*/  LDL.LU R24, [R1+0x1b8] ;  /* 0x0001b80001187983 */ /* 0x000f220000300800 */
[----:B0-----:R-:W-:Y:S02]  /*13970*/  @!P0 IMAD.MOV.U32 R9, RZ, RZ, R16 ;  /* 0x000000ffff098224 */ /* 0x001fe400078e0010 */
[----:B-1----:R-:W-:-:S02]  /*13980*/  @!P0 IMAD.MOV.U32 R8, RZ, RZ, R4 ;  /* 0x000000ffff088224 */ /* 0x002fc400078e0004 */
[----:B------:R-:W4:Y:S04]  /*13990*/  LDL R4, [R1+0x708] ;  /* 0x0007080001047983 */ /* 0x000f280000100800 */
[----:B------:R0:W4:Y:S01]  /*139a0*/  @!P0 LDG.E.U16 R0, [R8.64] ;  /* 0x0000000808008981 */ /* 0x000122000c1e1500 */
[----:B--2---:R-:W-:-:S06]  /*139b0*/  PRMT R26, RZ, 0x7610, R26 ;  /* 0x00007610ff1a7816 */ /* 0x004fcc000000001a */
[----:B---3--:R-:W2:Y:S04]  /*139c0*/  @!P0 LDG.E.U16 R26, [R10.64] ;  /* 0x000000080a1a8981 */ /* 0x008ea8000c1e1500 */
[----:B------:R-:W-:Y:S04]  /*139d0*/  STS.U16 [R2+0xb900], R7 ;  /* 0x00b9000702007388 */ /* 0x000fe80000000400 */
[----:B--2---:R1:W-:Y:S04]  /*139e0*/  STL [R1+0x1ac], R26 ;  /* 0x0001ac1a01007387 */ /* 0x0043e80000100800 */
[----:B-1----:R-:W2:Y:S04]  /*139f0*/  LDL.LU R26, [R1+0x190] ;  /* 0x00019000011a7983 */ /* 0x002ea80000300800 */
[----:B0-----:R-:W3:Y:S04]  /*13a00*/  LDL R8, [R1+0x744] ;  /* 0x0007440001087983 */ /* 0x001ee80000100800 */
[----:B------:R-:W3:Y:S04]  /*13a10*/  LDL R9, [R1+0x748] ;  /* 0x0007480001097983 */ /* 0x000ee80000100800 */
[----:B----4-:R0:W-:Y:S04]  /*13a20*/  STL [R1+0x1a8], R0 ;  /* 0x0001a80001007387 */ /* 0x0101e80000100800 */
[----:B0-----:R-:W4:Y:S04]  /*13a30*/  LDL.LU R0, [R1+0x84] ;  /* 0x0000840001007983 */ /* 0x001f280000300800 */
[----:B------:R-:W2:Y:S01]  /*13a40*/  LDL R7, [R1+0x704] ;  /* 0x0007040001077983 */ /* 0x000ea20000100800 */
[----:B------:R-:W-:-:S02]  /*13a50*/  PRMT R17, RZ, 0x7610, R17 ;  /* 0x00007610ff117816 */ /* 0x000fc40000000011 */
[----:B------:R-:W-:Y:S01]  /*13a60*/  PRMT R20, RZ, 0x7610, R20 ;  /* 0x00007610ff147816 */ /* 0x000fe20000000014 */
[----:B------:R0:W-:Y:S02]  /*13a70*/  STS.U16 [R2+0xbd00], R6 ;  /* 0x00bd000602007388 */ /* 0x0001e40000000400 */
[----:B0-----:R-:W-:Y:S02]  /*13a80*/  @!P0 IMAD.MOV.U32 R6, RZ, RZ, R4 ;  /* 0x000000ffff068224 */ /* 0x001fe400078e0004 */
[----:B------:R-:W0:Y:S01]  /*13a90*/  S2R R16, SR_TID.X ;  /* 0x0000000000107919 */ /* 0x000e220000002100 */
[----:B------:R-:W-:-:S03]  /*13aa0*/  LOP3.LUT R3, R3, 0x3f, RZ, 0xc0, !PT ;  /* 0x0000003f03037812 */ /* 0x000fc600078ec0ff */
[----:B------:R-:W4:Y:S01]  /*13ab0*/  LDL.LU R2, [R1+0x78] ;  /* 0x0000780001027983 */ /* 0x000f220000300800 */
[----:B---3--:R-:W-:-:S04]  /*13ac0*/  @!P0 LOP3.LUT R9, R9, R8, RZ, 0x3c, !PT ;  /* 0x0000000809098212 */ /* 0x008fc800078e3cff */
[----:B------:R-:W-:-:S04]  /*13ad0*/  @!P0 LOP3.LUT R8, R9, R8, RZ, 0x3c, !PT ;  /* 0x0000000809088212 */ /* 0x000fc800078e3cff */
[----:B------:R-:W-:-:S05]  /*13ae0*/  @!P0 LOP3.LUT R9, R9, R8, RZ, 0x3c, !PT ;  /* 0x0000000809098212 */ /* 0x000fca00078e3cff */
[----:B------:R-:W3:Y:S04]  /*13af0*/  @!P0 LDG.E.U16 R17, [R8.64] ;  /* 0x0000000808118981 */ /* 0x000ee8000c1e1500 */
[----:B--2---:R-:W2:Y:S01]  /*13b00*/  @!P0 LDG.E.U16 R20, [R6.64] ;  /* 0x0000000806148981 */ /* 0x004ea2000c1e1500 */
[----:B0-----:R-:W-:Y:S01]  /*13b10*/  LOP3.LUT P1, RZ, R16, 0x40, RZ, 0xc0, !PT ;  /* 0x0000004010ff7812 */ /* 0x001fe2000782c0ff */
[----:B------:R-:W-:Y:S02]  /*13b20*/  IMAD.SHL.U32 R3, R3, 0x2, RZ ;  /* 0x0000000203037824 */ /* 0x000fe400078e00ff */
[----:B---3--:R0:W-:Y:S02]  /*13b30*/  STL [R1+0x1a4], R17 ;  /* 0x0001a41101007387 */ /* 0x0081e40000100800 */
[----:B0-----:R-:W-:-:S04]  /*13b40*/  SEL R17, RZ, 0x90, !P1 ;  /* 0x00000090ff117807 */ /* 0x001fc80004800000 */
[----:B------:R-:W-:Y:S02]  /*13b50*/  LOP3.LUT R17, R17, R3, RZ, 0x3c, !PT ;  /* 0x0000000311117212 */ /* 0x000fe400078e3cff */
[----:B------:R-:W3:Y:S04]  /*13b60*/  LDL.LU R3, [R1+0x74] ;  /* 0x0000740001037983 */ /* 0x000ee80000300800 */
[----:B------:R-:W3:Y:S04]  /*13b70*/  LDL.LU R4, [R1+0x70] ;  /* 0x0000700001047983 */ /* 0x000ee80000300800 */
[----:B--2---:R0:W-:Y:S04]  /*13b80*/  STL [R1], R20 ;  /* 0x0000001401007387 */ /* 0x0041e80000100800 */
[----:B0-----:R-:W2:Y:S04]  /*13b90*/  LDL.LU R20, [R1+0x1480] ;  /* 0x0014800001147983 */ /* 0x001ea80000300800 */
[----:B------:R-:W3:Y:S04]  /*13ba0*/  LDL R6, [R1+0x6c4] ;  /* 0x0006c40001067983 */ /* 0x000ee80000100800 */
[----:B------:R-:W3:Y:S01]  /*13bb0*/  LDL R7, [R1+0x6c8] ;  /* 0x0006c80001077983 */ /* 0x000ee20000100800 */
[----:B--2---:R-:W-:-:S02]  /*13bc0*/  PRMT R20, RZ, 0x7610, R20 ;  /* 0x00007610ff147816 */ /* 0x004fc40000000014 */
[----:B---3--:R-:W-:-:S04]  /*13bd0*/  @!P0 LOP3.LUT R7, R7, R6, RZ, 0x3c, !PT ;  /* 0x0000000607078212 */ /* 0x008fc800078e3cff */
[----:B------:R-:W-:-:S04]  /*13be0*/  @!P0 LOP3.LUT R6, R7, R6, RZ, 0x3c, !PT ;  /* 0x0000000607068212 */ /* 0x000fc800078e3cff */
[----:B------:R-:W-:-:S05]  /*13bf0*/  @!P0 LOP3.LUT R7, R7, R6, RZ, 0x3c, !PT ;  /* 0x0000000607078212 */ /* 0x000fca00078e3cff */
[----:B------:R-:W2:Y:S01]  /*13c00*/  @!P0 LDG.E.U16 R20, [R6.64] ;  /* 0x0000000806148981 */ /* 0x000ea2000c1e1500 */
[----:B------:R-:W-:-:S05]  /*13c10*/  LOP3.LUT R17, R17, 0x40, RZ, 0x3c, !PT ;  /* 0x0000004011117812 */ /* 0x000fca00078e3cff */
[----:B------:R0:W-:Y:S04]  /*13c20*/  STS.U16 [R17+0x8200], R5 ;  /* 0x0082000511007388 */ /* 0x0001e80000000400 */
[----:B0-----:R-:W3:Y:S04]  /*13c30*/  LDL.LU R5, [R1+0x6c] ;  /* 0x00006c0001057983 */ /* 0x001ee80000300800 */
[----:B--2---:R0:W-:Y:S04]  /*13c40*/  STL [R1+0x1bc], R20 ;  /* 0x0001bc1401007387 */ /* 0x0041e80000100800 */
[----:B0-----:R-:W2:Y:S04]  /*13c50*/  LDL.LU R20, [R1+0x147c] ;  /* 0x00147c0001147983 */ /* 0x001ea80000300800 */
[----:B------:R-:W3:Y:S04]  /*13c60*/  LDL R6, [R1+0x684] ;  /* 0x0006840001067983 */ /* 0x000ee80000100800 */
[----:B------:R-:W3:Y:S01]  /*13c70*/  LDL R7, [R1+0x688] ;  /* 0x0006880001077983 */ /* 0x000ee20000100800 */
[----:B--2---:R-:W-:-:S02]  /*13c80*/  PRMT R20, RZ, 0x7610, R20 ;  /* 0x00007610ff147816 */ /* 0x004fc40000000014 */
[----:B---3--:R-:W-:-:S04]  /*13c90*/  @!P0 LOP3.LUT R7, R7, R6, RZ, 0x3c, !PT ;  /* 0x0000000607078212 */ /* 0x008fc800078e3cff */
[----:B------:R-:W-:-:S04]  /*13ca0*/  @!P0 LOP3.LUT R6, R7, R6, RZ, 0x3c, !PT ;  /* 0x0000000607068212 */ /* 0x000fc800078e3cff */
[----:B------:R-:W-:-:S05]  /*13cb0*/  @!P0 LOP3.LUT R7, R7, R6, RZ, 0x3c, !PT ;  /* 0x0000000607078212 */ /* 0x000fca00078e3cff */
[----:B------:R-:W2:Y:S04]  /*13cc0*/  @!P0 LDG.E.U16 R20, [R6.64] ;  /* 0x0000000806148981 */ /* 0x000ea8000c1e1500 */
        /* <DEDUP_REMOVED lines=13> */
[----:B----4-:R-:W-:Y:S04]  /*13da0*/  STS.U16 [R17+0x8e00], R0 ;  /* 0x008e000011007388 */ /* 0x010fe80000000400 */
[----:B--2---:R0:W-:Y:S04]  /*13db0*/  STL [R1+0x1d8], R20 ;  /* 0x0001d81401007387 */ /* 0x0041e80000100800 */
[----:B0-----:R-:W2:Y:S04]  /*13dc0*/  LDL.LU R20, [R1+0x1474] ;  /* 0x0014740001147983 */ /* 0x001ea80000300800 */
[----:B------:R-:W4:Y:S04]  /*13dd0*/  LDL R6, [R1+0x604] ;  /* 0x0006040001067983 */ /* 0x000f280000100800 */
[----:B------:R-:W4:Y:S04]  /*13de0*/  LDL R7, [R1+0x608] ;  /* 0x0006080001077983 */ /* 0x000f280000100800 */
[----:B------:R-:W2:Y:S01]  /*13df0*/  LDL.LU R0, [R1+0x1470] ;  /* 0x0014700001007983 */ /* 0x000ea20000300800 */
[----:B----4-:R-:W-:-:S04]  /*13e00*/  @!P0 LOP3.LUT R7, R7, R6, RZ, 0x3c, !PT ;  /* 0x0000000607078212 */ /* 0x010fc800078e3cff */
[C---:B------:R-:W-:Y:S02]  /*13e10*/  @!P0 LOP3.LUT R6, R7.reuse, R6, RZ, 0x3c, !PT ;  /* 0x0000000607068212 */ /* 0x040fe400078e3cff */
[----:B--2---:R-:W-:Y:S02]  /*13e20*/  PRMT R0, RZ, 0x7610, R0 ;  /* 0x00007610ff007816 */ /* 0x004fe40000000000 */
[----:B------:R-:W-:-:S05]  /*13e30*/  @!P0 LOP3.LUT R7, R7, R6, RZ, 0x3c, !PT ;  /* 0x0000000607078212 */ /* 0x000fca00078e3cff */
[----:B------:R-:W2:Y:S04]  /*13e40*/  @!P0 LDG.E.U16 R0, [R6.64] ;  /* 0x0000000806008981 */ /* 0x000ea8000c1e1500 */
[----:B------:R-:W-:Y:S04]  /*13e50*/  STS.U16 [R17+0x9200], R2 ;  /* 0x0092000211007388 */ /* 0x000fe80000000400 */
        /* <DEDUP_REMOVED lines=32> */
[----:B--2---:R0:W-:Y:S04]  /*14060*/  STL [R1+0x200], R4 ;  /* 0x0002000401007387 */ /* 0x0041e80000100800 */
[----:B0-----:R-:W2:Y:S04]  /*14070*/  LDL.LU R4, [R1+0x1454] ;  /* 0x0014540001047983 */ /* 0x001ea80000300800 */
[----:B------:R-:W4:Y:S04]  /*14080*/  LDL R6, [R1+0x504] ;  /* 0x0005040001067983 */ /* 0x000f280000100800 */
[----:B------:R-:W4:Y:S01]  /*14090*/  LDL R7, [R1+0x508] ;  /* 0x0005080001077983 */ /* 0x000f220000100800 */
[----:B------:R-:W-:-:S03]  /*140a0*/  PRMT R22, RZ, 0x7610, R22 ;  /* 0x00007610ff167816 */ /* 0x000fc60000000016 */
[----:B------:R0:W-:Y:S04]  /*140b0*/  STS.U16 [R17+0x9e00], R5 ;  /* 0x009e000511007388 */ /* 0x0001e80000000400 */
[----:B0-----:R-:W2:Y:S01]  /*140c0*/  LDL.LU R5, [R1+0x1450] ;  /* 0x0014500001057983 */ /* 0x001ea20000300800 */
[----:B----4-:R-:W-:-:S04]  /*140d0*/  @!P0 LOP3.LUT R7, R7, R6, RZ, 0x3c, !PT ;  /* 0x0000000607078212 */ /* 0x010fc800078e3cff */
[----:B------:R-:W-:-:S04]  /*140e0*/  @!P0 LOP3.LUT R6, R7, R6, RZ, 0x3c, !PT ;  /* 0x0000000607068212 */ /* 0x000fc800078e3cff */
[----:B------:R-:W-:-:S05]  /*140f0*/  @!P0 LOP3.LUT R7, R7, R6, RZ, 0x3c, !PT ;  /* 0x0000000607078212 */ /* 0x000fca00078e3cff */
[----:B------:R0:W4:Y:S04]  /*14100*/  @!P0 LDG.E.U16 R22, [R6.64] ;  /* 0x0000000806168981 */ /* 0x000128000c1e1500 */
        /* <DEDUP_REMOVED lines=8> */
[----:B0-----:R-:W3:Y:S04]  /*14190*/  LDL R24, [R1+0x450] ;  /* 0x0004500001187983 */ /* 0x001ee80000100800 */
[----:B----4-:R0:W-:Y:S04]  /*141a0*/  STL [R1+0x1fc], R22 ;  /* 0x0001fc1601007387 */ /* 0x0101e80000100800 */
[----:B0-----:R-:W4:Y:S04]  /*141b0*/  LDL R22, [R1+0x82c] ;  /* 0x00082c0001167983 */ /* 0x001f280000100800 */
[----:B--2---:R0:W-:Y:S04]  /*141c0*/  STL [R1+0x1f8], R5 ;  /* 0x0001f80501007387 */ /* 0x0041e80000100800 */
[----:B0-----:R-:W2:Y:S04]  /*141d0*/  LDL.LU R5, [R1+0x144c] ;  /* 0x00144c0001057983 */ /* 0x001ea80000300800 */
[----:B------:R-:W2:Y:S04]  /*141e0*/  LDL R6, [R1+0x484] ;  /* 0x0004840001067983 */ /* 0x000ea80000100800 */
[----:B------:R-:W2:Y:S01]  /*141f0*/  LDL R7, [R1+0x488] ;  /* 0x0004880001077983 */ /* 0x000ea20000100800 */
[----:B------:R-:W-:-:S03]  /*14200*/  PRMT R14, RZ, 0x7610, R14 ;  /* 0x00007610ff0e7816 */ /* 0x000fc6000000000e */
[----:B------:R0:W-:Y:S04]  /*14210*/  STS.U16 [R17+0xa600], R26 ;  /* 0x00a6001a11007388 */ /* 0x0001e80000000400 */
[----:B0-----:R-:W3:Y:S01]  /*14220*/  LDL.LU R26, [R1+0x1448] ;  /* 0x00144800011a7983 */ /* 0x001ee20000300800 */
[----:B--2---:R-:W-:-:S04]  /*14230*/  @!P0 LOP3.LUT R7, R7, R6, RZ, 0x3c, !PT ;  /* 0x0000000607078212 */ /* 0x004fc800078e3cff */
[----:B------:R-:W-:-:S04]  /*14240*/  @!P0 LOP3.LUT R6, R7, R6, RZ, 0x3c, !PT ;  /* 0x0000000607068212 */ /* 0x000fc800078e3cff */
[----:B------:R-:W-:Y:S02]  /*14250*/  @!P0 LOP3.LUT R7, R7, R6, RZ, 0x3c, !PT ;  /* 0x0000000607078212 */ /* 0x000fe400078e3cff */
[----:B------:R-:W-:-:S03]  /*14260*/  PRMT R5, RZ, 0x7610, R5 ;  /* 0x00007610ff057816 */ /* 0x000fc60000000005 */
[----:B------:R4:W2:Y:S02]  /*14270*/  @!P0 LDG.E.U16 R14, [R6.64] ;  /* 0x00000008060e8981 */ /* 0x0008a4000c1e1500 */
[----:B----4-:R-:W-:Y:S02]  /*14280*/  @!P0 IMAD.MOV.U32 R6, RZ, RZ, R22 ;  /* 0x000000ffff068224 */ /* 0x010fe400078e0016 */
[----:B---3--:R-:W-:-:S05]  /*14290*/  @!P0 IMAD.MOV.U32 R7, RZ, RZ, R24 ;  /* 0x000000ffff078224 */ /* 0x008fca00078e0018 */
[----:B------:R-:W3:Y:S04]  /*142a0*/  @!P0 LDG.E.U16 R5, [R6.64] ;  /* 0x0000000806058981 */ /* 0x000ee8000c1e1500 */
[----:B--2---:R0:W-:Y:S04]  /*142b0*/  STL [R1+0x1f4], R14 ;  /* 0x0001f40e01007387 */ /* 0x0041e80000100800 */
[----:B0-----:R-:W2:Y:S04]  /*142c0*/  LDL R14, [R1+0x7c0] ;  /* 0x0007c000010e7983 */ /* 0x001ea80000100800 */
[----:B------:R-:W-:Y:S04]  /*142d0*/  STL [R1+0x137c], R26 ;  /* 0x00137c1a01007387 */ /* 0x000fe80000100800 */
[----:B------:R-:W-:Y:S04]  /*142e0*/  STL [R1+0x1380], R26 ;  /* 0x0013801a01007387 */ /* 0x000fe80000100800 */
[----:B------:R-:W-:Y:S04]  /*142f0*/  STL [R1+0x1384], R26 ;  /* 0x0013841a01007387 */ /* 0x000fe80000100800 */
[----:B------:R-:W-:Y:S04]  /*14300*/  STL [R1+0x1388], R26 ;  /* 0x0013881a01007387 */ /* 0x000fe80000100800 */
[----:B------:R-:W-:Y:S04]  /*14310*/  STL [R1+0x1398], R26 ;  /* 0x0013981a01007387 */ /* 0x000fe80000100800 */
[----:B------:R-:W-:Y:S04]  /*14320*/  STL [R1+0x139c], R26 ;  /* 0x00139c1a01007387 */ /* 0x000fe80000100800 */
[----:B------:R-:W4:Y:S04]  /*14330*/  LDL R24, [R1+0x77c] ;  /* 0x00077c0001187983 */ /* 0x000f280000100800 */
[----:B------:R-:W2:Y:S04]  /*14340*/  LDL R22, [R1+0x780] ;  /* 0x0007800001167983 */ /* 0x000ea80000100800 */
[----:B---3--:R0:W-:Y:S04]  /*14350*/  STL [R1+0x21c], R5 ;  /* 0x00021c0501007387 */ /* 0x0081e80000100800 */
[----:B0-----:R-:W3:Y:S04]  /*14360*/  LDL.LU R5, [R1+0x1444] ;  /* 0x0014440001057983 */ /* 0x001ee80000300800 */
[----:B------:R-:W2:Y:S04]  /*14370*/  LDL R6, [R1+0x7fc] ;  /* 0x0007fc0001067983 */ /* 0x000ea80000100800 */
[----:B------:R-:W2:Y:S04]  /*14380*/  LDL R7, [R1+0x800] ;  /* 0x0008000001077983 */ /* 0x000ea80000100800 */
[----:B------:R-:W-:Y:S04]  /*14390*/  STS.U16 [R17+0xaa00], R26 ;  /* 0x00aa001a11007388 */ /* 0x000fe80000000400 */
[----:B---3--:R0:W-:Y:S04]  /*143a0*/  STS.U16 [R17+0xae00], R5 ;  /* 0x00ae000511007388 */ /* 0x0081e80000000400 */
[----:B0-----:R-:W3:Y:S01]  /*143b0*/  LDL R5, [R1+0x7bc] ;  /* 0x0007bc0001057983 */ /* 0x001ee20000100800 */
[----:B--2---:R-:W-:-:S04]  /*143c0*/  @!P0 LOP3.LUT R7, R7, R6, RZ, 0x3c, !PT ;  /* 0x0000000607078212 */ /* 0x004fc800078e3cff */
[C---:B------:R-:W-:Y:S02]  /*143d0*/  @!P0 LOP3.LUT R6, R7.reuse, R6, RZ, 0x3c, !PT ;  /* 0x0000000607068212 */ /* 0x040fe400078e3cff */
[----:B------:R-:W-:Y:S02]  /*143e0*/  PRMT R23, RZ, 0x7610, R23 ;  /* 0x00007610ff177816 */ /* 0x000fe40000000017 */
[----:B------:R-:W-:Y:S01]  /*143f0*/  @!P0 LOP3.LUT R7, R7, R6, RZ, 0x3c, !PT ;  /* 0x0000000607078212 */ /* 0x000fe200078e3cff */
[----:B------:R0:W-:Y:S01]  /*14400*/  STS.U16 [R17+0xb200], R4 ;  /* 0x00b2000411007388 */ /* 0x0001e20000000400 */
[----:B------:R-:W-:-:S03]  /*14410*/  PRMT R3, RZ, 0x7610, R3 ;  /* 0x00007610ff037816 */ /* 0x000fc60000000003 */
[----:B------:R-:W2:Y:S01]  /*14420*/  @!P0 LDG.E.U16 R23, [R6.64] ;  /* 0x0000000806178981 */ /* 0x000ea2000c1e1500 */
[----:B0-----:R-:W-:-:S05]  /*14430*/  @!P0 IMAD.MOV.U32 R4, RZ, RZ, R14 ;  /* 0x000000ffff048224 */ /* 0x001fca00078e000e */
[----:B---3--:R-:W3:Y:S04]  /*14440*/  @!P0 LDG.E.U16 R3, [R4.64] ;  /* 0x0000000804038981 */ /* 0x008ee8000c1e1500 */
[----:B--2---:R0:W-:Y:S04]  /*14450*/  STL [R1+0x218], R23 ;  /* 0x0002181701007387 */ /* 0x0041e80000100800 */
[----:B0-----:R-:W2:Y:S04]  /*14460*/  LDL.LU R23, [R1+0x220] ;  /* 0x0002200001177983 */ /* 0x001ea80000300800 */
[----:B------:R-:W-:Y:S04]  /*14470*/  STL [R1+0x13a8], R7 ;  /* 0x0013a80701007387 */ /* 0x000fe80000100800 */
[----:B------:R-:W-:Y:S04]  /*14480*/  STL [R1+0x13a4], R6 ;  /* 0x0013a40601007387 */ /* 0x000fe80000100800 */
[----:B------:R-:W2:Y:S04]  /*14490*/  LDL.LU R14, [R1+0x228] ;  /* 0x00022800010e7983 */ /* 0x000ea80000300800 */
[----:B---3--:R0:W-:Y:S04]  /*144a0*/  STL [R1+0x214], R3 ;  /* 0x0002140301007387 */ /* 0x0081e80000100800 */
[----:B0-----:R-:W3:Y:S01]  /*144b0*/  LDL.LU R3, [R1+0x1440] ;  /* 0x0014400001037983 */ /* 0x001ee20000300800 */
[----:B----4-:R-:W-:-:S02]  /*144c0*/  @!P0 IMAD.MOV.U32 R5, RZ, RZ, R24 ;  /* 0x000000ffff058224 */ /* 0x010fc400078e0018 */
[----:B------:R-:W-:Y:S01]  /*144d0*/  @!P0 IMAD.MOV.U32 R4, RZ, RZ, R22 ;  /* 0x000000ffff048224 */ /* 0x000fe200078e0016 */
[----:B------:R-:W-:-:S06]  /*144e0*/  PRMT R18, RZ, 0x7610, R18 ;  /* 0x00007610ff127816 */ /* 0x000fcc0000000012 */
[----:B------:R-:W4:Y:S04]  /*144f0*/  @!P0 LDG.E.U16 R18, [R4.64] ;  /* 0x0000000804128981 */ /* 0x000f28000c1e1500 */
[----:B---3--:R0:W-:Y:S04]  /*14500*/  STS.U16 [R17+0xb600], R3 ;  /* 0x00b6000311007388 */ /* 0x0081e80000000400 */
[----:B------:R1:W-:Y:S04]  /*14510*/  STS.U16 [R17+0xba00], R2 ;  /* 0x00ba000211007388 */ /* 0x0003e80000000400 */
[----:B0-----:R-:W3:Y:S04]  /*14520*/  LDL R3, [R1+0x740] ;  /* 0x0007400001037983 */ /* 0x001ee80000100800 */
[----:B------:R-:W2:Y:S04]  /*14530*/  LDL.LU R22, [R1+0x22c] ;  /* 0x00022c0001167983 */ /* 0x000ea80000300800 */
[----:B------:R-:W2:Y:S04]  /*14540*/  LDL.LU R24, [R1+0x230] ;  /* 0x0002300001187983 */ /* 0x000ea80000300800 */
[----:B------:R-:W-:Y:S04]  /*14550*/  STL [R1+0x13a0], R5 ;  /* 0x0013a00501007387 */ /* 0x000fe80000100800 */
[----:B-1----:R-:W3:Y:S01]  /*14560*/  LDL R2, [R1+0x73c] ;  /* 0x00073c0001027983 */ /* 0x002ee20000100800 */
[----:B------:R-:W-:-:S03]  /*14570*/  PRMT R20, RZ, 0x7610, R20 ;  /* 0x00007610ff147816 */ /* 0x000fc60000000014 */
[----:B----4-:R0:W-:Y:S01]  /*14580*/  STL [R1+0x210], R18 ;  /* 0x0002101201007387 */ /* 0x0101e20000100800 */
[----:B---3--:R-:W-:-:S04]  /*14590*/  @!P0 LOP3.LUT R3, R3, R2, RZ, 0x3c, !PT ;  /* 0x0000000203038212 */ /* 0x008fc800078e3cff */
[----:B------:R-:W-:-:S04]  /*145a0*/  @!P0 LOP3.LUT R2, R3, R2, RZ, 0x3c, !PT ;  /* 0x0000000203028212 */ /* 0x000fc800078e3cff */
[----:B------:R-:W-:-:S05]  /*145b0*/  @!P0 LOP3.LUT R3, R3, R2, RZ, 0x3c, !PT ;  /* 0x0000000203038212 */ /* 0x000fca00078e3cff */
[----:B------:R1:W3:Y:S04]  /*145c0*/  @!P0 LDG.E.U16 R20, [R2.64] ;  /* 0x0000000802148981 */ /* 0x0002e8000c1e1500 */
[----:B-1----:R-:W4:Y:S04]  /*145d0*/  LDL R2, [R1+0x6fc] ;  /* 0x0006fc0001027983 */ /* 0x002f280000100800 */
[----:B------:R-:W4:Y:S01]  /*145e0*/  LDL R3, [R1+0x700] ;  /* 0x0007000001037983 */ /* 0x000f220000100800 */
[----:B------:R-:W-:-:S03]  /*145f0*/  PRMT R19, RZ, 0x7610, R19 ;  /* 0x00007610ff137816 */ /* 0x000fc60000000013 */
[----:B0-----:R-:W0:Y:S01]  /*14600*/  S2R R18, SR_TID.X ;  /* 0x0000000000127919 */ /* 0x001e220000002100 */
[----:B----4-:R-:W-:-:S04]  /*14610*/  @!P0 LOP3.LUT R3, R3, R2, RZ, 0x3c, !PT ;  /* 0x0000000203038212 */ /* 0x010fc800078e3cff */
[----:B------:R-:W-:-:S04]  /*14620*/  @!P0 LOP3.LUT R2, R3, R2, RZ, 0x3c, !PT ;  /* 0x0000000203028212 */ /* 0x000fc800078e3cff */
[----:B------:R-:W-:-:S05]  /*14630*/  @!P0 LOP3.LUT R3, R3, R2, RZ, 0x3c, !PT ;  /* 0x0000000203038212 */ /* 0x000fca00078e3cff */
[----:B------:R-:W4:Y:S01]  /*14640*/  @!P0 LDG.E.U16 R19, [R2.64] ;  /* 0x0000000802138981 */ /* 0x000f22000c1e1500 */
[----:B------:R-:W-:Y:S02]  /*14650*/  LOP3.LUT R16, R16, 0x3f, RZ, 0xc0, !PT ;  /* 0x0000003f10107812 */ /* 0x000fe400078ec0ff */
[----:B0-----:R-:W-:Y:S01]  /*14660*/  LOP3.LUT P1, RZ, R18, 0x40, RZ, 0xc0, !PT ;  /* 0x0000004012ff7812 */ /* 0x001fe2000782c0ff */
[----:B---3--:R0:W-:Y:S04]  /*14670*/  STL [R1+0x20c], R20 ;  /* 0x00020c1401007387 */ /* 0x0081e80000100800 */
[----:B------:R1:W-:Y:S01]  /*14680*/  STS.U16 [R17+0xbe00], R0 ;  /* 0x00be000011007388 */ /* 0x0003e20000000400 */
[----:B0-----:R-:W-:Y:S01]  /*14690*/  IMAD.SHL.U32 R20, R16, 0x2, RZ ;  /* 0x0000000210147824 */ /* 0x001fe200078e00ff */
[----:B------:R-:W-:-:S02]  /*146a0*/  SEL R16, RZ, 0x90, !P1 ;  /* 0x00000090ff107807 */ /* 0x000fc40004800000 */
[----:B-1----:R-:W3:Y:S02]  /*146b0*/  LDL.LU R17, [R1+0x224] ;  /* 0x0002240001117983 */ /* 0x002ee40000300800 */
[----:B------:R-:W-:Y:S02]  /*146c0*/  LOP3.LUT R16, R16, R20, RZ, 0x3c, !PT ;  /* 0x0000001410107212 */ /* 0x000fe400078e3cff */
[----:B------:R-:W2:Y:S04]  /*146d0*/  LDL.LU R20, [R1+0x204] ;  /* 0x0002040001147983 */ /* 0x000ea80000300800 */
[----:B----4-:R0:W-:Y:S04]  /*146e0*/  STL [R1+0x208], R19 ;  /* 0x0002081301007387 */ /* 0x0101e80000100800 */
[----:B0-----:R-:W4:Y:S04]  /*146f0*/  LDL.LU R19, [R1+0x143c] ;  /* 0x00143c0001137983 */ /* 0x001f280000300800 */
[----:B------:R-:W2:Y:S04]  /*14700*/  LDL R2, [R1+0x6bc] ;  /* 0x0006bc0001027983 */ /* 0x000ea80000100800 */
[----:B------:R-:W2:Y:S01]  /*14710*/  LDL R3, [R1+0x6c0] ;  /* 0x0006c00001037983 */ /* 0x000ea20000100800 */
[----:B----4-:R-:W-:-:S02]  /*14720*/  PRMT R19, RZ, 0x7610, R19 ;  /* 0x00007610ff137816 */ /* 0x010fc40000000013 */
[----:B--2---:R-:W-:-:S04]  /*14730*/  @!P0 LOP3.LUT R3, R3, R2, RZ, 0x3c, !PT ;  /* 0x0000000203038212 */ /* 0x004fc800078e3cff */
[----:B------:R-:W-:-:S04]  /*14740*/  @!P0 LOP3.LUT R2, R3, R2, RZ, 0x3c, !PT ;  /* 0x0000000203028212 */ /* 0x000fc800078e3cff */
[----:B------:R-:W-:-:S05]  /*14750*/  @!P0 LOP3.LUT R3, R3, R2, RZ, 0x3c, !PT ;  /* 0x0000000203038212 */ /* 0x000fca00078e3cff */
[----:B------:R-:W2:Y:S01]  /*14760*/  @!P0 LDG.E.U16 R19, [R2.64] ;  /* 0x0000000802138981 */ /* 0x000ea2000c1e1500 */
[----:B------:R-:W-:-:S05]  /*14770*/  LOP3.LUT R16, R16, 0x60, RZ, 0x3c, !PT ;  /* 0x0000006010107812 */ /* 0x000fca00078e3cff */
[----:B------:R0:W-:Y:S04]  /*14780*/  STS.U16 [R16+0x8300], R23 ;  /* 0x0083001710007388 */ /* 0x0001e80000000400 */
[----:B0-----:R-:W4:Y:S04]  /*14790*/  LDL.LU R23, [R1+0x1ec] ;  /* 0x0001ec0001177983 */ /* 0x001f280000300800 */
        /* <DEDUP_REMOVED lines=54> */
[----:B------:R0:W2:Y:S04]  /*14b00*/  @!P0 LDG.E.U16 R20, [R2.64] ;  /* 0x0000000802148981 */ /* 0x0000a8000c1e1500 */
[----:B----4-:R-:W-:Y:S04]  /*14b10*/  STS.U16 [R16+0x9b00], R23 ;  /* 0x009b001710007388 */ /* 0x010fe80000000400 */
[----:B0-----:R-:W3:Y:S04]  /*14b20*/  LDL R2, [R1+0x53c] ;  /* 0x00053c0001027983 */ /* 0x001ee80000100800 */
[----:B------:R-:W3:Y:S04]  /*14b30*/  LDL R3, [R1+0x540] ;  /* 0x0005400001037983 */ /* 0x000ee80000100800 */
[----:B--2---:R0:W-:Y:S04]  /*14b40*/  STL [R1+0x204], R20 ;  /* 0x0002041401007387 */ /* 0x0041e80000100800 */
[----:B0-----:R-:W2:Y:S04]  /*14b50*/  LDL.LU R20, [R1+0x68] ;  /* 0x0000680001147983 */ /* 0x001ea80000300800 */
[----:B------:R-:W4:Y:S01]  /*14b60*/  LDL.LU R23, [R1+0x1424] ;  /* 0x0014240001177983 */ /* 0x000f220000300800 */
[----:B---3--:R-:W-:-:S04]  /*14b70*/  @!P0 LOP3.LUT R3, R3, R2, RZ, 0x3c, !PT ;  /* 0x0000000203038212 */ /* 0x008fc800078e3cff */
[----:B------:R-:W-:-:S04]  /*14b80*/  @!P0 LOP3.LUT R2, R3, R2, RZ, 0x3c, !PT ;  /* 0x0000000203028212 */ /* 0x000fc800078e3cff */
[----:B------:R-:W-:Y:S02]  /*14b90*/  @!P0 LOP3.LUT R3, R3, R2, RZ, 0x3c, !PT ;  /* 0x0000000203038212 */ /* 0x000fe400078e3cff */
[----:B----4-:R-:W-:-:S06]  /*14ba0*/  PRMT R23, RZ, 0x7610, R23 ;  /* 0x00007610ff177816 */ /* 0x010fcc0000000017 */
[----:B------:R0:W3:Y:S04]  /*14bb0*/  @!P0 LDG.E.U16 R23, [R2.64] ;  /* 0x0000000802178981 */ /* 0x0000e8000c1e1500 */
[----:B------:R-:W-:Y:S04]  /*14bc0*/  STS.U16 [R16+0x9f00], R14 ;  /* 0x009f000e10007388 */ /* 0x000fe80000000400 */
[----:B0-----:R-:W4:Y:S04]  /*14bd0*/  LDL R2, [R1+0x4fc] ;  /* 0x0004fc0001027983 */ /* 0x001f280000100800 */
[----:B------:R-:W4:Y:S04]  /*14be0*/  LDL R3, [R1+0x500] ;  /* 0x0005000001037983 */ /* 0x000f280000100800 */
[----:B---3--:R0:W-:Y:S04]  /*14bf0*/  STL [R1+0x1ec], R23 ;  /* 0x0001ec1701007387 */ /* 0x0081e80000100800 */
[----:B0-----:R-:W3:Y:S04]  /*14c00*/  LDL.LU R23, [R1+0x34] ;  /* 0x0000340001177983 */ /* 0x001ee80000300800 */
[----:B------:R-:W2:Y:S01]  /*14c10*/  LDL.LU R14, [R1+0x1420] ;  /* 0x00142000010e7983 */ /* 0x000ea20000300800 */
[----:B----4-:R-:W-:-:S04]  /*14c20*/  @!P0 LOP3.LUT R3, R3, R2, RZ, 0x3c, !PT ;  /* 0x0000000203038212 */ /* 0x010fc800078e3cff */
[----:B------:R-:W-:-:S04]  /*14c30*/  @!P0 LOP3.LUT R2, R3, R2, RZ, 0x3c, !PT ;  /* 0x0000000203028212 */ /* 0x000fc800078e3cff */
[----:B------:R-:W-:Y:S02]  /*14c40*/  @!P0 LOP3.LUT R3, R3, R2, RZ, 0x3c, !PT ;  /* 0x0000000203038212 */ /* 0x000fe400078e3cff */
[----:B--2---:R-:W-:-:S06]  /*14c50*/  PRMT R14, RZ, 0x7610, R14 ;  /* 0x00007610ff0e7816 */ /* 0x004fcc000000000e */
[----:B------:R0:W2:Y:S04]  /*14c60*/  @!P0 LDG.E.U16 R14, [R2.64] ;  /* 0x00000008020e8981 */ /* 0x0000a8000c1e1500 */
[----:B------:R-:W-:Y:S04]  /*14c70*/  STS.U16 [R16+0xa300], R22 ;  /* 0x00a3001610007388 */ /* 0x000fe80000000400 */
[----:B0-----:R-:W4:Y:S04]  /*14c80*/  LDL R2, [R1+0x4bc] ;  /* 0x0004bc0001027983 */ /* 0x001f280000100800 */
[----:B------:R-:W4:Y:S04]  /*14c90*/  LDL R3, [R1+0x4c0] ;  /* 0x0004c00001037983 */ /* 0x000f280000100800 */
[----:B--2---:R0:W-:Y:S04]  /*14ca0*/  STL [R1+0x1dc], R14 ;  /* 0x0001dc0e01007387 */ /* 0x0041e80000100800 */
[----:B0-----:R-:W2:Y:S04]  /*14cb0*/  LDL.LU R14, [R1+0x28] ;  /* 0x00002800010e7983 */ /* 0x001ea80000300800 */
        /* <DEDUP_REMOVED lines=8> */
[----:B------:R-:W4:Y:S04]  /*14d40*/  LDL R2, [R1+0x47c] ;  /* 0x00047c0001027983 */ /* 0x000f280000100800 */
[----:B------:R-:W4:Y:S01]  /*14d50*/  LDL R3, [R1+0x480] ;  /* 0x0004800001037983 */ /* 0x000f220000100800 */
[----:B--2---:R-:W-:-:S02]  /*14d60*/  PRMT R22, RZ, 0x7610, R22 ;  /* 0x00007610ff167816 */ /* 0x004fc40000000016 */
[----:B----4-:R-:W-:-:S04]  /*14d70*/  @!P0 LOP3.LUT R3, R3, R2, RZ, 0x3c, !PT ;  /* 0x0000000203038212 */ /* 0x010fc800078e3cff */
[----:B------:R-:W-:-:S04]  /*14d80*/  @!P0 LOP3.LUT R2, R3, R2, RZ, 0x3c, !PT ;  /* 0x0000000203028212 */ /* 0x000fc800078e3cff */
[----:B------:R-:W-:-:S05]  /*14d90*/  @!P0 LOP3.LUT R3, R3, R2, RZ, 0x3c, !PT ;  /* 0x0000000203038212 */ /* 0x000fca00078e3cff */
[----:B------:R-:W2:Y:S04]  /*14da0*/  @!P0 LDG.E.U16 R22, [R2.64] ;  /* 0x0000000802168981 */ /* 0x000ea8000c1e1500 */
[----:B------:R0:W-:Y:S04]  /*14db0*/  STS.U16 [R16+0xa700], R24 ;  /* 0x00a7001810007388 */ /* 0x0001e80000000400 */
[----:B0-----:R-:W4:Y:S04]  /*14dc0*/  LDL.LU R24, [R1+0x1c] ;  /* 0x00001c0001187983 */ /* 0x001f280000300800 */
        /* <DEDUP_REMOVED lines=57> */
[----:B----4-:R-:W-:Y:S04]  /*15160*/  STS.U16 [R16+0xbf00], R24 ;  /* 0x00bf001810007388 */ /* 0x010fe80000000400 */
[----:B--2---:R0:W-:Y:S04]  /*15170*/  STL [R1+0x7c], R17 ;  /* 0x00007c1101007387 */ /* 0x0041e80000100800 */
[----:B0-----:R-:W2:Y:S04]  /*15180*/  LDL.LU R17, [R1+0x58] ;  /* 0x0000580001117983 */ /* 0x001ea80000300800 */
[----:B------:R-:W4:Y:S04]  /*15190*/  LDL.LU R16, [R1+0x13fc] ;  /* 0x0013fc0001107983 */ /* 0x000f280000300800 */
[----:B------:R-:W2:Y:S01]  /*151a0*/  LDL R24, [R1+0x638] ;  /* 0x0006380001187983 */ /* 0x000ea20000100800 */
[----:B---3--:R-:W-:-:S04]  /*151b0*/  @!P0 LOP3.LUT R3, R3, R2, RZ, 0x3c, !PT ;  /* 0x0000000203038212 */ /* 0x008fc800078e3cff */
[----:B------:R-:W-:-:S04]  /*151c0*/  @!P0 LOP3.LUT R2, R3, R2, RZ, 0x3c, !PT ;  /* 0x0000000203028212 */ /* 0x000fc800078e3cff */
[----:B------:R-:W-:Y:S02]  /*151d0*/  @!P0 LOP3.LUT R3, R3, R2, RZ, 0x3c, !PT ;  /* 0x0000000203038212 */ /* 0x000fe400078e3cff */
[----:B----4-:R-:W-:-:S06]  /*151e0*/  PRMT R16, RZ, 0x7610, R16 ;  /* 0x00007610ff107816 */ /* 0x010fcc0000000010 */
[----:B------:R-:W3:Y:S04]  /*151f0*/  @!P0 LDG.E.U16 R16, [R2.64] ;  /* 0x0000000802108981 */ /* 0x000ee8000c1e1500 */
[----:B---3--:R0:W-:Y:S04]  /*15200*/  STL [R1+0x78], R16 ;  /* 0x0000781001007387 */ /* 0x0081e80000100800 */
[----:B0-----:R-:W3:Y:S04]  /*15210*/  LDL.LU R16, [R1+0x13f8] ;  /* 0x0013f80001107983 */ /* 0x001ee80000300800 */
[----:B------:R-:W4:Y:S04]  /*15220*/  LDL R2, [R1+0x6b4] ;  /* 0x0006b40001027983 */ /* 0x000f280000100800 */
[----:B------:R-:W4:Y:S01]  /*15230*/  LDL R3, [R1+0x6b8] ;  /* 0x0006b80001037983 */ /* 0x000f220000100800 */
[----:B------:R-:W-:-:S02]  /*15240*/  PRMT R22, RZ, 0x7610, R22 ;  /* 0x00007610ff167816 */ /* 0x000fc40000000016 */
[----:B----4-:R-:W-:-:S04]  /*15250*/  @!P0 LOP3.LUT R3, R3, R2, RZ, 0x3c, !PT ;  /* 0x0000000203038212 */ /* 0x010fc800078e3cff */
[----:B------:R-:W-:-:S04]  /*15260*/  @!P0 LOP3.LUT R2, R3, R2, RZ, 0x3c, !PT ;  /* 0x0000000203028212 */ /* 0x000fc800078e3cff */
[----:B------:R-:W-:-:S05]  /*15270*/  @!P0 LOP3.LUT R3, R3, R2, RZ, 0x3c, !PT ;  /* 0x0000000203038212 */ /* 0x000fca00078e3cff */
[----:B------:R-:W4:Y:S04]  /*15280*/  @!P0 LDG.E.U16 R22, [R2.64] ;  /* 0x0000000802168981 */ /* 0x000f28000c1e1500 */
        /* <DEDUP_REMOVED lines=10> */
[----:B------:R-:W-:-:S05]  /*15330*/  IMAD.SHL.U32 R18, R18, 0x2, RZ ;  /* 0x0000000212127824 */ /* 0x000fca00078e00ff */
[----:B---3--:R-:W-:Y:S04]  /*15340*/  STS.U16 [R18], R16 ;  /* 0x0000001012007388 */ /* 0x008fe80000000400 */
[----:B------:R0:W-:Y:S04]  /*15350*/  STS.U16 [R18+0x800], R19 ;  /* 0x0008001312007388 */ /* 0x0001e80000000400 */
[----:B0-----:R-:W3:Y:S04]  /*15360*/  LDL.LU R19, [R1+0x48] ;  /* 0x0000480001137983 */ /* 0x001ee80000300800 */
[----:B--2---:R0:W-:Y:S04]  /*15370*/  STL [R1+0x54], R22 ;  /* 0x0000541601007387 */ /* 0x0041e80000100800 */
[----:B0-----:R-:W2:Y:S04]  /*15380*/  LDL.LU R22, [R1+0x13f0] ;  /* 0x0013f00001167983 */ /* 0x001ea80000300800 */
[----:B------:R-:W4:Y:S01]  /*15390*/  LDL R3, [R1+0x634] ;  /* 0x0006340001037983 */ /* 0x000f220000100800 */
[----:B------:R-:W-:Y:S01]  /*153a0*/  @!P0 IMAD.MOV.U32 R2, RZ, RZ, R24 ;  /* 0x000000ffff028224 */ /* 0x000fe200078e0018 */
[----:B--2---:R-:W-:-:S06]  /*153b0*/  PRMT R22, RZ, 0x7610, R22 ;  /* 0x00007610ff167816 */ /* 0x004fcc0000000016 */
[----:B----4-:R-:W2:Y:S04]  /*153c0*/  @!P0 LDG.E.U16 R22, [R2.64] ;  /* 0x0000000802168981 */ /* 0x010ea8000c1e1500 */
[----:B------:R0:W-:Y:S04]  /*153d0*/  STS.U16 [R18+0x1000], R20 ;  /* 0x0010001412007388 */ /* 0x0001e80000000400 */
[----:B0-----:R-:W4:Y:S04]  /*153e0*/  LDL.LU R20, [R1+0x40] ;  /* 0x0000400001147983 */ /* 0x001f280000300800 */
[----:B------:R-:W3:Y:S04]  /*153f0*/  LDL R24, [R1+0x538] ;  /* 0x0005380001187983 */ /* 0x000ee80000100800 */
        /* <DEDUP_REMOVED lines=11> */
[----:B------:R-:W-:Y:S04]  /*154b0*/  STS.U16 [R18+0x2000], R14 ;  /* 0x0020000e12007388 */ /* 0x000fe80000000400 */
[----:B--2---:R0:W-:Y:S04]  /*154c0*/  STL [R1+0x44], R23 ;  /* 0x0000441701007387 */ /* 0x0041e80000100800 */
[----:B0-----:R-:W2:Y:S04]  /*154d0*/  LDL.LU R23, [R1+0x13e4] ;  /* 0x0013e40001177983 */ /* 0x001ea80000300800 */
[----:B------:R-:W3:Y:S04]  /*154e0*/  LDL R2, [R1+0x5b4] ;  /* 0x0005b40001027983 */ /* 0x000ee80000100800 */
[----:B------:R-:W3:Y:S04]  /*154f0*/  LDL R3, [R1+0x5b8] ;  /* 0x0005b80001037983 */ /* 0x000ee80000100800 */
[----:B------:R-:W2:Y:S01]  /*15500*/  LDL.LU R14, [R1+0x13e0] ;  /* 0x0013e000010e7983 */ /* 0x000ea20000300800 */
[----:B---3--:R-:W-:-:S04]  /*15510*/  @!P0 LOP3.LUT R3, R3, R2, RZ, 0x3c, !PT ;  /* 0x0000000203038212 */ /* 0x008fc800078e3cff */
[C---:B------:R-:W-:Y:S02]  /*15520*/  @!P0 LOP3.LUT R2, R3.reuse, R2, RZ, 0x3c, !PT ;  /* 0x0000000203028212 */ /* 0x040fe400078e3cff */
[----:B--2---:R-:W-:Y:S02]  /*15530*/  PRMT R14, RZ, 0x7610, R14 ;  /* 0x00007610ff0e7816 */ /* 0x004fe4000000000e */
[----:B------:R-:W-:-:S05]  /*15540*/  @!P0 LOP3.LUT R3, R3, R2, RZ, 0x3c, !PT ;  /* 0x0000000203038212 */ /* 0x000fca00078e3cff */
[----:B------:R-:W2:Y:S04]  /*15550*/  @!P0 LDG.E.U16 R14, [R2.64] ;  /* 0x00000008020e8981 */ /* 0x000ea8000c1e1500 */
[----:B--2---:R0:W-:Y:S04]  /*15560*/  STL [R1+0x14], R14 ;  /* 0x0000140e01007387 */ /* 0x0041e80000100800 */
[----:B0-----:R-:W2:Y:S04]  /*15570*/  LDL.LU R14, [R1+0x13dc] ;  /* 0x0013dc00010e7983 */ /* 0x001ea80000300800 */
[----:B------:R-:W3:Y:S04]  /*15580*/  LDL R2, [R1+0x574] ;  /* 0x0005740001027983 */ /* 0x000ee80000100800 */
[----:B------:R-:W3:Y:S01]  /*15590*/  LDL R3, [R1+0x578] ;  /* 0x0005780001037983 */ /* 0x000ee20000100800 */
[----:B------:R-:W-:-:S02]  /*155a0*/  PRMT R28, RZ, 0x7610, R28 ;  /* 0x00007610ff1c7816 */ /* 0x000fc4000000001c */
[----:B---3--:R-:W-:-:S04]  /*155b0*/  @!P0 LOP3.LUT R3, R3, R2, RZ, 0x3c, !PT ;  /* 0x0000000203038212 */ /* 0x008fc800078e3cff */
[----:B------:R-:W-:-:S04]  /*155c0*/  @!P0 LOP3.LUT R2, R3, R2, RZ, 0x3c, !PT ;  /* 0x0000000203028212 */ /* 0x000fc800078e3cff */
[----:B------:R-:W-:-:S05]  /*155d0*/  @!P0 LOP3.LUT R3, R3, R2, RZ, 0x3c, !PT ;  /* 0x0000000203038212 */ /* 0x000fca00078e3cff */
[----:B------:R0:W3:Y:S04]  /*155e0*/  @!P0 LDG.E.U16 R28, [R2.64] ;  /* 0x00000008021c8981 */ /* 0x0000e8000c1e1500 */
[----:B------:R1:W-:Y:S04]  /*155f0*/  STS.U16 [R18+0x2800], R17 ;  /* 0x0028001112007388 */ /* 0x0003e80000000400 */
[----:B-1----:R-:W2:Y:S04]  /*15600*/  LDL.LU R17, [R1+0x13d8] ;  /* 0x0013d80001117983 */ /* 0x002ea80000300800 */
[----:B0-----:R-:W2:Y:S04]  /*15610*/  LDL.LU R2, [R1+0x50] ;  /* 0x0000500001027983 */ /* 0x001ea80000300800 */
[----:B---3--:R-:W-:Y:S04]  /*15620*/  STL [R1+0x8], R28 ;  /* 0x0000081c01007387 */ /* 0x008fe80000100800 */
[----:B------:R-:W3:Y:S01]  /*15630*/  LDL R3, [R1+0x534] ;  /* 0x0005340001037983 */ /* 0x000ee20000100800 */
[----:B------:R-:W-:-:S03]  /*15640*/  PRMT R13, RZ, 0x7610, R13 ;  /* 0x00007610ff0d7816 */ /* 0x000fc6000000000d */
[----:B--2---:R0:W-:Y:S02]  /*15650*/  STS.U16 [R18+0x3000], R2 ;  /* 0x0030000212007388 */ /* 0x0041e40000000400 */
[----:B0-----:R-:W-:Y:S02]  /*15660*/  @!P0 IMAD.MOV.U32 R2, RZ, RZ, R24 ;  /* 0x000000ffff028224 */ /* 0x001fe400078e0018 */
[----:B------:R-:W2:Y:S04]  /*15670*/  LDL.LU R18, [R1+0x13d4] ;  /* 0x0013d40001127983 */ /* 0x000ea80000300800 */
[----:B------:R-:W0:Y:S01]  /*15680*/  S2R R28, SR_TID.X ;  /* 0x00000000001c7919 */ /* 0x000e220000002100 */
[----:B------:R-:W-:-:S03]  /*15690*/  PRMT R12, RZ, 0x7610, R12 ;  /* 0x00007610ff0c7816 */ /* 0x000fc6000000000c */
[----:B------:R-:W2:Y:S04]  /*156a0*/  LDL R24, [R1+0x478] ;  /* 0x0004780001187983 */ /* 0x000ea80000100800 */
[----:B---3--:R1:W3:Y:S04]  /*156b0*/  @!P0 LDG.E.U16 R13, [R2.64] ;  /* 0x00000008020d8981 */ /* 0x0082e8000c1e1500 */
[----:B-1----:R-:W2:Y:S04]  /*156c0*/  LDL R2, [R1+0x4f4] ;  /* 0x0004f40001027983 */ /* 0x002ea80000100800 */
[----:B------:R-:W2:Y:S01]  /*156d0*/  LDL R3, [R1+0x4f8] ;  /* 0x0004f80001037983 */ /* 0x000ea20000100800 */
[----:B0-----:R-:W-:-:S03]  /*156e0*/  LOP3.LUT R28, R28, 0x7f, RZ, 0xc0, !PT ;  /* 0x0000007f1c1c7812 */ /* 0x001fc600078ec0ff */
[----:B---3--:R0:W-:Y:S01]  /*156f0*/  STL [R1+0x1368], R13 ;  /* 0x0013680d01007387 */ /* 0x0081e20000100800 */
[----:B--2---:R-:W-:Y:S01]  /*15700*/  @!P0 LOP3.LUT R3, R3, R2, RZ, 0x3c, !PT ;  /* 0x0000000203038212 */ /* 0x004fe200078e3cff */
[----:B0-----:R-:W-:-:S03]  /*15710*/  IMAD.SHL.U32 R13, R28, 0x2, RZ ;  /* 0x000000021c0d7824 */ /* 0x001fc600078e00ff */
[----:B------:R-:W-:-:S04]  /*15720*/  @!P0 LOP3.LUT R2, R3, R2, RZ, 0x3c, !PT ;  /* 0x0000000203028212 */ /* 0x000fc800078e3cff */
[----:B------:R-:W-:Y:S01]  /*15730*/  @!P0 LOP3.LUT R3, R3, R2, RZ, 0x3c, !PT ;  /* 0x0000000203038212 */ /* 0x000fe200078e3cff */
[----:B------:R0:W-:Y:S04]  /*15740*/  STS.U16 [R13+0x3800], R19 ;  /* 0x003800130d007388 */ /* 0x0001e80000000400 */
[----:B------:R1:W2:Y:S04]  /*15750*/  @!P0 LDG.E.U16 R12, [R2.64] ;  /* 0x00000008020c8981 */ /* 0x0002a8000c1e1500 */
[----:B0-----:R-:W3:Y:S04]  /*15760*/  LDL.LU R19, [R1+0x13d0] ;  /* 0x0013d00001137983 */ /* 0x001ee80000300800 */
[----:B-1----:R-:W3:Y:S04]  /*15770*/  LDL R2, [R1+0x4b4] ;  /* 0x0004b40001027983 */ /* 0x002ee80000100800 */
[----:B------:R-:W3:Y:S01]  /*15780*/  LDL R3, [R1+0x4b8] ;  /* 0x0004b80001037983 */ /* 0x000ee20000100800 */
[----:B------:R-:W-:-:S03]  /*15790*/  PRMT R11, RZ, 0x7610, R11 ;  /* 0x00007610ff0b7816 */ /* 0x000fc6000000000b */
[----:B----4-:R0:W-:Y:S04]  /*157a0*/  STS.U16 [R13+0x4000], R20 ;  /* 0x004000140d007388 */ /* 0x0101e80000000400 */
[----:B--2---:R-:W-:Y:S04]  /*157b0*/  STL [R1+0x136c], R12 ;  /* 0x00136c0c01007387 */ /* 0x004fe80000100800 */
[----:B0-----:R-:W2:Y:S01]  /*157c0*/  LDL.LU R20, [R1+0x13cc] ;  /* 0x0013cc0001147983 */ /* 0x001ea20000300800 */
[----:B---3--:R-:W-:-:S04]  /*157d0*/  @!P0 LOP3.LUT R3, R3, R2, RZ, 0x3c, !PT ;  /* 0x0000000203038212 */ /* 0x008fc800078e3cff */
[----:B------:R-:W-:-:S04]  /*157e0*/  @!P0 LOP3.LUT R2, R3, R2, RZ, 0x3c, !PT ;  /* 0x0000000203028212 */ /* 0x000fc800078e3cff */
[----:B------:R-:W-:-:S05]  /*157f0*/  @!P0 LOP3.LUT R3, R3, R2, RZ, 0x3c, !PT ;  /* 0x0000000203038212 */ /* 0x000fca00078e3cff */
[----:B------:R0:W3:Y:S04]  /*15800*/  @!P0 LDG.E.U16 R11, [R2.64] ;  /* 0x00000008020b8981 */ /* 0x0000e8000c1e1500 */
[----:B0-----:R-:W4:Y:S04]  /*15810*/  LDL.LU R2, [R1+0x3c] ;  /* 0x00003c0001027983 */ /* 0x001f280000300800 */
[----:B------:R-:W2:Y:S01]  /*15820*/  LDL R3, [R1+0x474] ;  /* 0x0004740001037983 */ /* 0x000ea20000100800 */
[----:B------:R-:W-:-:S03]  /*15830*/  PRMT R10, RZ, 0x7610, R10 ;  /* 0x00007610ff0a7816 */ /* 0x000fc6000000000a */
[----:B---3--:R0:W-:Y:S04]  /*15840*/  STL [R1+0x1370], R11 ;  /* 0x0013700b01007387 */ /* 0x0081e80000100800 */
[----:B----4-:R1:W-:Y:S04]  /*15850*/  STS.U16 [R13+0x4800], R2 ;  /* 0x004800020d007388 */ /* 0x0103e80000000400 */
[----:B0-----:R-:W3:Y:S01]  /*15860*/  LDL.LU R11, [R1+0x20] ;  /* 0x00002000010b7983 */ /* 0x001ee20000300800 */
[----:B-1----:R-:W-:-:S03]  /*15870*/  @!P0 IMAD.MOV.U32 R2, RZ, RZ, R24 ;  /* 0x000000ffff028224 */ /* 0x002fc600078e0018 */
[----:B------:R-:W4:Y:S04]  /*15880*/  LDL.LU R24, [R1+0x88] ;  /* 0x0000880001187983 */ /* 0x000f280000300800 */
[----:B--2---:R0:W2:Y:S04]  /*15890*/  @!P0 LDG.E.U16 R10, [R2.64] ;  /* 0x00000008020a8981 */ /* 0x0040a8000c1e1500 */
[----:B0-----:R-:W2:Y:S04]  /*158a0*/  LDL R2, [R1+0x448] ;  /* 0x0004480001027983 */ /* 0x001ea80000100800 */
[----:B------:R-:W2:Y:S01]  /*158b0*/  LDL R3, [R1+0x824] ;  /* 0x0008240001037983 */ /* 0x000ea20000100800 */
[----:B------:R-:W-:-:S02]  /*158c0*/  PRMT R20, RZ, 0x7610, R20 ;  /* 0x00007610ff147816 */ /* 0x000fc40000000014 */
[----:B--2---:R-:W-:-:S04]  /*158d0*/  @!P0 LOP3.LUT R3, R3, R2, RZ, 0x3c, !PT ;  /* 0x0000000203038212 */ /* 0x004fc800078e3cff */
[----:B------:R-:W-:-:S04]  /*158e0*/  @!P0 LOP3.LUT R2, R3, R2, RZ, 0x3c, !PT ;  /* 0x0000000203028212 */ /* 0x000fc800078e3cff */
[----:B------:R-:W-:-:S05]  /*158f0*/  @!P0 LOP3.LUT R3, R3, R2, RZ, 0x3c, !PT ;  /* 0x0000000203038212 */ /* 0x000fca00078e3cff */
[----:B------:R-:W2:Y:S04]  /*15900*/  @!P0 LDG.E.U16 R20, [R2.64] ;  /* 0x0000000802148981 */ /* 0x000ea8000c1e1500 */
[----:B------:R-:W-:Y:S04]  /*15910*/  STL [R1+0x1374], R10 ;  /* 0x0013740a01007387 */ /* 0x000fe80000100800 */
[----:B---3--:R0:W-:Y:S04]  /*15920*/  STS.U16 [R13+0x5000], R11 ;  /* 0x0050000b0d007388 */ /* 0x0081e80000000400 */
[----:B0-----:R-:W3:Y:S04]  /*15930*/  LDL R11, [R1+0x730] ;  /* 0x00073000010b7983 */ /* 0x001ee80000100800 */
[----:B--2---:R0:W-:Y:S04]  /*15940*/  STL [R1+0x74], R20 ;  /* 0x0000741401007387 */ /* 0x0041e80000100800 */
[----:B0-----:R-:W2:Y:S04]  /*15950*/  LDL.LU R20, [R1+0x13c8] ;  /* 0x0013c80001147983 */ /* 0x001ea80000300800 */
[----:B------:R-:W2:Y:S04]  /*15960*/  LDL R2, [R1+0x7ec] ;  /* 0x0007ec0001027983 */ /* 0x000ea80000100800 */
[----:B------:R-:W2:Y:S01]  /*15970*/  LDL R3, [R1+0x7f0] ;  /* 0x0007f00001037983 */ /* 0x000ea20000100800 */
[----:B------:R-:W-:-:S02]  /*15980*/  PRMT R19, RZ, 0x7610, R19 ;  /* 0x00007610ff137816 */ /* 0x000fc40000000013 */
[----:B--2---:R-:W-:-:S04]  /*15990*/  @!P0 LOP3.LUT R3, R3, R2, RZ, 0x3c, !PT ;  /* 0x0000000203038212 */ /* 0x004fc800078e3cff */
[----:B------:R-:W-:-:S04]  /*159a0*/  @!P0 LOP3.LUT R2, R3, R2, RZ, 0x3c, !PT ;  /* 0x0000000203028212 */ /* 0x000fc800078e3cff */
[----:B------:R-:W-:-:S05]  /*159b0*/  @!P0 LOP3.LUT R3, R3, R2, RZ, 0x3c, !PT ;  /* 0x0000000203038212 */ /* 0x000fca00078e3cff */
[----:B------:R-:W2:Y:S04]  /*159c0*/  @!P0 LDG.E.U16 R19, [R2.64] ;  /* 0x0000000802138981 */ /* 0x000ea8000c1e1500 */
        /* <DEDUP_REMOVED lines=17> */
[----:B------:R-:W2:Y:S01]  /*15ae0*/  @!P0 LDG.E.U16 R17, [R2.64] ;  /* 0x0000000802118981 */ /* 0x000ea2000c1e1500 */
[----:B------:R-:W-:-:S03]  /*15af0*/  PRMT R10, RZ, 0x7610, R10 ;  /* 0x00007610ff0a7816 */ /* 0x000fc6000000000a */
[----:B--2---:R0:W-:Y:S04]  /*15b00*/  STL [R1+0x68], R17 ;  /* 0x0000681101007387 */ /* 0x0041e80000100800 */
[----:B0-----:R-:W2:Y:S04]  /*15b10*/  LDL.LU R17, [R1+0x13bc] ;  /* 0x0013bc0001117983 */ /* 0x001ea80000300800 */
[----:B------:R-:W2:Y:S01]  /*15b20*/  LDL R3, [R1+0x72c] ;  /* 0x00072c0001037983 */ /* 0x000ea20000100800 */
[----:B---3--:R-:W-:-:S05]  /*15b30*/  @!P0 IMAD.MOV.U32 R2, RZ, RZ, R11 ;  /* 0x000000ffff028224 */ /* 0x008fca00078e000b */
[----:B--2---:R0:W2:Y:S04]  /*15b40*/  @!P0 LDG.E.U16 R10, [R2.64] ;  /* 0x00000008020a8981 */ /* 0x0040a8000c1e1500 */
[----:B0-----:R-:W3:Y:S04]  /*15b50*/  LDL R2, [R1+0x6ec] ;  /* 0x0006ec0001027983 */ /* 0x001ee80000100800 */
[----:B------:R-:W3:Y:S01]  /*15b60*/  LDL R3, [R1+0x6f0] ;  /* 0x0006f00001037983 */ /* 0x000ee20000100800 */
[----:B------:R-:W-:Y:S02]  /*15b70*/  PRMT R23, RZ, 0x7610, R23 ;  /* 0x00007610ff177816 */ /* 0x000fe40000000017 */
[----:B---3--:R-:W-:-:S04]  /*15b80*/  @!P0 LOP3.LUT R3, R3, R2, RZ, 0x3c, !PT ;  /* 0x0000000203038212 */ /* 0x008fc800078e3cff */
[----:B------:R-:W-:-:S04]  /*15b90*/  @!P0 LOP3.LUT R2, R3, R2, RZ, 0x3c, !PT ;  /* 0x0000000203028212 */ /* 0x000fc800078e3cff */
[----:B------:R-:W-:-:S05]  /*15ba0*/  @!P0 LOP3.LUT R3, R3, R2, RZ, 0x3c, !PT ;  /* 0x0000000203038212 */ /* 0x000fca00078e3cff */
[----:B------:R-:W3:Y:S04]  /*15bb0*/  @!P0 LDG.E.U16 R23, [R2.64] ;  /* 0x0000000802178981 */ /* 0x000ee8000c1e1500 */
[----:B--2---:R0:W-:Y:S04]  /*15bc0*/  STL [R1+0x64], R10 ;  /* 0x0000640a01007387 */ /* 0x0041e80000100800 */
[----:B------:R-:W2:Y:S01]  /*15bd0*/  LDL R11, [R1+0x630] ;  /* 0x00063000010b7983 */ /* 0x000ea20000100800 */
[----:B0-----:R-:W-:-:S03]  /*15be0*/  IMAD.SHL.U32 R10, R28, 0x2, RZ ;  /* 0x000000021c0a7824 */ /* 0x001fc600078e00ff */
[----:B------:R-:W2:Y:S02]  /*15bf0*/  LDL R28, [R1+0x62c] ;  /* 0x00062c00011c7983 */ /* 0x000ea40000100800 */
[----:B------:R-:W-:Y:S02]  /*15c00*/  LOP3.LUT R10, R10, 0x10, RZ, 0x3c, !PT ;  /* 0x000000100a0a7812 */ /* 0x000fe400078e3cff */
[----:B------:R-:W-:Y:S04]  /*15c10*/  STS.U16 [R13+0x5800], R20 ;  /* 0x005800140d007388 */ /* 0x000fe80000000400 */
[----:B------:R-:W-:Y:S04]  /*15c20*/  STS.U16 [R13+0x6000], R19 ;  /* 0x006000130d007388 */ /* 0x000fe80000000400 */
[----:B------:R-:W-:Y:S04]  /*15c30*/  STS.U16 [R13+0x6800], R18 ;  /* 0x006800120d007388 */ /* 0x000fe80000000400 */
[----:B------:R-:W-:Y:S04]  /*15c40*/  STS.U16 [R13+0x7000], R17 ;  /* 0x007000110d007388 */ /* 0x000fe80000000400 */
[----:B------:R-:W-:Y:S04]  /*15c50*/  STS.U16 [R13+0x7800], R14 ;  /* 0x0078000e0d007388 */ /* 0x000fe80000000400 */
[----:B----4-:R-:W-:Y:S04]  /*15c60*/  STS.U16 [R10+0x100], R24 ;  /* 0x000100180a007388 */ /* 0x010fe80000000400 */
[----:B---3--:R0:W-:Y:S04]  /*15c70*/  STL [R1+0x60], R23 ;  /* 0x0000601701007387 */ /* 0x0081e80000100800 */
[----:B0-----:R-:W3:Y:S04]  /*15c80*/  LDL.LU R23, [R1+0x13b8] ;  /* 0x0013b80001177983 */ /* 0x001ee80000300800 */
        /* <DEDUP_REMOVED lines=12> */
[----:B------:R-:W-:-:S02]  /*15d50*/  PRMT R29, RZ, 0x7610, R29 ;  /* 0x00007610ff1d7816 */ /* 0x000fc4000000001d */
[----:B----4-:R-:W-:-:S04]  /*15d60*/  @!P0 LOP3.LUT R3, R3, R2, RZ, 0x3c, !PT ;  /* 0x0000000203038212 */ /* 0x010fc800078e3cff */
[----:B------:R-:W-:-:S04]  /*15d70*/  @!P0 LOP3.LUT R2, R3, R2, RZ, 0x3c, !PT ;  /* 0x0000000203028212 */ /* 0x000fc800078e3cff */
[----:B------:R-:W-:-:S05]  /*15d80*/  @!P0 LOP3.LUT R3, R3, R2, RZ, 0x3c, !PT ;  /* 0x0000000203038212 */ /* 0x000fca00078e3cff */
[----:B------:R0:W4:Y:S01]  /*15d90*/  @!P0 LDG.E.U16 R29, [R2.64] ;  /* 0x00000008021d8981 */ /* 0x000122000c1e1500 */
[----:B------:R-:W-:Y:S01]  /*15da0*/  PRMT R7, RZ, 0x7610, R7 ;  /* 0x00007610ff077816 */ /* 0x000fe20000000007 */
[----:B0-----:R-:W-:Y:S02]  /*15db0*/  @!P0 IMAD.MOV.U32 R2, RZ, RZ, R11 ;  /* 0x000000ffff028224 */ /* 0x001fe400078e000b */
[----:B------:R-:W-:-:S05]  /*15dc0*/  @!P0 IMAD.MOV.U32 R3, RZ, RZ, R28 ;  /* 0x000000ffff038224 */ /* 0x000fca00078e001c */
[----:B------:R0:W2:Y:S04]  /*15dd0*/  @!P0 LDG.E.U16 R7, [R2.64] ;  /* 0x0000000802078981 */ /* 0x0000a8000c1e1500 */
[----:B----4-:R1:W-:Y:S04]  /*15de0*/  STL [R1+0x50], R29 ;  /* 0x0000501d01007387 */ /* 0x0103e80000100800 */
[----:B0-----:R-:W4:Y:S04]  /*15df0*/  LDL R2, [R1+0x5ec] ;  /* 0x0005ec0001027983 */ /* 0x001f280000100800 */
[----:B------:R-:W4:Y:S01]  /*15e00*/  LDL R3, [R1+0x5f0] ;  /* 0x0005f00001037983 */ /* 0x000f220000100800 */
[----:B------:R-:W-:-:S03]  /*15e10*/  PRMT R6, RZ, 0x7610, R6 ;  /* 0x00007610ff067816 */ /* 0x000fc60000000006 */
[----:B-1----:R-:W3:Y:S04]  /*15e20*/  LDL R29, [R1+0x570] ;  /* 0x00057000011d7983 */ /* 0x002ee80000100800 */
[----:B------:R-:W3:Y:S04]  /*15e30*/  LDL R28, [R1+0x52c] ;  /* 0x00052c00011c7983 */ /* 0x000ee80000100800 */
[----:B------:R-:W3:Y:S04]  /*15e40*/  LDL R11, [R1+0x530] ;  /* 0x00053000010b7983 */ /* 0x000ee80000100800 */
[----:B--2---:R0:W-:Y:S04]  /*15e50*/  STL [R1+0x48], R7 ;  /* 0x0000480701007387 */ /* 0x0041e80000100800 */
[----:B0-----:R-:W2:Y:S01]  /*15e60*/  LDL.LU R7, [R1+0x1a0] ;  /* 0x0001a00001077983 */ /* 0x001ea20000300800 */
[----:B----4-:R-:W-:-:S04]  /*15e70*/  @!P0 LOP3.LUT R3, R3, R2, RZ, 0x3c, !PT ;  /* 0x0000000203038212 */ /* 0x010fc800078e3cff */
[----:B------:R-:W-:-:S04]  /*15e80*/  @!P0 LOP3.LUT R2, R3, R2, RZ, 0x3c, !PT ;  /* 0x0000000203028212 */ /* 0x000fc800078e3cff */
[----:B------:R-:W-:-:S05]  /*15e90*/  @!P0 LOP3.LUT R3, R3, R2, RZ, 0x3c, !PT ;  /* 0x0000000203038212 */ /* 0x000fca00078e3cff */
[----:B------:R0:W4:Y:S04]  /*15ea0*/  @!P0 LDG.E.U16 R6, [R2.64] ;  /* 0x0000000802068981 */ /* 0x000128000c1e1500 */
[----:B0-----:R-:W2:Y:S04]  /*15eb0*/  LDL R2, [R1+0x5ac] ;  /* 0x0005ac0001027983 */ /* 0x001ea80000100800 */
[----:B------:R-:W2:Y:S01]  /*15ec0*/  LDL R3, [R1+0x5b0] ;  /* 0x0005b00001037983 */ /* 0x000ea20000100800 */
[----:B------:R-:W-:Y:S02]  /*15ed0*/  PRMT R15, RZ, 0x7610, R15 ;  /* 0x00007610ff0f7816 */ /* 0x000fe4000000000f */
[----:B--2---:R-:W-:-:S04]  /*15ee0*/  @!P0 LOP3.LUT R3, R3, R2, RZ, 0x3c, !PT ;  /* 0x0000000203038212 */ /* 0x004fc800078e3cff */
[----:B------:R-:W-:-:S04]  /*15ef0*/  @!P0 LOP3.LUT R2, R3, R2, RZ, 0x3c, !PT ;  /* 0x0000000203028212 */ /* 0x000fc800078e3cff */
[----:B------:R-:W-:-:S05]  /*15f00*/  @!P0 LOP3.LUT R3, R3, R2, RZ, 0x3c, !PT ;  /* 0x0000000203038212 */ /* 0x000fca00078e3cff */
[----:B------:R-:W2:Y:S04]  /*15f10*/  @!P0 LDG.E.U16 R15, [R2.64] ;  /* 0x00000008020f8981 */ /* 0x000ea8000c1e1500 */
[----:B----4-:R0:W-:Y:S04]  /*15f20*/  STL [R1+0x40], R6 ;  /* 0x0000400601007387 */ /* 0x0101e80000100800 */
[----:B0-----:R-:W4:Y:S04]  /*15f30*/  LDL.LU R6, [R1+0x19c] ;  /* 0x00019c0001067983 */ /* 0x001f280000300800 */
[----:B--2---:R0:W-:Y:S04]  /*15f40*/  STL [R1+0x10], R15 ;  /* 0x0000100f01007387 */ /* 0x0041e80000100800 */
[----:B0-----:R-:W2:Y:S04]  /*15f50*/  LDL.LU R15, [R1+0x13ac] ;  /* 0x0013ac00010f7983 */ /* 0x001ea80000300800 */
[----:B------:R-:W2:Y:S01]  /*15f60*/  LDL R3, [R1+0x56c] ;  /* 0x00056c0001037983 */ /* 0x000ea20000100800 */
[----:B------:R-:W-:Y:S01]  /*15f70*/  PRMT R26, RZ, 0x7610, R26 ;  /* 0x00007610ff1a7816 */ /* 0x000fe2000000001a */
[----:B---3--:R-:W-:-:S05]  /*15f80*/  @!P0 IMAD.MOV.U32 R2, RZ, RZ, R29 ;  /* 0x000000ffff028224 */ /* 0x008fca00078e001d */
[----:B--2---:R0:W2:Y:S01]  /*15f90*/  @!P0 LDG.E.U16 R26, [R2.64] ;  /* 0x00000008021a8981 */ /* 0x0040a2000c1e1500 */
[----:B------:R-:W-:-:S03]  /*15fa0*/  PRMT R9, RZ, 0x7610, R9 ;  /* 0x00007610ff097816 */ /* 0x000fc60000000009 */
[----:B------:R-:W-:Y:S04]  /*15fb0*/  STS.U16 [R10+0x900], R24 ;  /* 0x000900180a007388 */ /* 0x000fe80000000400 */
[----:B------:R-:W-:Y:S01]  /*15fc0*/  STS.U16 [R10+0x1100], R23 ;  /* 0x001100170a007388 */ /* 0x000fe20000000400 */
[----:B0-----:R-:W-:-:S03]  /*15fd0*/  @!P0 IMAD.MOV.U32 R2, RZ, RZ, R11 ;  /* 0x000000ffff028224 */ /* 0x001fc600078e000b */
[----:B------:R-:W-:Y:S01]  /*15fe0*/  STS.U16 [R10+0x1900], R22 ;  /* 0x001900160a007388 */ /* 0x000fe20000000400 */
[----:B------:R-:W-:-:S03]  /*15ff0*/  @!P0 IMAD.MOV.U32 R3, RZ, RZ, R28 ;  /* 0x000000ffff038224 */ /* 0x000fc600078e001c */
[----:B------:R-:W-:Y:S04]  /*16000*/  STS.U16 [R10+0x2100], R21 ;  /* 0x002100150a007388 */ /* 0x000fe80000000400 */
[----:B------:R-:W-:Y:S04]  /*16010*/  STS.U16 [R10+0x2900], R15 ;  /* 0x0029000f0a007388 */ /* 0x000fe80000000400 */
[----:B------:R0:W3:Y:S04]  /*16020*/  @!P0 LDG.E.U16 R9, [R2.64] ;  /* 0x0000000802098981 */ /* 0x0000e8000c1e1500 */
[----:B--2---:R1:W-:Y:S04]  /*16030*/  STL [R1+0x4], R26 ;  /* 0x0000041a01007387 */ /* 0x0043e80000100800 */
[----:B-1----:R-:W2:Y:S04]  /*16040*/  LDL.LU R26, [R1+0x194] ;  /* 0x00019400011a7983 */ /* 0x002ea80000300800 */
[----:B------:R-:W2:Y:S04]  /*16050*/  LDL R15, [R1+0x444] ;  /* 0x00044400010f7983 */ /* 0x000ea80000100800 */
[----:B------:R-:W2:Y:S04]  /*16060*/  LDL R11, [R1+0x820] ;  /* 0x00082000010b7983 */ /* 0x000ea80000100800 */
[----:B------:R-:W2:Y:S04]  /*16070*/  LDL.LU R28, [R1+0x2c] ;  /* 0x00002c00011c7983 */ /* 0x000ea80000300800 */
[----:B------:R-:W2:Y:S04]  /*16080*/  LDL.LU R29, [R1+0xc] ;  /* 0x00000c00011d7983 */ /* 0x000ea80000300800 */
[----:B0-----:R-:W2:Y:S04]  /*16090*/  LDL R2, [R1+0x4ec] ;  /* 0x0004ec0001027983 */ /* 0x001ea80000100800 */
[----:B------:R-:W2:Y:S01]  /*160a0*/  LDL R3, [R1+0x4f0] ;  /* 0x0004f00001037983 */ /* 0x000ea20000100800 */
[----:B------:R-:W-:-:S02]  /*160b0*/  PRMT R8, RZ, 0x7610, R8 ;  /* 0x00007610ff087816 */ /* 0x000fc40000000008 */
[----:B--2---:R-:W-:-:S04]  /*160c0*/  @!P0 LOP3.LUT R3, R3, R2, RZ, 0x3c, !PT ;  /* 0x0000000203038212 */ /* 0x004fc800078e3cff */
[----:B------:R-:W-:-:S04]  /*160d0*/  @!P0 LOP3.LUT R2, R3, R2, RZ, 0x3c, !PT ;  /* 0x0000000203028212 */ /* 0x000fc800078e3cff */
[----:B------:R-:W-:-:S05]  /*160e0*/  @!P0 LOP3.LUT R3, R3, R2, RZ, 0x3c, !PT ;  /* 0x0000000203038212 */ /* 0x000fca00078e3cff */
[----:B------:R0:W2:Y:S04]  /*160f0*/  @!P0 LDG.E.U16 R8, [R2.64] ;  /* 0x0000000802088981 */ /* 0x0000a8000c1e1500 */
[----:B---3--:R1:W-:Y:S04]  /*16100*/  STL [R1+0x1348], R9 ;  /* 0x0013480901007387 */ /* 0x0083e80000100800 */
[----:B------:R-:W-:Y:S04]  /*16110*/  STS.U16 [R10+0x3100], R25 ;  /* 0x003100190a007388 */ /* 0x000fe80000000400 */
[----:B-1----:R-:W3:Y:S04]  /*16120*/  LDL.LU R9, [R1+0x198] ;  /* 0x0001980001097983 */ /* 0x002ee80000300800 */
[----:B0-----:R-:W3:Y:S04]  /*16130*/  LDL R2, [R1+0x4ac] ;  /* 0x0004ac0001027983 */ /* 0x001ee80000100800 */
[----:B------:R-:W3:Y:S04]  /*16140*/  LDL R3, [R1+0x4b0] ;  /* 0x0004b00001037983 */ /* 0x000ee80000100800 */
[----:B------:R-:W-:Y:S04]  /*16150*/  STS.U16 [R10+0x3900], R27 ;  /* 0x0039001b0a007388 */ /* 0x000fe80000000400 */
[----:B------:R0:W-:Y:S04]  /*16160*/  STS.U16 [R10+0x4100], R7 ;  /* 0x004100070a007388 */ /* 0x0001e80000000400 */
[----:B--2---:R-:W-:Y:S04]  /*16170*/  STL [R1+0x134c], R8 ;  /* 0x00134c0801007387 */ /* 0x004fe80000100800 */
[----:B0-----:R-:W2:Y:S01]  /*16180*/  LDL.LU R7, [R1+0x13a8] ;  /* 0x0013a80001077983 */ /* 0x001ea20000300800 */
[----:B---3--:R-:W-:-:S04]  /*16190*/  @!P0 LOP3.LUT R3, R3, R2, RZ, 0x3c, !PT ;  /* 0x0000000203038212 */ /* 0x008fc800078e3cff */
[----:B------:R-:W-:-:S04]  /*161a0*/  @!P0 LOP3.LUT R2, R3, R2, RZ, 0x3c, !PT ;  /* 0x0000000203028212 */ /* 0x000fc800078e3cff */
[----:B------:R-:W-:Y:S02]  /*161b0*/  @!P0 LOP3.LUT R3, R3, R2, RZ, 0x3c, !PT ;  /* 0x0000000203038212 */ /* 0x000fe400078e3cff */
[----:B--2---:R-:W-:-:S06]  /*161c0*/  PRMT R7, RZ, 0x7610, R7 ;  /* 0x00007610ff077816 */ /* 0x004fcc0000000007 */
[----:B------:R0:W2:Y:S04]  /*161d0*/  @!P0 LDG.E.U16 R7, [R2.64] ;  /* 0x0000000802078981 */ /* 0x0000a8000c1e1500 */
[----:B----4-:R1:W-:Y:S04]  /*161e0*/  STS.U16 [R10+0x4900], R6 ;  /* 0x004900060a007388 */ /* 0x0103e80000000400 */
[----:B0-----:R-:W3:Y:S04]  /*161f0*/  LDL R2, [R1+0x46c] ;  /* 0x00046c0001027983 */ /* 0x001ee80000100800 */
[----:B------:R-:W3:Y:S04]  /*16200*/  LDL R3, [R1+0x470] ;  /* 0x0004700001037983 */ /* 0x000ee80000100800 */
[----:B--2---:R-:W-:Y:S04]  /*16210*/  STL [R1+0x1350], R7 ;  /* 0x0013500701007387 */ /* 0x004fe80000100800 */
[----:B-1----:R-:W2:Y:S01]  /*16220*/  LDL.LU R6, [R1+0x13a4] ;  /* 0x0013a40001067983 */ /* 0x002ea20000300800 */
[----:B---3--:R-:W-:-:S04]  /*16230*/  @!P0 LOP3.LUT R3, R3, R2, RZ, 0x3c, !PT ;  /* 0x0000000203038212 */ /* 0x008fc800078e3cff */
[----:B------:R-:W-:-:S04]  /*16240*/  @!P0 LOP3.LUT R2, R3, R2, RZ, 0x3c, !PT ;  /* 0x0000000203028212 */ /* 0x000fc800078e3cff */
[----:B------:R-:W-:Y:S02]  /*16250*/  @!P0 LOP3.LUT R3, R3, R2, RZ, 0x3c, !PT ;  /* 0x0000000203038212 */ /* 0x000fe400078e3cff */
[----:B------:R-:W-:Y:S02]  /*16260*/  PRMT R5, RZ, 0x7610, R5 ;  /* 0x00007610ff057816 */ /* 0x000fe40000000005 */
[----:B--2---:R-:W-:-:S06]  /*16270*/  PRMT R6, RZ, 0x7610, R6 ;  /* 0x00007610ff067816 */ /* 0x004fcc0000000006 */
[----:B------:R0:W2:Y:S02]  /*16280*/  @!P0 LDG.E.U16 R6, [R2.64] ;  /* 0x0000000802068981 */ /* 0x0000a4000c1e1500 */
[----:B0-----:R-:W-:Y:S02]  /*16290*/  @!P0 IMAD.MOV.U32 R2, RZ, RZ, R11 ;  /* 0x000000ffff028224 */ /* 0x001fe400078e000b */
[----:B------:R-:W-:-:S05]  /*162a0*/  @!P0 IMAD.MOV.U32 R3, RZ, RZ, R15 ;  /* 0x000000ffff038224 */ /* 0x000fca00078e000f */
[----:B------:R-:W3:Y:S04]  /*162b0*/  @!P0 LDG.E.U16 R5, [R2.64] ;  /* 0x0000000802058981 */ /* 0x000ee8000c1e1500 */
[----:B------:R0:W-:Y:S04]  /*162c0*/  STS.U16 [R10+0x5100], R9 ;  /* 0x005100090a007388 */ /* 0x0001e80000000400 */
[----:B------:R-:W-:Y:S04]  /*162d0*/  STS.U16 [R10+0x5900], R26 ;  /* 0x0059001a0a007388 */ /* 0x000fe80000000400 */
[----:B--2---:R-:W-:Y:S04]  /*162e0*/  STL [R1+0x1354], R6 ;  /* 0x0013540601007387 */ /* 0x004fe80000100800 */
[----:B0-----:R-:W2:Y:S04]  /*162f0*/  LDL.LU R9, [R1+0x1b4] ;  /* 0x0001b40001097983 */ /* 0x001ea80000300800 */
[----:B------:R-:W4:Y:S04]  /*16300*/  LDL R15, [R1+0x724] ;  /* 0x00072400010f7983 */ /* 0x000f280000100800 */
[----:B------:R-:W2:Y:S04]  /*16310*/  LDL R11, [R1+0x728] ;  /* 0x00072800010b7983 */ /* 0x000ea80000100800 */
[----:B---3--:R0:W-:Y:S04]  /*16320*/  STL [R1+0x3c], R5 ;  /* 0x00003c0501007387 */ /* 0x0081e80000100800 */
[----:B0-----:R-:W3:Y:S04]  /*16330*/  LDL.LU R5, [R1+0x13a0] ;  /* 0x0013a00001057983 */ /* 0x001ee80000300800 */
        /* <DEDUP_REMOVED lines=27> */
[----:B------:R0:W3:Y:S01]  /*164f0*/  @!P0 LDG.E.U16 R12, [R2.64] ;  /* 0x00000008020c8981 */ /* 0x0000e2000c1e1500 */
[----:B------:R-:W-:-:S03]  /*16500*/  PRMT R6, RZ, 0x7610, R6 ;  /* 0x00007610ff067816 */ /* 0x000fc60000000006 */
[----:B------:R1:W-:Y:S01]  /*16510*/  STS.U16 [R10+0x6900], R29 ;  /* 0x0069001d0a007388 */ /* 0x0003e20000000400 */
[----:B0-----:R-:W-:Y:S02]  /*16520*/  @!P0 IMAD.MOV.U32 R2, RZ, RZ, R11 ;  /* 0x000000ffff028224 */ /* 0x001fe400078e000b */
[----:B----4-:R-:W-:Y:S01]  /*16530*/  @!P0 IMAD.MOV.U32 R3, RZ, RZ, R15 ;  /* 0x000000ffff038224 */ /* 0x010fe200078e000f */
[----:B-1----:R-:W4:Y:S04]  /*16540*/  LDL.LU R29, [R1+0x138c] ;  /* 0x00138c00011d7983 */ /* 0x002f280000300800 */
[----:B------:R0:W2:Y:S04]  /*16550*/  @!P0 LDG.E.U16 R6, [R2.64] ;  /* 0x0000000802068981 */ /* 0x0000a8000c1e1500 */
[----:B---3--:R1:W-:Y:S04]  /*16560*/  STL [R1+0x30], R12 ;  /* 0x0000300c01007387 */ /* 0x0083e80000100800 */
[----:B------:R-:W3:Y:S04]  /*16570*/  LDL R15, [R1+0x668] ;  /* 0x00066800010f7983 */ /* 0x000ee80000100800 */
[----:B------:R-:W3:Y:S04]  /*16580*/  LDL.LU R11, [R1+0x1a4] ;  /* 0x0001a400010b7983 */ /* 0x000ee80000300800 */
[----:B0-----:R-:W3:Y:S04]  /*16590*/  LDL R2, [R1+0x6e4] ;  /* 0x0006e40001027983 */ /* 0x001ee80000100800 */
[----:B------:R-:W3:Y:S04]  /*165a0*/  LDL R3, [R1+0x6e8] ;  /* 0x0006e80001037983 */ /* 0x000ee80000100800 */
[----:B-1----:R-:W0:Y:S01]  /*165b0*/  S2R R12, SR_TID.X ;  /* 0x00000000000c7919 */ /* 0x002e220000002100 */
[----:B------:R-:W-:-:S03]  /*165c0*/  PRMT R8, RZ, 0x7610, R8 ;  /* 0x00007610ff087816 */ /* 0x000fc60000000008 */
[----:B--2---:R1:W-:Y:S04]  /*165d0*/  STL [R1+0x2c], R6 ;  /* 0x00002c0601007387 */ /* 0x0043e80000100800 */
[----:B----4-:R-:W-:Y:S04]  /*165e0*/  STS.U16 [R10+0x7100], R29 ;  /* 0x0071001d0a007388 */ /* 0x010fe80000000400 */
[----:B------:R2:W-:Y:S01]  /*165f0*/  STS.U16 [R10+0x7900], R28 ;  /* 0x0079001c0a007388 */ /* 0x0005e20000000400 */
[----:B0-----:R-:W-:-:S05]  /*16600*/  LOP3.LUT R12, R12, 0x7f, RZ, 0xc0, !PT ;  /* 0x0000007f0c0c7812 */ /* 0x001fca00078ec0ff */
[----:B------:R-:W-:-:S05]  /*16610*/  IMAD.SHL.U32 R12, R12, 0x2, RZ ;  /* 0x000000020c0c7824 */ /* 0x000fca00078e00ff */
[----:B-1----:R-:W-:Y:S02]  /*16620*/  LOP3.LUT R6, R12, 0x20, RZ, 0x3c, !PT ;  /* 0x000000200c067812 */ /* 0x002fe400078e3cff */
[----:B------:R-:W4:Y:S04]  /*16630*/  LDL R12, [R1+0x628] ;  /* 0x00062800010c7983 */ /* 0x000f280000100800 */
[----:B--2---:R-:W2:Y:S01]  /*16640*/  LDL.LU R10, [R1] ;  /* 0x00000000010a7983 */ /* 0x004ea20000300800 */
[----:B---3--:R-:W-:-:S04]  /*16650*/  @!P0 LOP3.LUT R3, R3, R2, RZ, 0x3c, !PT ;  /* 0x0000000203038212 */ /* 0x008fc800078e3cff */
[----:B------:R-:W-:-:S04]  /*16660*/  @!P0 LOP3.LUT R2, R3, R2, RZ, 0x3c, !PT ;  /* 0x0000000203028212 */ /* 0x000fc800078e3cff */
[----:B------:R-:W-:-:S05]  /*16670*/  @!P0 LOP3.LUT R3, R3, R2, RZ, 0x3c, !PT ;  /* 0x0000000203038212 */ /* 0x000fca00078e3cff */
[----:B------:R0:W3:Y:S04]  /*16680*/  @!P0 LDG.E.U16 R8, [R2.64] ;  /* 0x0000000802088981 */ /* 0x0000e8000c1e1500 */
[----:B0-----:R-:W2:Y:S04]  /*16690*/  LDL R2, [R1+0x6a4] ;  /* 0x0006a40001027983 */ /* 0x001ea80000100800 */
[----:B------:R-:W2:Y:S01]  /*166a0*/  LDL R3, [R1+0x6a8] ;  /* 0x0006a80001037983 */ /* 0x000ea20000100800 */
[----:B------:R-:W-:Y:S02]  /*166b0*/  PRMT R26, RZ, 0x7610, R26 ;  /* 0x00007610ff1a7816 */ /* 0x000fe4000000001a */
[----:B--2---:R-:W-:-:S04]  /*166c0*/  @!P0 LOP3.LUT R3, R3, R2, RZ, 0x3c, !PT ;  /* 0x0000000203038212 */ /* 0x004fc800078e3cff */
[----:B------:R-:W-:-:S04]  /*166d0*/  @!P0 LOP3.LUT R2, R3, R2, RZ, 0x3c, !PT ;  /* 0x0000000203028212 */ /* 0x000fc800078e3cff */
[----:B------:R-:W-:-:S05]  /*166e0*/  @!P0 LOP3.LUT R3, R3, R2, RZ, 0x3c, !PT ;  /* 0x0000000203038212 */ /* 0x000fca00078e3cff */
[----:B------:R-:W2:Y:S04]  /*166f0*/  @!P0 LDG.E.U16 R26, [R2.64] ;  /* 0x00000008021a8981 */ /* 0x000ea8000c1e1500 */
[----:B------:R0:W-:Y:S04]  /*16700*/  STS.U16 [R6+0x200], R9 ;  /* 0x0002000906007388 */ /* 0x0001e80000000400 */
[----:B0-----:R-:W4:Y:S04]  /*16710*/  LDL R9, [R1+0x5e4] ;  /* 0x0005e40001097983 */ /* 0x001f280000100800 */
[----:B---3--:R0:W-:Y:S04]  /*16720*/  STL [R1+0x28], R8 ;  /* 0x0000280801007387 */ /* 0x0081e80000100800 */
[----:B0-----:R-:W3:Y:S04]  /*16730*/  LDL R8, [R1+0x5e8] ;  /* 0x0005e80001087983 */ /* 0x001ee80000100800 */
[----:B--2---:R0:W-:Y:S04]  /*16740*/  STL [R1+0x24], R26 ;  /* 0x0000241a01007387 */ /* 0x0041e80000100800 */
[----:B0-----:R-:W2:Y:S04]  /*16750*/  LDL.LU R26, [R1+0x1388] ;  /* 0x00138800011a7983 */ /* 0x001ea80000300800 */
[----:B------:R-:W3:Y:S04]  /*16760*/  LDL.LU R2, [R1+0x1b0] ;  /* 0x0001b00001027983 */ /* 0x000ee80000300800 */
[----:B------:R-:W4:Y:S01]  /*16770*/  LDL R3, [R1+0x664] ;  /* 0x0006640001037983 */ /* 0x000f220000100800 */
[----:B--2---:R-:W-:-:S03]  /*16780*/  PRMT R26, RZ, 0x7610, R26 ;  /* 0x00007610ff1a7816 */ /* 0x004fc6000000001a */
[----:B---3--:R0:W-:Y:S02]  /*16790*/  STS.U16 [R6+0xa00], R2 ;  /* 0x000a000206007388 */ /* 0x0081e40000000400 */
[----:B0-----:R-:W-:Y:S02]  /*167a0*/  @!P0 IMAD.MOV.U32 R2, RZ, RZ, R15 ;  /* 0x000000ffff028224 */ /* 0x001fe400078e000f */
[----:B------:R-:W2:Y:S04]  /*167b0*/  LDL.LU R15, [R1+0x1d4] ;  /* 0x0001d400010f7983 */ /* 0x000ea80000300800 */
[----:B----4-:R-:W3:Y:S04]  /*167c0*/  @!P0 LDG.E.U16 R26, [R2.64] ;  /* 0x00000008021a8981 */ /* 0x010ee8000c1e1500 */
[----:B---3--:R0:W-:Y:S04]  /*167d0*/  STL [R1+0x20], R26 ;  /* 0x0000201a01007387 */ /* 0x0081e80000100800 */
[----:B0-----:R-:W3:Y:S04]  /*167e0*/  LDL.LU R26, [R1+0x1384] ;  /* 0x00138400011a7983 */ /* 0x001ee80000300800 */
[----:B------:R-:W4:Y:S04]  /*167f0*/  LDL.LU R2, [R1+0x1ac] ;  /* 0x0001ac0001027983 */ /* 0x000f280000300800 */
[----:B------:R-:W2:Y:S01]  /*16800*/  LDL R3, [R1+0x624] ;  /* 0x0006240001037983 */ /* 0x000ea20000100800 */
[----:B------:R-:W-:-:S03]  /*16810*/  PRMT R7, RZ, 0x7610, R7 ;  /* 0x00007610ff077816 */ /* 0x000fc60000000007 */
[----:B----4-:R0:W-:Y:S02]  /*16820*/  STS.U16 [R6+0x1200], R2 ;  /* 0x0012000206007388 */ /* 0x0101e40000000400 */
[----:B0-----:R-:W-:-:S05]  /*16830*/  @!P0 IMAD.MOV.U32 R2, RZ, RZ, R12 ;  /* 0x000000ffff028224 */ /* 0x001fca00078e000c */
[----:B--2---:R0:W2:Y:S04]  /*16840*/  @!P0 LDG.E.U16 R7, [R2.64] ;  /* 0x0000000802078981 */ /* 0x0040a8000c1e1500 */
[----:B0-----:R-:W4:Y:S01]  /*16850*/  LDL.LU R3, [R1+0x1a8] ;  /* 0x0001a80001037983 */ /* 0x001f220000300800 */
[----:B---3--:R-:W-:Y:S01]  /*16860*/  PRMT R26, RZ, 0x7610, R26 ;  /* 0x00007610ff1a7816 */ /* 0x008fe2000000001a */
[----:B------:R-:W-:Y:S02]  /*16870*/  @!P0 IMAD.MOV.U32 R2, RZ, RZ, R8 ;  /* 0x000000ffff028224 */ /* 0x000fe400078e0008 */
[----:B----4-:R0:W-:Y:S02]  /*16880*/  STS.U16 [R6+0x1a00], R3 ;  /* 0x001a000306007388 */ /* 0x0101e40000000400 */
[----:B0-----:R-:W-:-:S05]  /*16890*/  @!P0 IMAD.MOV.U32 R3, RZ, RZ, R9 ;  /* 0x000000ffff038224 */ /* 0x001fca00078e0009 */
[----:B------:R-:W3:Y:S04]  /*168a0*/  @!P0 LDG.E.U16 R26, [R2.64] ;  /* 0x00000008021a8981 */ /* 0x000ee8000c1e1500 */
[----:B--2---:R0:W-:Y:S04]  /*168b0*/  STL [R1+0x1c], R7 ;  /* 0x00001c0701007387 */ /* 0x0041e80000100800 */
[----:B0-----:R-:W2:Y:S04]  /*168c0*/  LDL R7, [R1+0x568] ;  /* 0x0005680001077983 */ /* 0x001ea80000100800 */
[----:B------:R-:W4:Y:S04]  /*168d0*/  LDL.LU R12, [R1+0x1d8] ;  /* 0x0001d800010c7983 */ /* 0x000f280000300800 */
[----:B------:R-:W2:Y:S04]  /*168e0*/  LDL R9, [R1+0x524] ;  /* 0x0005240001097983 */ /* 0x000ea80000100800 */
[----:B------:R-:W2:Y:S04]  /*168f0*/  LDL R8, [R1+0x528] ;  /* 0x0005280001087983 */ /* 0x000ea80000100800 */
[----:B---3--:R0:W-:Y:S04]  /*16900*/  STL [R1+0x18], R26 ;  /* 0x0000181a01007387 */ /* 0x0081e80000100800 */
[----:B0-----:R-:W3:Y:S04]  /*16910*/  LDL.LU R26, [R1+0x1380] ;  /* 0x00138000011a7983 */ /* 0x001ee80000300800 */
[----:B------:R-:W2:Y:S04]  /*16920*/  LDL R2, [R1+0x5a4] ;  /* 0x0005a40001027983 */ /* 0x000ea80000100800 */
[----:B------:R-:W2:Y:S01]  /*16930*/  LDL R3, [R1+0x5a8] ;  /* 0x0005a80001037983 */ /* 0x000ea20000100800 */
[----:B------:R-:W-:-:S03]  /*16940*/  PRMT R14, RZ, 0x7610, R14 ;  /* 0x00007610ff0e7816 */ /* 0x000fc6000000000e */
[----:B------:R0:W-:Y:S04]  /*16950*/  STS.U16 [R6+0x2200], R11 ;  /* 0x0022000b06007388 */ /* 0x0001e80000000400 */
[----:B0-----:R-:W3:Y:S01]  /*16960*/  LDL.LU R11, [R1+0x1e0] ;  /* 0x0001e000010b7983 */ /* 0x001ee20000300800 */
[----:B--2---:R-:W-:-:S04]  /*16970*/  @!P0 LOP3.LUT R3, R3, R2, RZ, 0x3c, !PT ;  /* 0x0000000203038212 */ /* 0x004fc800078e3cff */
[----:B------:R-:W-:-:S04]  /*16980*/  @!P0 LOP3.LUT R2, R3, R2, RZ, 0x3c, !PT ;  /* 0x0000000203028212 */ /* 0x000fc800078e3cff */
[----:B------:R-:W-:-:S05]  /*16990*/  @!P0 LOP3.LUT R3, R3, R2, RZ, 0x3c, !PT ;  /* 0x0000000203038212 */ /* 0x000fca00078e3cff */
[----:B------:R0:W2:Y:S04]  /*169a0*/  @!P0 LDG.E.U16 R14, [R2.64] ;  /* 0x00000008020e8981 */ /* 0x0000a8000c1e1500 */
[----:B0-----:R-:W3:Y:S01]  /*169b0*/  LDL R3, [R1+0x564] ;  /* 0x0005640001037983 */ /* 0x001ee20000100800 */
[----:B------:R-:W-:Y:S01]  /*169c0*/  PRMT R5, RZ, 0x7610, R5 ;  /* 0x00007610ff057816 */ /* 0x000fe20000000005 */
[----:B------:R-:W-:Y:S02]  /*169d0*/  @!P0 IMAD.MOV.U32 R2, RZ, RZ, R7 ;  /* 0x000000ffff028224 */ /* 0x000fe400078e0007 */
[----:B------:R0:W-:Y:S04]  /*169e0*/  STS.U16 [R6+0x2a00], R10 ;  /* 0x002a000a06007388 */ /* 0x0001e80000000400 */
[----:B--2---:R1:W-:Y:S04]  /*169f0*/  STL [R1+0xc], R14 ;  /* 0x00000c0e01007387 */ /* 0x0043e80000100800 */
[----:B0-----:R-:W2:Y:S04]  /*16a00*/  LDL R10, [R1+0x4e8] ;  /* 0x0004e800010a7983 */ /* 0x001ea80000100800 */
[----:B-1----:R-:W2:Y:S04]  /*16a10*/  LDL R14, [R1+0x4e4] ;  /* 0x0004e400010e7983 */ /* 0x002ea80000100800 */
[----:B------:R-:W2:Y:S04]  /*16a20*/  LDL.LU R7, [R1+0x1e4] ;  /* 0x0001e40001077983 */ /* 0x000ea80000300800 */
[----:B---3--:R0:W3:Y:S04]  /*16a30*/  @!P0 LDG.E.U16 R5, [R2.64] ;  /* 0x0000000802058981 */ /* 0x0080e8000c1e1500 */
[----:B0-----:R-:W2:Y:S01]  /*16a40*/  LDL.LU R3, [R1+0x1bc] ;  /* 0x0001bc0001037983 */ /* 0x001ea20000300800 */
[----:B------:R-:W-:Y:S01]  /*16a50*/  PRMT R4, RZ, 0x7610, R4 ;  /* 0x00007610ff047816 */ /* 0x000fe20000000004 */
[----:B------:R-:W-:-:S02]  /*16a60*/  @!P0 IMAD.MOV.U32 R2, RZ, RZ, R8 ;  /* 0x000000ffff028224 */ /* 0x000fc400078e0008 */
[----:B--2---:R0:W-:Y:S02]  /*16a70*/  STS.U16 [R6+0x3200], R3 ;  /* 0x0032000306007388 */ /* 0x0041e40000000400 */
[----:B0-----:R-:W-:-:S05]  /*16a80*/  @!P0 IMAD.MOV.U32 R3, RZ, RZ, R9 ;  /* 0x000000ffff038224 */ /* 0x001fca00078e0009 */
[----:B------:R0:W2:Y:S04]  /*16a90*/  @!P0 LDG.E.U16 R4, [R2.64] ;  /* 0x0000000802048981 */ /* 0x0000a8000c1e1500 */
[----:B---3--:R-:W-:Y:S04]  /*16aa0*/  STL [R1+0x1330], R5 ;  /* 0x0013300501007387 */ /* 0x008fe80000100800 */
[----:B------:R1:W-:Y:S01]  /*16ab0*/  STS.U16 [R6+0x3a00], R15 ;  /* 0x003a000f06007388 */ /* 0x0003e20000000400 */
[----:B0-----:R-:W-:-:S03]  /*16ac0*/  PRMT R3, RZ, 0x7610, R3 ;  /* 0x00007610ff037816 */ /* 0x001fc60000000003 */
[----:B------:R-:W3:Y:S01]  /*16ad0*/  LDL.LU R8, [R1+0x1f0] ;  /* 0x0001f00001087983 */ /* 0x000ee20000300800 */
[----:B-1----:R-:W-:Y:S02]  /*16ae0*/  @!P0 IMAD.MOV.U32 R15, RZ, RZ, R14 ;  /* 0x000000ffff0f8224 */ /* 0x002fe400078e000e */
[----:B------:R-:W-:-:S05]  /*16af0*/  @!P0 IMAD.MOV.U32 R14, RZ, RZ, R10 ;  /* 0x000000ffff0e8224 */ /* 0x000fca00078e000a */
[----:B------:R0:W3:Y:S04]  /*16b00*/  @!P0 LDG.E.U16 R3, [R14.64] ;  /* 0x000000080e038981 */ /* 0x0000e8000c1e1500 */
[----:B--2---:R1:W-:Y:S04]  /*16b10*/  STL [R1+0x1334], R4 ;  /* 0x0013340401007387 */ /* 0x0043e80000100800 */
[----:B------:R-:W2:Y:S04]  /*16b20*/  LDL R5, [R1+0x468] ;  /* 0x0004680001057983 */ /* 0x000ea80000100800 */
[----:B-1----:R-:W2:Y:S04]  /*16b30*/  LDL R4, [R1+0x4a8] ;  /* 0x0004a80001047983 */ /* 0x002ea80000100800 */
[----:B------:R-:W3:Y:S04]  /*16b40*/  LDL.LU R9, [R1+0x200] ;  /* 0x0002000001097983 */ /* 0x000ee80000300800 */
[----:B0-----:R-:W3:Y:S01]  /*16b50*/  LDL R15, [R1+0x4a4] ;  /* 0x0004a400010f7983 */ /* 0x001ee20000100800 */
[----:B------:R-:W-:Y:S01]  /*16b60*/  PRMT R2, RZ, 0x7610, R2 ;  /* 0x00007610ff027816 */ /* 0x000fe20000000002 */
[----:B--2---:R-:W-:-:S05]  /*16b70*/  @!P0 IMAD.MOV.U32 R14, RZ, RZ, R4 ;  /* 0x000000ffff0e8224 */ /* 0x004fca00078e0004 */
[----:B---3--:R0:W2:Y:S04]  /*16b80*/  @!P0 LDG.E.U16 R2, [R14.64] ;  /* 0x000000080e028981 */ /* 0x0080a8000c1e1500 */
[----:B------:R-:W-:Y:S04]  /*16b90*/  STL [R1+0x1338], R3 ;  /* 0x0013380301007387 */ /* 0x000fe80000100800 */
[----:B----4-:R1:W-:Y:S04]  /*16ba0*/  STS.U16 [R6+0x4200], R12 ;  /* 0x0042000c06007388 */ /* 0x0103e80000000400 */
[----:B-1----:R-:W3:Y:S04]  /*16bb0*/  LDL R12, [R1+0x81c] ;  /* 0x00081c00010c7983 */ /* 0x002ee80000100800 */
[----:B------:R-:W4:Y:S04]  /*16bc0*/  LDL.LU R10, [R1+0x1fc] ;  /* 0x0001fc00010a7983 */ /* 0x000f280000300800 */
[----:B0-----:R-:W3:Y:S04]  /*16bd0*/  LDL R15, [R1+0x464] ;  /* 0x00046400010f7983 */ /* 0x001ee80000100800 */
[----:B--2---:R0:W-:Y:S01]  /*16be0*/  STL [R1+0x133c], R2 ;  /* 0x00133c0201007387 */ /* 0x0041e20000100800 */
[----:B------:R-:W-:Y:S01]  /*16bf0*/  PRMT R0, RZ, 0x7610, R0 ;  /* 0x00007610ff007816 */ /* 0x000fe20000000000 */
[----:B------:R-:W-:Y:S01]  /*16c00*/  @!P0 IMAD.MOV.U32 R14, RZ, RZ, R5 ;  /* 0x000000ffff0e8224 */ /* 0x000fe200078e0005 */
[----:B------:R-:W-:Y:S01]  /*16c10*/  PRMT R26, RZ, 0x7610, R26 ;  /* 0x00007610ff1a7816 */ /* 0x000fe2000000001a */
[----:B------:R1:W-:Y:S04]  /*16c20*/  STS.U16 [R6+0x4a00], R11 ;  /* 0x004a000b06007388 */ /* 0x0003e80000000400 */
[----:B------:R-:W2:Y:S04]  /*16c30*/  LDL R4, [R1+0x7dc] ;  /* 0x0007dc0001047983 */ /* 0x000ea80000100800 */
[----:B0-----:R-:W2:Y:S04]  /*16c40*/  LDL R2, [R1+0x440] ;  /* 0x0004400001027983 */ /* 0x001ea80000100800 */
[----:B------:R-:W4:Y:S04]  /*16c50*/  LDL R3, [R1+0x7e0] ;  /* 0x0007e00001037983 */ /* 0x000f280000100800 */
[----:B-1----:R-:W4:Y:S04]  /*16c60*/  LDL.LU R11, [R1+0x1f8] ;  /* 0x0001f800010b7983 */ /* 0x002f280000300800 */
[----:B---3--:R0:W3:Y:S02]  /*16c70*/  @!P0 LDG.E.U16 R0, [R14.64] ;  /* 0x000000080e008981 */ /* 0x0080e4000c1e1500 */
[----:B0-----:R-:W-:-:S02]  /*16c80*/  @!P0 IMAD.MOV.U32 R14, RZ, RZ, R12 ;  /* 0x000000ffff0e8224 */ /* 0x001fc400078e000c */
[----:B--2---:R-:W-:-:S05]  /*16c90*/  @!P0 IMAD.MOV.U32 R15, RZ, RZ, R2 ;  /* 0x000000ffff0f8224 */ /* 0x004fca00078e0002 */
[----:B------:R-:W2:Y:S04]  /*16ca0*/  @!P0 LDG.E.U16 R26, [R14.64] ;  /* 0x000000080e1a8981 */ /* 0x000ea8000c1e1500 */
[----:B------:R0:W-:Y:S04]  /*16cb0*/  STS.U16 [R6+0x5200], R7 ;  /* 0x0052000706007388 */ /* 0x0001e80000000400 */
[----:B---3--:R1:W-:Y:S04]  /*16cc0*/  STL [R1+0x1340], R0 ;  /* 0x0013400001007387 */ /* 0x0083e80000100800 */
[----:B------:R-:W3:Y:S04]  /*16cd0*/  LDL R5, [R1+0x7a0] ;  /* 0x0007a00001057983 */ /* 0x000ee80000100800 */
[----:B0-----:R-:W3:Y:S04]  /*16ce0*/  LDL R7, [R1+0x79c] ;  /* 0x00079c0001077983 */ /* 0x001ee80000100800 */
[----:B------:R-:W3:Y:S04]  /*16cf0*/  LDL R2, [R1+0x75c] ;  /* 0x00075c0001027983 */ /* 0x000ee80000100800 */
[----:B-1----:R-:W3:Y:S04]  /*16d00*/  LDL R0, [R1+0x760] ;  /* 0x0007600001007983 */ /* 0x002ee80000100800 */
[----:B------:R-:W3:Y:S04]  /*16d10*/  LDL.LU R12, [R1+0x1f4] ;  /* 0x0001f400010c7983 */ /* 0x000ee80000300800 */
[----:B--2---:R0:W-:Y:S04]  /*16d20*/  STL [R1], R26 ;  /* 0x0000001a01007387 */ /* 0x0041e80000100800 */
[----:B0-----:R-:W2:Y:S01]  /*16d30*/  LDL.LU R26, [R1+0x137c] ;  /* 0x00137c00011a7983 */ /* 0x001ea20000300800 */
[----:B------:R-:W-:Y:S01]  /*16d40*/  PRMT R28, RZ, 0x7610, R28 ;  /* 0x00007610ff1c7816 */ /* 0x000fe2000000001c */
[----:B----4-:R-:W-:-:S02]  /*16d50*/  @!P0 IMAD.MOV.U32 R14, RZ, RZ, R3 ;  /* 0x000000ffff0e8224 */ /* 0x010fc400078e0003 */
[----:B------:R-:W-:-:S05]  /*16d60*/  @!P0 IMAD.MOV.U32 R15, RZ, RZ, R4 ;  /* 0x000000ffff0f8224 */ /* 0x000fca00078e0004 */
[----:B------:R3:W4:Y:S02]  /*16d70*/  @!P0 LDG.E.U16 R28, [R14.64] ;  /* 0x000000080e1c8981 */ /* 0x000724000c1e1500 */
[----:B---3--:R-:W-:Y:S02]  /*16d80*/  @!P0 IMAD.MOV.U32 R14, RZ, RZ, R5 ;  /* 0x000000ffff0e8224 */ /* 0x008fe400078e0005 */
[----:B------:R-:W-:Y:S01]  /*16d90*/  @!P0 IMAD.MOV.U32 R15, RZ, RZ, R7 ;  /* 0x000000ffff0f8224 */ /* 0x000fe200078e0007 */
[----:B--2---:R-:W-:-:S06]  /*16da0*/  PRMT R26, RZ, 0x7610, R26 ;  /* 0x00007610ff1a7816 */ /* 0x004fcc000000001a */
[----:B------:R0:W2:Y:S04]  /*16db0*/  @!P0 LDG.E.U16 R26, [R14.64] ;  /* 0x000000080e1a8981 */ /* 0x0000a8000c1e1500 */
[----:B----4-:R-:W-:Y:S01]  /*16dc0*/  STL [R1+0x1344], R28 ;  /* 0x0013441c01007387 */ /* 0x010fe20000100800 */
[----:B------:R-:W-:-:S03]  /*16dd0*/  PRMT R24, RZ, 0x7610, R24 ;  /* 0x00007610ff187816 */ /* 0x000fc60000000018 */
[----:B------:R-:W3:Y:S04]  /*16de0*/  LDL R4, [R1+0x71c] ;  /* 0x00071c0001047983 */ /* 0x000ee80000100800 */
[----:B------:R-:W4:Y:S01]  /*16df0*/  LDL R3, [R1+0x720] ;  /* 0x0007200001037983 */ /* 0x000f220000100800 */
[----:B0-----:R-:W-:Y:S02]  /*16e00*/  @!P0 IMAD.MOV.U32 R14, RZ, RZ, R0 ;  /* 0x000000ffff0e8224 */ /* 0x001fe400078e0000 */
[----:B------:R-:W-:Y:S01]  /*16e10*/  @!P0 IMAD.MOV.U32 R15, RZ, RZ, R2 ;  /* 0x000000ffff0f8224 */ /* 0x000fe200078e0002 */
[----:B------:R-:W-:Y:S04]  /*16e20*/  STS.U16 [R6+0x5a00], R8 ;  /* 0x005a000806007388 */ /* 0x000fe80000000400 */
[----:B------:R0:W-:Y:S04]  /*16e30*/  STS.U16 [R6+0x6200], R9 ;  /* 0x0062000906007388 */ /* 0x0001e80000000400 */
[----:B------:R3:W4:Y:S04]  /*16e40*/  @!P0 LDG.E.U16 R24, [R14.64] ;  /* 0x000000080e188981 */ /* 0x000728000c1e1500 */
[----:B0-----:R-:W4:Y:S04]  /*16e50*/  LDL.LU R9, [R1+0x21c] ;  /* 0x00021c0001097983 */ /* 0x001f280000300800 */
[----:B--2---:R0:W-:Y:S04]  /*16e60*/  STL [R1+0x1358], R26 ;  /* 0x0013581a01007387 */ /* 0x0041e80000100800 */
[----:B------:R-:W2:Y:S04]  /*16e70*/  LDL R2, [R1+0x6dc] ;  /* 0x0006dc0001027983 */ /* 0x000ea80000100800 */
[----:B------:R-:W2:Y:S01]  /*16e80*/  LDL R0, [R1+0x6e0] ;  /* 0x0006e00001007983 */ /* 0x000ea20000100800 */
[----:B------:R-:W-:Y:S01]  /*16e90*/  PRMT R22, RZ, 0x7610, R22 ;  /* 0x00007610ff167816 */ /* 0x000fe20000000016 */
[----:B---3--:R-:W-:-:S02]  /*16ea0*/  @!P0 IMAD.MOV.U32 R15, RZ, RZ, R4 ;  /* 0x000000ffff0f8224 */ /* 0x008fc400078e0004 */
[----:B----4-:R-:W-:Y:S01]  /*16eb0*/  @!P0 IMAD.MOV.U32 R14, RZ, RZ, R3 ;  /* 0x000000ffff0e8224 */ /* 0x010fe200078e0003 */
[----:B------:R-:W-:Y:S01]  /*16ec0*/  PRMT R20, RZ, 0x7610, R20 ;  /* 0x00007610ff147816 */ /* 0x000fe20000000014 */
[----:B0-----:R-:W3:Y:S04]  /*16ed0*/  LDL.LU R26, [R1+0x218] ;  /* 0x00021800011a7983 */ /* 0x001ee80000300800 */
[----:B------:R2:W4:Y:S04]  /*16ee0*/  @!P0 LDG.E.U16 R22, [R14.64] ;  /* 0x000000080e168981 */ /* 0x000528000c1e1500 */
[----:B------:R-:W-:Y:S04]  /*16ef0*/  STL [R1+0x135c], R24 ;  /* 0x00135c1801007387 */ /* 0x000fe80000100800 */
[----:B------:R-:W3:Y:S04]  /*16f00*/  LDL.LU R28, [R1+0x214] ;  /* 0x00021400011c7983 */ /* 0x000ee80000300800 */
[----:B------:R-:W3:Y:S04]  /*16f10*/  LDL R5, [R1+0x69c] ;  /* 0x00069c0001057983 */ /* 0x000ee80000100800 */
[----:B------:R-:W3:Y:S01]  /*16f20*/  LDL R4, [R1+0x6a0] ;  /* 0x0006a00001047983 */ /* 0x000ee20000100800 */
[----:B--2---:R-:W-:-:S02]  /*16f30*/  @!P0 IMAD.MOV.U32 R15, RZ, RZ, R2 ;  /* 0x000000ffff0f8224 */ /* 0x004fc400078e0002 */
[----:B------:R-:W-:-:S05]  /*16f40*/  @!P0 IMAD.MOV.U32 R14, RZ, RZ, R0 ;  /* 0x000000ffff0e8224 */ /* 0x000fca00078e0000 */
[----:B------:R3:W2:Y:S04]  /*16f50*/  @!P0 LDG.E.U16 R20, [R14.64] ;  /* 0x000000080e148981 */ /* 0x0006a8000c1e1500 */
[----:B------:R0:W-:Y:S04]  /*16f60*/  STS.U16 [R6+0x6a00], R10 ;  /* 0x006a000a06007388 */ /* 0x0001e80000000400 */
[----:B------:R1:W-:Y:S01]  /*16f70*/  STS.U16 [R6+0x7200], R11 ;  /* 0x0072000b06007388 */ /* 0x0003e20000000400 */
[----:B------:R-:W-:-:S03]  /*16f80*/  LOP3.LUT R3, R13, 0x30, RZ, 0x3c, !PT ;  /* 0x000000300d037812 */ /* 0x000fc600078e3cff */
[----:B------:R3:W-:Y:S04]  /*16f90*/  STS.U16 [R6+0x7a00], R12 ;  /* 0x007a000c06007388 */ /* 0x0007e80000000400 */
[----:B0-----:R-:W2:Y:S04]  /*16fa0*/  LDL.LU R10, [R1+0x210] ;  /* 0x00021000010a7983 */ /* 0x001ea80000300800 */
[----:B-1----:R-:W2:Y:S04]  /*16fb0*/  LDL.LU R11, [R1+0x20c] ;  /* 0x00020c00010b7983 */ /* 0x002ea80000300800 */
[----:B----4-:R-:W-:Y:S04]  /*16fc0*/  STL [R1+0x1360], R22 ;  /* 0x0013601601007387 */ /* 0x010fe80000100800 */
[----:B---3--:R-:W3:Y:S01]  /*16fd0*/  LDL.LU R12, [R1+0x208] ;  /* 0x00020800010c7983 */ /* 0x008ee20000300800 */
[----:B------:R-:W-:-:S03]  /*16fe0*/  PRMT R18, RZ, 0x7610, R18 ;  /* 0x00007610ff127816 */ /* 0x000fc60000000012 */
[----:B------:R-:W4:Y:S04]  /*16ff0*/  LDL R2, [R1+0x65c] ;  /* 0x00065c0001027983 */ /* 0x000f280000100800 */
[----:B------:R-:W3:Y:S01]  /*17000*/  LDL R0, [R1+0x660] ;  /* 0x0006600001007983 */ /* 0x000ee20000100800 */
[----:B------:R-:W-:Y:S02]  /*17010*/  @!P0 IMAD.MOV.U32 R14, RZ, RZ, R4 ;  /* 0x000000ffff0e8224 */ /* 0x000fe400078e0004 */
[----:B------:R-:W-:Y:S01]  /*17020*/  @!P0 IMAD.MOV.U32 R15, RZ, RZ, R5 ;  /* 0x000000ffff0f8224 */ /* 0x000fe200078e0005 */
[----:B------:R-:W3:Y:S04]  /*17030*/  LDL.LU R13, [R1+0x220] ;  /* 0x00022000010d7983 */ /* 0x000ee80000300800 */
[----:B------:R0:W-:Y:S04]  /*17040*/  STS.U16 [R3+0x300], R9 ;  /* 0x0003000903007388 */ /* 0x0001e80000000400 */
[----:B------:R4:W3:Y:S04]  /*17050*/  @!P0 LDG.E.U16 R18, [R14.64] ;  /* 0x000000080e128981 */ /* 0x0008e8000c1e1500 */
[----:B--2---:R-:W-:Y:S04]  /*17060*/  STL [R1+0x1364], R20 ;  /* 0x0013641401007387 */ /* 0x004fe80000100800 */
[----:B0-----:R-:W2:Y:S04]  /*17070*/  LDL R9, [R1+0x61c] ;  /* 0x00061c0001097983 */ /* 0x001ea80000100800 */
[----:B------:R-:W2:Y:S04]  /*17080*/  LDL R8, [R1+0x620] ;  /* 0x0006200001087983 */ /* 0x000ea80000100800 */
[----:B------:R-:W2:Y:S04]  /*17090*/  LDL R7, [R1+0x5dc] ;  /* 0x0005dc0001077983 */ /* 0x000ea80000100800 */
[----:B------:R-:W2:Y:S04]  /*170a0*/  LDL R6, [R1+0x5e0] ;  /* 0x0005e00001067983 */ /* 0x000ea80000100800 */
[----:B------:R-:W2:Y:S01]  /*170b0*/  LDL R4, [R1+0x5a0] ;  /* 0x0005a00001047983 */ /* 0x000ea20000100800 */
[----:B------:R-:W-:-:S02]  /*170c0*/  PRMT R16, RZ, 0x7610, R16 ;  /* 0x00007610ff107816 */ /* 0x000fc40000000010 */
[----:B------:R-:W-:Y:S01]  /*170d0*/  PRMT R17, RZ, 0x7610, R17 ;  /* 0x00007610ff117816 */ /* 0x000fe20000000011 */
[----:B------:R-:W2:Y:S01]  /*170e0*/  LDL R5, [R1+0x59c] ;  /* 0x00059c0001057983 */ /* 0x000ea20000100800 */
[----:B----4-:R-:W-:Y:S02]  /*170f0*/  @!P0 IMAD.MOV.U32 R15, RZ, RZ, R2 ;  /* 0x000000ffff0f8224 */ /* 0x010fe400078e0002 */
[----:B---3--:R-:W-:-:S05]  /*17100*/  @!P0 IMAD.MOV.U32 R14, RZ, RZ, R0 ;  /* 0x000000ffff0e8224 */ /* 0x008fca00078e0000 */
[----:B------:R2:W3:Y:S01]  /*17110*/  @!P0 LDG.E.U16 R16, [R14.64] ;  /* 0x000000080e108981 */ /* 0x0004e2000c1e1500 */
[----:B------:R-:W-:-:S03]  /*17120*/  PRMT R19, RZ, 0x7610, R19 ;  /* 0x00007610ff137816 */ /* 0x000fc60000000013 */
[----:B------:R0:W-:Y:S04]  /*17130*/  STL [R1+0x1378], R18 ;  /* 0x0013781201007387 */ /* 0x0001e80000100800 */
[----:B------:R-:W4:Y:S04]  /*17140*/  LDL R2, [R1+0x55c] ;  /* 0x00055c0001027983 */ /* 0x000f280000100800 */
[----:B------:R-:W3:Y:S01]  /*17150*/  LDL R0, [R1+0x560] ;  /* 0x0005600001007983 */ /* 0x000ee20000100800 */
[----:B--2---:R-:W-:Y:S02]  /*17160*/  @!P0 IMAD.MOV.U32 R15, RZ, RZ, R9 ;  /* 0x000000ffff0f8224 */ /* 0x004fe400078e0009 */
[----:B------:R-:W-:-:S05]  /*17170*/  @!P0 IMAD.MOV.U32 R14, RZ, RZ, R8 ;  /* 0x000000ffff0e8224 */ /* 0x000fca00078e0008 */
[----:B------:R1:W2:Y:S02]  /*17180*/  @!P0 LDG.E.U16 R17, [R14.64] ;  /* 0x000000080e118981 */ /* 0x0002a4000c1e1500 */
[----:B-1----:R-:W-:Y:S02]  /*17190*/  @!P0 IMAD.MOV.U32 R14, RZ, RZ, R6 ;  /* 0x000000ffff0e8224 */ /* 0x002fe400078e0006 */
[----:B------:R-:W-:-:S05]  /*171a0*/  @!P0 IMAD.MOV.U32 R15, RZ, RZ, R7 ;  /* 0x000000ffff0f8224 */ /* 0x000fca00078e0007 */
[----:B------:R1:W2:Y:S02]  /*171b0*/  @!P0 LDG.E.U16 R19, [R14.64] ;  /* 0x000000080e138981 */ /* 0x0002a4000c1e1500 */
[----:B-1----:R-:W-:Y:S02]  /*171c0*/  @!P0 IMAD.MOV.U32 R14, RZ, RZ, R4 ;  /* 0x000000ffff0e8224 */ /* 0x002fe400078e0004 */
[----:B------:R-:W2:Y:S04]  /*171d0*/  LDL.LU R4, [R1+0x22c] ;  /* 0x00022c0001047983 */ /* 0x000ea80000300800 */
[----:B------:R-:W2:Y:S04]  /*171e0*/  LDL R8, [R1+0x51c] ;  /* 0x00051c0001087983 */ /* 0x000ea80000100800 */
[----:B------:R-:W2:Y:S01]  /*171f0*/  LDL R7, [R1+0x520] ;  /* 0x0005200001077983 */ /* 0x000ea20000100800 */
[----:B------:R-:W-:Y:S01]  /*17200*/  PRMT R21, RZ, 0x7610, R21 ;  /* 0x00007610ff157816 */ /* 0x000fe20000000015 */
[----:B------:R-:W-:-:S02]  /*17210*/  @!P0 IMAD.MOV.U32 R15, RZ, RZ, R5 ;  /* 0x000000ffff0f8224 */ /* 0x000fc400078e0005 */
[----:B------:R-:W-:Y:S04]  /*17220*/  STS.U16 [R3+0xb00], R26 ;  /* 0x000b001a03007388 */ /* 0x000fe80000000400 */
[----:B------:R3:W2:Y:S01]  /*17230*/  @!P0 LDG.E.U16 R21, [R14.64] ;  /* 0x000000080e158981 */ /* 0x0006a2000c1e1500 */
[----:B------:R-:W-:-:S03]  /*17240*/  PRMT R23, RZ, 0x7610, R23 ;  /* 0x00007610ff177816 */ /* 0x000fc60000000017 */
[----:B------:R-:W-:Y:S04]  /*17250*/  STS.U16 [R3+0x1300], R28 ;  /* 0x0013001c03007388 */ /* 0x000fe80000000400 */
[----:B------:R-:W2:Y:S01]  /*17260*/  LDL R5, [R1+0x4e0] ;  /* 0x0004e00001057983 */ /* 0x000ea20000100800 */
[----:B---3--:R-:W-:Y:S02]  /*17270*/  @!P0 IMAD.MOV.U32 R14, RZ, RZ, R0 ;  /* 0x000000ffff0e8224 */ /* 0x008fe400078e0000 */
[----:B----4-:R-:W-:Y:S01]  /*17280*/  @!P0 IMAD.MOV.U32 R15, RZ, RZ, R2 ;  /* 0x000000ffff0f8224 */ /* 0x010fe200078e0002 */
[----:B------:R-:W3:Y:S04]  /*17290*/  LDL R0, [R1+0x4a0] ;  /* 0x0004a00001007983 */ /* 0x000ee80000100800 */
[----:B------:R-:W4:Y:S04]  /*172a0*/  LDL R2, [R1+0x49c] ;  /* 0x00049c0001027983 */ /* 0x000f280000100800 */
[----:B------:R1:W-:Y:S04]  /*172b0*/  STS.U16 [R3+0x1b00], R10 ;  /* 0x001b000a03007388 */ /* 0x0003e80000000400 */
[----:B0-----:R-:W3:Y:S04]  /*172c0*/  LDL.LU R18, [R1+0x230] ;  /* 0x0002300001127983 */ /* 0x001ee80000300800 */
[----:B------:R0:W-:Y:S04]  /*172d0*/  STS.U16 [R3+0x2300], R11 ;  /* 0x0023000b03007388 */ /* 0x0001e80000000400 */
[----:B-1----:R-:W3:Y:S04]  /*172e0*/  LDL.LU R10, [R1+0x224] ;  /* 0x00022400010a7983 */ /* 0x002ee80000300800 */
[----:B------:R1:W-:Y:S04]  /*172f0*/  STS.U16 [R3+0x2b00], R12 ;  /* 0x002b000c03007388 */ /* 0x0003e80000000400 */
[----:B0-----:R-:W3:Y:S04]  /*17300*/  LDL.LU R11, [R1+0x204] ;  /* 0x00020400010b7983 */ /* 0x001ee80000300800 */
[----:B------:R0:W-:Y:S04]  /*17310*/  STS.U16 [R3+0x3300], R13 ;  /* 0x0033000d03007388 */ /* 0x0001e80000000400 */
[----:B-1----:R-:W3:Y:S01]  /*17320*/  LDL.LU R12, [R1+0x1ec] ;  /* 0x0001ec00010c7983 */ /* 0x002ee20000300800 */
[----:B------:R-:W-:-:S03]  /*17330*/  PRMT R25, RZ, 0x7610, R25 ;  /* 0x00007610ff197816 */ /* 0x000fc60000000019 */
[----:B------:R2:W3:Y:S04]  /*17340*/  @!P0 LDG.E.U16 R23, [R14.64] ;  /* 0x000000080e178981 */ /* 0x0004e8000c1e1500 */
[----:B0-----:R-:W3:Y:S04]  /*17350*/  LDL.LU R13, [R1+0x1dc] ;  /* 0x0001dc00010d7983 */ /* 0x001ee80000300800 */
[----:B------:R-:W3:Y:S04]  /*17360*/  LDL.LU R20, [R1+0x1b8] ;  /* 0x0001b80001147983 */ /* 0x000ee80000300800 */
[----:B------:R-:W3:Y:S04]  /*17370*/  LDL.LU R22, [R1+0x190] ;  /* 0x0001900001167983 */ /* 0x000ee80000300800 */
[----:B------:R-:W3:Y:S04]  /*17380*/  LDL.LU R24, [R1+0x8c] ;  /* 0x00008c0001187983 */ /* 0x000ee80000300800 */
[----:B------:R-:W3:Y:S04]  /*17390*/  LDL.LU R26, [R1+0x84] ;  /* 0x00008400011a7983 */ /* 0x000ee80000300800 */
[----:B------:R-:W3:Y:S04]  /*173a0*/  LDL.LU R28, [R1+0x80] ;  /* 0x00008000011c7983 */ /* 0x000ee80000300800 */
[----:B------:R-:W3:Y:S01]  /*173b0*/  LDL.LU R6, [R1+0x7c] ;  /* 0x00007c0001067983 */ /* 0x000ee20000300800 */
[----:B--2---:R-:W-:-:S02]  /*173c0*/  @!P0 IMAD.MOV.U32 R15, RZ, RZ, R8 ;  /* 0x000000ffff0f8224 */ /* 0x004fc400078e0008 */
[----:B------:R-:W-:Y:S02]  /*173d0*/  @!P0 IMAD.MOV.U32 R14, RZ, RZ, R7 ;  /* 0x000000ffff0e8224 */ /* 0x000fe400078e0007 */
[----:B------:R-:W2:Y:S04]  /*173e0*/  LDL.LU R7, [R1+0x78] ;  /* 0x0000780001077983 */ /* 0x000ea80000300800 */
[----:B------:R-:W2:Y:S04]  /*173f0*/  LDL.LU R8, [R1+0x5c] ;  /* 0x00005c0001087983 */ /* 0x000ea80000300800 */
[----:B------:R-:W2:Y:S04]  /*17400*/  LDL.LU R9, [R1+0x54] ;  /* 0x0000540001097983 */ /* 0x000ea80000300800 */
[----:B------:R0:W2:Y:S04]  /*17410*/  @!P0 LDG.E.U16 R25, [R14.64] ;  /* 0x000000080e198981 */ /* 0x0000a8000c1e1500 */
[----:B0-----:R-:W2:Y:S04]  /*17420*/  LDL.LU R14, [R1+0x228] ;  /* 0x00022800010e7983 */ /* 0x001ea80000300800 */
[----:B------:R-:W3:Y:S01]  /*17430*/  LDL R15, [R1+0x4dc] ;  /* 0x0004dc00010f7983 */ /* 0x000ee20000100800 */
[----:B------:R-:W-:-:S02]  /*17440*/  PRMT R27, RZ, 0x7610, R27 ;  /* 0x00007610ff1b7816 */ /* 0x000fc4000000001b */
[----:B------:R-:W-:Y:S01]  /*17450*/  PRMT R29, RZ, 0x7610, R29 ;  /* 0x00007610ff1d7816 */ /* 0x000fe2000000001d */
[----:B--2---:R0:W-:Y:S02]  /*17460*/  STS.U16 [R3+0x3b00], R14 ;  /* 0x003b000e03007388 */ /* 0x0041e40000000400 */
[----:B0-----:R-:W-:Y:S02]  /*17470*/  @!P0 IMAD.MOV.U32 R14, RZ, RZ, R5 ;  /* 0x000000ffff0e8224 */ /* 0x001fe400078e0005 */
[----:B------:R-:W0:Y:S04]  /*17480*/  S2R R5, SR_TID.X ;  /* 0x0000000000057919 */ /* 0x000e280000002100 */
[----:B---3--:R1:W2:Y:S04]  /*17490*/  @!P0 LDG.E.U16 R27, [R14.64] ;  /* 0x000000080e1b8981 */ /* 0x0082a8000c1e1500 */
[----:B------:R3:W-:Y:S01]  /*174a0*/  STS.U16 [R3+0x4300], R4 ;  /* 0x0043000403007388 */ /* 0x0007e20000000400 */
[----:B-1----:R-:W-:-:S02]  /*174b0*/  @!P0 IMAD.MOV.U32 R14, RZ, RZ, R0 ;  /* 0x000000ffff0e8224 */ /* 0x002fc400078e0000 */
[----:B----4-:R-:W-:Y:S02]  /*174c0*/  @!P0 IMAD.MOV.U32 R15, RZ, RZ, R2 ;  /* 0x000000ffff0f8224 */ /* 0x010fe400078e0002 */
[----:B------:R-:W4:Y:S04]  /*174d0*/  LDL.LU R2, [R1+0x4c] ;  /* 0x00004c0001027983 */ /* 0x000f280000300800 */
[----:B---3--:R-:W2:Y:S01]  /*174e0*/  LDL.LU R3, [R1+0x44] ;  /* 0x0000440001037983 */ /* 0x008ea20000300800 */
[----:B0-----:R-:W-:-:S03]  /*174f0*/  LOP3.LUT R5, R5, 0x7f, RZ, 0xc0, !PT ;  /* 0x0000007f05057812 */ /* 0x001fc600078ec0ff */
[----:B------:R-:W2:Y:S02]  /*17500*/  LDL.LU R4, [R1+0x14] ;  /* 0x0000140001047983 */ /* 0x000ea40000300800 */
[----:B------:R-:W-:Y:S02]  /*17510*/  IMAD.SHL.U32 R0, R5, 0x2, RZ ;  /* 0x0000000205007824 */ /* 0x000fe400078e00ff */
[----:B------:R0:W2:Y:S04]  /*17520*/  @!P0 LDG.E.U16 R29, [R14.64] ;  /* 0x000000080e1d8981 */ /* 0x0000a8000c1e1500 */
[----:B------:R-:W2:Y:S04]  /*17530*/  LDL.LU R5, [R1+0x8] ;  /* 0x0000080001057983 */ /* 0x000ea80000300800 */
[----:B0-----:R-:W2:Y:S01]  /*17540*/  LDL.LU R14, [R1+0x1d0] ;  /* 0x0001d000010e7983 */ /* 0x001ea20000300800 */
[----:B------:R-:W-:-:S05]  /*17550*/  LOP3.LUT R15, R0, 0x30, RZ, 0x3c, !PT ;  /* 0x00000030000f7812 */ /* 0x000fca00078e3cff */
[----:B------:R0:W-:Y:S04]  /*17560*/  STS.U16 [R15+0x4b00], R18 ;  /* 0x004b00120f007388 */ /* 0x0001e80000000400 */
[----:B------:R1:W-:Y:S04]  /*17570*/  STS.U16 [R15+0x5300], R10 ;  /* 0x0053000a0f007388 */ /* 0x0003e80000000400 */
[----:B------:R1:W-:Y:S04]  /*17580*/  STS.U16 [R15+0x5b00], R11 ;  /* 0x005b000b0f007388 */ /* 0x0003e80000000400 */
[----:B0-----:R-:W2:Y:S04]  /*17590*/  LDL.LU R18, [R1+0x1378] ;  /* 0x0013780001127983 */ /* 0x001ea80000300800 */
[----:B-1----:R-:W2:Y:S04]  /*175a0*/  LDL.LU R10, [R1+0x1374] ;  /* 0x00137400010a7983 */ /* 0x002ea80000300800 */
[----:B------:R-:W2:Y:S04]  /*175b0*/  LDL.LU R11, [R1+0x1370] ;  /* 0x00137000010b7983 */ /* 0x000ea80000300800 */
[----:B------:R0:W-:Y:S04]  /*175c0*/  STS.U16 [R15+0x6300], R12 ;  /* 0x0063000c0f007388 */ /* 0x0001e80000000400 */
[----:B------:R1:W-:Y:S04]  /*175d0*/  STS.U16 [R15+0x6b00], R13 ;  /* 0x006b000d0f007388 */ /* 0x0003e80000000400 */
[----:B0-----:R-:W2:Y:S04]  /*175e0*/  LDL.LU R12, [R1+0x136c] ;  /* 0x00136c00010c7983 */ /* 0x001ea80000300800 */
[----:B-1----:R-:W2:Y:S01]  /*175f0*/  LDL.LU R13, [R1+0x1368] ;  /* 0x00136800010d7983 */ /* 0x002ea20000300800 */
[----:B------:R-:W-:-:S03]  /*17600*/  LOP3.LUT R0, R0, 0x40, RZ, 0x3c, !PT ;  /* 0x0000004000007812 */ /* 0x000fc600078e3cff */
[----:B--2---:R-:W-:Y:S04]  /*17610*/  STS.U16 [R15+0x7300], R14 ;  /* 0x0073000e0f007388 */ /* 0x004fe80000000400 */
[----:B------:R0:W-:Y:S04]  /*17620*/  STS.U16 [R15+0x7b00], R20 ;  /* 0x007b00140f007388 */ /* 0x0001e80000000400 */
[----:B------:R1:W-:Y:S04]  /*17630*/  STS.U16 [R0+0x400], R22 ;  /* 0x0004001600007388 */ /* 0x0003e80000000400 */
[----:B------:R2:W-:Y:S04]  /*17640*/  STS.U16 [R0+0xc00], R24 ;  /* 0x000c001800007388 */ /* 0x0005e80000000400 */
[----:B------:R1:W-:Y:S04]  /*17650*/  STS.U16 [R0+0x1400], R26 ;  /* 0x0014001a00007388 */ /* 0x0003e80000000400 */
[----:B------:R-:W-:Y:S04]  /*17660*/  STS.U16 [R0+0x1c00], R28 ;  /* 0x001c001c00007388 */ /* 0x000fe80000000400 */
[----:B0-----:R-:W3:Y:S04]  /*17670*/  LDL.LU R20, [R1+0x74] ;  /* 0x0000740001147983 */ /* 0x001ee80000300800 */
[----:B------:R0:W-:Y:S04]  /*17680*/  STS.U16 [R0+0x2400], R6 ;  /* 0x0024000600007388 */ /* 0x0001e80000000400 */
[----:B------:R-:W3:Y:S04]  /*17690*/  LDL.LU R14, [R1+0x6c] ;  /* 0x00006c00010e7983 */ /* 0x000ee80000300800 */
[----:B------:R-:W3:Y:S04]  /*176a0*/  LDL.LU R15, [R1+0x68] ;  /* 0x00006800010f7983 */ /* 0x000ee80000300800 */
[----:B------:R0:W-:Y:S04]  /*176b0*/  STS.U16 [R0+0x2c00], R7 ;  /* 0x002c000700007388 */ /* 0x0001e80000000400 */
[----:B------:R0:W-:Y:S04]  /*176c0*/  STS.U16 [R0+0x3400], R8 ;  /* 0x0034000800007388 */ /* 0x0001e80000000400 */
[----:B-1----:R-:W3:Y:S04]  /*176d0*/  LDL.LU R22, [R1+0x64] ;  /* 0x0000640001167983 */ /* 0x002ee80000300800 */
[----:B------:R1:W-:Y:S04]  /*176e0*/  STS.U16 [R0+0x3c00], R9 ;  /* 0x003c000900007388 */ /* 0x0003e80000000400 */
[----:B--2---:R-:W2:Y:S04]  /*176f0*/  LDL.LU R24, [R1+0x60] ;  /* 0x0000600001187983 */ /* 0x004ea80000300800 */
[----:B------:R-:W2:Y:S04]  /*17700*/  LDL.LU R26, [R1+0x58] ;  /* 0x00005800011a7983 */ /* 0x000ea80000300800 */
[----:B----4-:R-:W-:Y:S04]  /*17710*/  STS.U16 [R0+0x4400], R2 ;  /* 0x0044000200007388 */ /* 0x010fe80000000400 */
[----:B0-----:R-:W4:Y:S04]  /*17720*/  LDL.LU R6, [R1+0x50] ;  /* 0x0000500001067983 */ /* 0x001f280000300800 */
[----:B------:R-:W-:Y:S04]  /*17730*/  STS.U16 [R0+0x4c00], R3 ;  /* 0x004c000300007388 */ /* 0x000fe80000000400 */
[----:B------:R-:W2:Y:S04]  /*17740*/  LDL.LU R7, [R1+0x48] ;  /* 0x0000480001077983 */ /* 0x000ea80000300800 */
[----:B------:R-:W-:Y:S04]  /*17750*/  STS.U16 [R0+0x5400], R4 ;  /* 0x0054000400007388 */ /* 0x000fe80000000400 */
[----:B------:R-:W2:Y:S04]  /*17760*/  LDL.LU R8, [R1+0x40] ;  /* 0x0000400001087983 */ /* 0x000ea80000300800 */
[----:B------:R-:W-:Y:S04]  /*17770*/  STS.U16 [R0+0x5c00], R5 ;  /* 0x005c000500007388 */ /* 0x000fe80000000400 */
[----:B-1----:R-:W2:Y:S04]  /*17780*/  LDL.LU R9, [R1+0x10] ;  /* 0x0000100001097983 */ /* 0x002ea80000300800 */
[----:B------:R0:W-:Y:S04]  /*17790*/  STS.U16 [R0+0x6400], R13 ;  /* 0x0064000d00007388 */ /* 0x0001e80000000400 */
[----:B0-----:R-:W2:Y:S04]  /*177a0*/  LDL.LU R13, [R1+0x70] ;  /* 0x00007000010d7983 */ /* 0x001ea80000300800 */
[----:B------:R-:W0:Y:S04]  /*177b0*/  S2R R5, SR_TID.X ;  /* 0x0000000000057919 */ /* 0x000e280000002100 */
[----:B------:R-:W-:Y:S04]  /*177c0*/  STS.U16 [R0+0x6c00], R12 ;  /* 0x006c000c00007388 */ /* 0x000fe80000000400 */
[----:B------:R-:W-:Y:S04]  /*177d0*/  STS.U16 [R0+0x7400], R11 ;  /* 0x0074000b00007388 */ /* 0x000fe80000000400 */
[----:B------:R1:W-:Y:S04]  /*177e0*/  STS.U16 [R0+0x7c00], R10 ;  /* 0x007c000a00007388 */ /* 0x0003e80000000400 */
[----:B-1----:R-:W4:Y:S01]  /*177f0*/  LDL.LU R10, [R1+0x4] ;  /* 0x00000400010a7983 */ /* 0x002f220000300800 */
[----:B0-----:R-:W-:-:S03]  /*17800*/  LOP3.LUT R5, R5, 0x7f, RZ, 0xc0, !PT ;  /* 0x0000007f05057812 */ /* 0x001fc600078ec0ff */
[----:B------:R-:W4:Y:S02]  /*17810*/  LDL.LU R0, [R1+0x3c] ;  /* 0x00003c0001007983 */ /* 0x000f240000300800 */
[----:B------:R-:W-:Y:S02]  /*17820*/  IMAD.SHL.U32 R5, R5, 0x2, RZ ;  /* 0x0000000205057824 */ /* 0x000fe400078e00ff */
[----:B------:R-:W4:Y:S03]  /*17830*/  LDL.LU R2, [R1+0x38] ;  /* 0x0000380001027983 */ /* 0x000f260000300800 */
[----:B------:R-:W-:Y:S01]  /*17840*/  LOP3.LUT R28, R5, 0x50, RZ, 0x3c, !PT ;  /* 0x00000050051c7812 */ /* 0x000fe200078e3cff */
[----:B------:R-:W4:Y:S04]  /*17850*/  LDL.LU R3, [R1+0x34] ;  /* 0x0000340001037983 */ /* 0x000f280000300800 */
[----:B------:R-:W4:Y:S04]  /*17860*/  LDL.LU R4, [R1+0x30] ;  /* 0x0000300001047983 */ /* 0x000f280000300800 */
[----:B------:R-:W4:Y:S04]  /*17870*/  LDL.LU R5, [R1+0x2c] ;  /* 0x00002c0001057983 */ /* 0x000f280000300800 */
[----:B------:R-:W4:Y:S04]  /*17880*/  LDL.LU R11, [R1+0x18] ;  /* 0x00001800010b7983 */ /* 0x000f280000300800 */
[----:B------:R-:W4:Y:S04]  /*17890*/  LDL.LU R12, [R1+0xc] ;  /* 0x00000c00010c7983 */ /* 0x000f280000300800 */
[----:B---3--:R0:W-:Y:S04]  /*178a0*/  STS.U16 [R28+0x500], R20 ;  /* 0x000500141c007388 */ /* 0x0081e80000000400 */
[----:B0-----:R-:W3:Y:S04]  /*178b0*/  LDL.LU R20, [R1+0x1364] ;  /* 0x0013640001147983 */ /* 0x001ee80000300800 */
[----:B--2---:R-:W-:Y:S04]  /*178c0*/  STS.U16 [R28+0xd00], R13 ;  /* 0x000d000d1c007388 */ /* 0x004fe80000000400 */
[----:B------:R0:W-:Y:S04]  /*178d0*/  STS.U16 [R28+0x1500], R14 ;  /* 0x0015000e1c007388 */ /* 0x0001e80000000400 */
[----:B------:R1:W-:Y:S04]  /*178e0*/  STS.U16 [R28+0x1d00], R15 ;  /* 0x001d000f1c007388 */ /* 0x0003e80000000400 */
[----:B------:R2:W-:Y:S04]  /*178f0*/  STS.U16 [R28+0x2500], R22 ;  /* 0x002500161c007388 */ /* 0x0005e80000000400 */
[----:B0-----:R-:W3:Y:S04]  /*17900*/  LDL.LU R14, [R1+0x238] ;  /* 0x00023800010e7983 */ /* 0x001ee80000300800 */
[----:B-1----:R-:W3:Y:S04]  /*17910*/  LDL.LU R15, [R1] ;  /* 0x00000000010f7983 */ /* 0x002ee80000300800 */
[----:B--2---:R-:W2:Y:S04]  /*17920*/  LDL.LU R22, [R1+0x1360] ;  /* 0x0013600001167983 */ /* 0x004ea80000300800 */
[----:B------:R0:W-:Y:S04]  /*17930*/  STS.U16 [R28+0x2d00], R24 ;  /* 0x002d00181c007388 */ /* 0x0001e80000000400 */
[----:B------:R1:W-:Y:S04]  /*17940*/  STS.U16 [R28+0x3500], R26 ;  /* 0x0035001a1c007388 */ /* 0x0003e80000000400 */
[----:B----4-:R4:W-:Y:S04]  /*17950*/  STS.U16 [R28+0x3d00], R6 ;  /* 0x003d00061c007388 */ /* 0x0109e80000000400 */
[----:B0-----:R-:W2:Y:S04]  /*17960*/  LDL.LU R24, [R1+0x135c] ;  /* 0x00135c0001187983 */ /* 0x001ea80000300800 */
[----:B-1----:R-:W2:Y:S04]  /*17970*/  LDL.LU R26, [R1+0x1358] ;  /* 0x00135800011a7983 */ /* 0x002ea80000300800 */
[----:B----4-:R-:W4:Y:S04]  /*17980*/  LDL.LU R6, [R1+0x1354] ;  /* 0x0013540001067983 */ /* 0x010f280000300800 */
[----:B------:R0:W-:Y:S04]  /*17990*/  STS.U16 [R28+0x4500], R7 ;  /* 0x004500071c007388 */ /* 0x0001e80000000400 */
[----:B------:R1:W-:Y:S04]  /*179a0*/  STS.U16 [R28+0x4d00], R8 ;  /* 0x004d00081c007388 */ /* 0x0003e80000000400 */
[----:B------:R1:W-:Y:S04]  /*179b0*/  STS.U16 [R28+0x5500], R9 ;  /* 0x005500091c007388 */ /* 0x0003e80000000400 */
[----:B0-----:R-:W2:Y:S04]  /*179c0*/  LDL.LU R7, [R1+0x1350] ;  /* 0x0013500001077983 */ /* 0x001ea80000300800 */
[----:B-1----:R-:W2:Y:S04]  /*179d0*/  LDL.LU R8, [R1+0x134c] ;  /* 0x00134c0001087983 */ /* 0x002ea80000300800 */
[----:B------:R-:W2:Y:S04]  /*179e0*/  LDL.LU R9, [R1+0x1348] ;  /* 0x0013480001097983 */ /* 0x000ea80000300800 */
[----:B------:R-:W0:Y:S04]  /*179f0*/  S2R R13, SR_TID.X ;  /* 0x00000000000d7919 */ /* 0x000e280000002100 */
[----:B------:R1:W-:Y:S01]  /*17a00*/  STS.U16 [R28+0x5d00], R10 ;  /* 0x005d000a1c007388 */ /* 0x0003e20000000400 */
[----:B0-----:R-:W-:-:S05]  /*17a10*/  LOP3.LUT R13, R13, 0x7f, RZ, 0xc0, !PT ;  /* 0x0000007f0d0d7812 */ /* 0x001fca00078ec0ff */
[----:B------:R-:W-:-:S05]  /*17a20*/  IMAD.SHL.U32 R13, R13, 0x2, RZ ;  /* 0x000000020d0d7824 */ /* 0x000fca00078e00ff */
[C---:B-1----:R-:W-:Y:S01]  /*17a30*/  LOP3.LUT R10, R13.reuse, 0x60, RZ, 0x3c, !PT ;  /* 0x000000600d0a7812 */ /* 0x042fe200078e3cff */
[----:B--2---:R0:W-:Y:S04]  /*17a40*/  STS.U16 [R28+0x6500], R9 ;  /* 0x006500091c007388 */ /* 0x0041e80000000400 */
[----:B------:R1:W-:Y:S04]  /*17a50*/  STS.U16 [R28+0x6d00], R8 ;  /* 0x006d00081c007388 */ /* 0x0003e80000000400 */
[----:B------:R2:W-:Y:S04]  /*17a60*/  STS.U16 [R28+0x7500], R7 ;  /* 0x007500071c007388 */ /* 0x0005e80000000400 */
[----:B0-----:R-:W3:Y:S04]  /*17a70*/  LDL.LU R9, [R1+0x1c] ;  /* 0x00001c0001097983 */ /* 0x001ee80000300800 */
[----:B-1----:R-:W3:Y:S04]  /*17a80*/  LDL.LU R8, [R1+0x20] ;  /* 0x0000200001087983 */ /* 0x002ee80000300800 */
[----:B--2---:R-:W2:Y:S04]  /*17a90*/  LDL.LU R7, [R1+0x24] ;  /* 0x0000240001077983 */ /* 0x004ea80000300800 */
[----:B----4-:R0:W-:Y:S04]  /*17aa0*/  STS.U16 [R28+0x7d00], R6 ;  /* 0x007d00061c007388 */ /* 0x0101e80000000400 */
[----:B------:R1:W-:Y:S04]  /*17ab0*/  STS.U16 [R10+0x600], R0 ;  /* 0x000600000a007388 */ /* 0x0003e80000000400 */
[----:B0-----:R-:W4:Y:S04]  /*17ac0*/  LDL.LU R28, [R1+0x1344] ;  /* 0x00134400011c7983 */ /* 0x001f280000300800 */
[----:B------:R-:W2:Y:S04]  /*17ad0*/  LDL.LU R6, [R1+0x28] ;  /* 0x0000280001067983 */ /* 0x000ea80000300800 */
[----:B-1----:R-:W3:Y:S04]  /*17ae0*/  LDL.LU R0, [R1+0x1340] ;  /* 0x0013400001007983 */ /* 0x002ee80000300800 */
[----:B------:R0:W-:Y:S04]  /*17af0*/  STS.U16 [R10+0xe00], R2 ;  /* 0x000e00020a007388 */ /* 0x0001e80000000400 */
[----:B------:R1:W-:Y:S04]  /*17b00*/  STS.U16 [R10+0x1600], R3 ;  /* 0x001600030a007388 */ /* 0x0003e80000000400 */
[----:B------:R1:W-:Y:S04]  /*17b10*/  STS.U16 [R10+0x1e00], R4 ;  /* 0x001e00040a007388 */ /* 0x0003e80000000400 */
[----:B0-----:R-:W4:Y:S04]  /*17b20*/  LDL.LU R2, [R1+0x133c] ;  /* 0x00133c0001027983 */ /* 0x001f280000300800 */
[----:B-1----:R-:W4:Y:S04]  /*17b30*/  LDL.LU R3, [R1+0x1338] ;  /* 0x0013380001037983 */ /* 0x002f280000300800 */
[----:B------:R-:W4:Y:S04]  /*17b40*/  LDL.LU R4, [R1+0x1334] ;  /* 0x0013340001047983 */ /* 0x000f280000300800 */
[----:B------:R0:W-:Y:S04]  /*17b50*/  STS.U16 [R10+0x2600], R5 ;  /* 0x002600050a007388 */ /* 0x0001e80000000400 */
[----:B0-----:R-:W4:Y:S04]  /*17b60*/  LDL.LU R5, [R1+0x1330] ;  /* 0x0013300001057983 */ /* 0x001f280000300800 */
[----:B--2---:R0:W-:Y:S04]  /*17b70*/  STS.U16 [R10+0x2e00], R6 ;  /* 0x002e00060a007388 */ /* 0x0041e80000000400 */
[----:B------:R-:W-:Y:S04]  /*17b80*/  STS.U16 [R10+0x3600], R7 ;  /* 0x003600070a007388 */ /* 0x000fe80000000400 */
[----:B---3--:R-:W-:Y:S04]  /*17b90*/  STS.U16 [R10+0x3e00], R8 ;  /* 0x003e00080a007388 */ /* 0x008fe80000000400 */
[----:B------:R-:W-:Y:S04]  /*17ba0*/  STS.U16 [R10+0x4600], R9 ;  /* 0x004600090a007388 */ /* 0x000fe80000000400 */
[----:B------:R-:W-:Y:S04]  /*17bb0*/  STS.U16 [R10+0x4e00], R11 ;  /* 0x004e000b0a007388 */ /* 0x000fe80000000400 */
[----:B------:R-:W-:Y:S04]  /*17bc0*/  STS.U16 [R10+0x5600], R12 ;  /* 0x0056000c0a007388 */ /* 0x000fe80000000400 */
[----:B----4-:R-:W-:Y:S04]  /*17bd0*/  STS.U16 [R10+0x5e00], R5 ;  /* 0x005e00050a007388 */ /* 0x010fe80000000400 */
[----:B------:R-:W-:Y:S04]  /*17be0*/  STS.U16 [R10+0x6600], R4 ;  /* 0x006600040a007388 */ /* 0x000fe80000000400 */
[----:B------:R1:W-:Y:S04]  /*17bf0*/  STS.U16 [R10+0x6e00], R3 ;  /* 0x006e00030a007388 */ /* 0x0003e80000000400 */
[----:B------:R2:W-:Y:S04]  /*17c00*/  STS.U16 [R10+0x7600], R2 ;  /* 0x007600020a007388 */ /* 0x0005e80000000400 */
[----:B------:R3:W-:Y:S01]  /*17c10*/  STS.U16 [R10+0x7e00], R0 ;  /* 0x007e00000a007388 */ /* 0x0007e20000000400 */
[----:B0-----:R-:W-:-:S03]  /*17c20*/  LOP3.LUT R6, R13, 0x70, RZ, 0x3c, !PT ;  /* 0x000000700d067812 */ /* 0x001fc600078e3cff */
[----:B-1----:R-:W4:Y:S04]  /*17c30*/  LDL R3, [R1+0x870] ;  /* 0x0008700001037983 */ /* 0x002f280000100800 */
[----:B--2---:R-:W2:Y:S04]  /*17c40*/  LDL R2, [R1+0x1e8] ;  /* 0x0001e80001027983 */ /* 0x004ea80000100800 */
[----:B---3--:R-:W3:Y:S04]  /*17c50*/  LDL R0, [R1+0x1c8] ;  /* 0x0001c80001007983 */ /* 0x008ee80000100800 */
[----:B------:R-:W-:Y:S04]  /*17c60*/  STS.U16 [R6+0x7f00], R14 ;  /* 0x007f000e06007388 */ /* 0x000fe80000000400 */
[----:B------:R-:W-:Y:S04]  /*17c70*/  STS.U16 [R6+0x700], R15 ;  /* 0x0007000f06007388 */ /* 0x000fe80000000400 */
[----:B------:R0:W-:Y:S04]  /*17c80*/  STS.U16 [R6+0xf00], R28 ;  /* 0x000f001c06007388 */ /* 0x0001e80000000400 */
[----:B------:R-:W-:Y:S04]  /*17c90*/  STS.U16 [R6+0x1700], R26 ;  /* 0x0017001a06007388 */ /* 0x000fe80000000400 */
        /* <DEDUP_REMOVED lines=12> */
[----:B------:R-:W-:Y:S06]  /*17d60*/  BAR.SYNC.DEFER_BLOCKING 0x0 ;  /* 0x0000000000007b1d */ /* 0x000fec0000010000 */
[----:B0-----:R-:W3:Y:S04]  /*17d70*/  LDL R28, [R1+0x86c] ;  /* 0x00086c00011c7983 */ /* 0x001ee80000100800 */
[----:B----4-:R-:W-:Y:S04]  /*17d80*/  LDSM.16.MT88.4 R16, [R3+0x8000] ;  /* 0x008000000310783b */ /* 0x010fe80000004200 */
[----:B--2---:R-:W-:Y:S04]  /*17d90*/  LDSM.16.M88.4 R8, [R2] ;  /* 0x000000000208783b */ /* 0x004fe80000000200 */
[----:B---3--:R-:W0:Y:S04]  /*17da0*/  LDSM.16.MT88.4 R24, [R0+0x8000] ;  /* 0x008000000018783b */ /* 0x008e280000004200 */
[----:B------:R-:W1:Y:S04]  /*17db0*/  LDSM.16.M88.4 R12, [R2+0x4000] ;  /* 0x00400000020c783b */ /* 0x000e680000000200 */
[----:B------:R-:W2:Y:S04]  /*17dc0*/  LDSM.16.M88.4 R4, [R2+0x2000] ;  /* 0x002000000204783b */ /* 0x000ea80000000200 */
[----:B0-----:R-:W-:Y:S04]  /*17dd0*/  STL.64 [R1+0x1328], R26 ;  /* 0x0013281a01007387 */ /* 0x001fe80000100a00 */
[----:B------:R-:W-:Y:S04]  /*17de0*/  STL.64 [R1+0x1320], R24 ;  /* 0x0013201801007387 */ /* 0x000fe80000100a00 */
[----:B------:R-:W-:Y:S04]  /*17df0*/  STL.64 [R1+0x20], R8 ;  /* 0x0000200801007387 */ /* 0x000fe80000100a00 */
[----:B------:R-:W-:Y:S04]  /*17e00*/  STL.64 [R1+0x28], R10 ;  /* 0x0000280a01007387 */ /* 0x000fe80000100a00 */
[----:B------:R-:W0:Y:S04]  /*17e10*/  LDSM.16.M88.4 R8, [R2+0x6000] ;  /* 0x006000000208783b */ /* 0x000e280000000200 */
[----:B-1----:R-:W-:Y:S04]  /*17e20*/  STL [R1+0x11fc], R14 ;  /* 0x0011fc0e01007387 */ /* 0x002fe80000100800 */
[----:B--2---:R-:W-:Y:S04]  /*17e30*/  STL.64 [R1+0x10], R4 ;  /* 0x0000100401007387 */ /* 0x004fe80000100a00 */
[----:B------:R-:W-:Y:S04]  /*17e40*/  STL.64 [R1+0x18], R6 ;  /* 0x0000180601007387 */ /* 0x000fe80000100a00 */
[----:B------:R-:W-:Y:S04]  /*17e50*/  STL [R1+0x11f8], R15 ;  /* 0x0011f80f01007387 */ /* 0x000fe80000100800 */
[----:B------:R-:W-:Y:S04]  /*17e60*/  STL.64 [R1+0x12f8], R12 ;  /* 0x0012f80c01007387 */ /* 0x000fe80000100a00 */
[----:B------:R-:W-:Y:S04]  /*17e70*/  LDSM.16.MT88.4 R4, [R28+0x8000] ;  /* 0x008000001c04783b */ /* 0x000fe80000004200 */
[----:B------:R-:W-:Y:S04]  /*17e80*/  LDSM.16.MT88.4 R24, [R0+0x8800] ;  /* 0x008800000018783b */ /* 0x000fe80000004200 */
[----:B0-----:R0:W-:Y:S04]  /*17e90*/  STL [R1+0x1204], R10 ;  /* 0x0012040a01007387 */ /* 0x0011e80000100800 */
[----:B0-----:R-:W2:Y:S04]  /*17ea0*/  LDL R10, [R1+0x874] ;  /* 0x00087400010a7983 */ /* 0x001ea80000100800 */
[----:B------:R-:W-:Y:S04]  /*17eb0*/  STL [R1+0x1200], R11 ;  /* 0x0012000b01007387 */ /* 0x000fe80000100800 */
[----:B------:R-:W-:Y:S04]  /*17ec0*/  STL [R1+0xf28], R2 ;  /* 0x000f280201007387 */ /* 0x000fe80000100800 */
[----:B--2---:R-:W0:Y:S04]  /*17ed0*/  LDSM.16.MT88.4 R20, [R10+0x8000] ;  /* 0x008000000a14783b */ /* 0x004e280000004200 */
[----:B------:R-:W-:Y:S04]  /*17ee0*/  STL [R1+0x1308], R10 ;  /* 0x0013080a01007387 */ /* 0x000fe80000100800 */
[----:B------:R1:W-:Y:S04]  /*17ef0*/  STL.64 [R1+0x1300], R8 ;  /* 0x0013000801007387 */ /* 0x0003e80000100a00 */
[----:B0-----:R0:W-:Y:S04]  /*17f00*/  STL [R1+0x12f0], R23 ;  /* 0x0012f01701007387 */ /* 0x0011e80000100800 */
[----:B-1----:R-:W2:Y:S04]  /*17f10*/  LDL.LU.64 R8, [R1+0x180] ;  /* 0x0001800001087983 */ /* 0x002ea80000300a00 */
[----:B------:R-:W2:Y:S04]  /*17f20*/  LDL.LU.64 R10, [R1+0x188] ;  /* 0x00018800010a7983 */ /* 0x000ea80000300a00 */
[----:B------:R-:W3:Y:S04]  /*17f30*/  LDL.LU.64 R12, [R1+0x170] ;  /* 0x00017000010c7983 */ /* 0x000ee80000300a00 */
[----:B------:R-:W4:Y:S01]  /*17f40*/  LDL.LU.64 R14, [R1+0x178] ;  /* 0x00017800010e7983 */ /* 0x000f220000300a00 */
[----:B0-----:R-:W-:-:S03]  /*17f50*/  IMAD.MOV.U32 R23, RZ, RZ, R24 ;  /* 0x000000ffff177224 */ /* 0x001fc600078e0018 */
[----:B----4-:R-:W-:Y:S04]  /*17f60*/  STL.64 [R1+0x1318], R14 ;  /* 0x0013180e01007387 */ /* 0x010fe80000100a00 */
[----:B---3--:R0:W-:Y:S04]  /*17f70*/  STL.64 [R1+0x1310], R12 ;  /* 0x0013100c01007387 */ /* 0x0081e80000100a00 */
[----:B0-----:R-:W3:Y:S04]  /*17f80*/  LDL.64 R12, [R1+0x20] ;  /* 0x00002000010c7983 */ /* 0x001ee80000100a00 */
[----:B------:R-:W-:Y:S04]  /*17f90*/  STL.64 [R1+0x12e0], R18 ;  /* 0x0012e01201007387 */ /* 0x000fe80000100a00 */
[----:B------:R0:W-:Y:S04]  /*17fa0*/  STL.64 [R1+0x12d8], R16 ;  /* 0x0012d81001007387 */ /* 0x0001e80000100a00 */
[----:B0-----:R-:W4:Y:S04]  /*17fb0*/  LDL.LU.64 R16, [R1+0x10] ;  /* 0x0000100001107983 */ /* 0x001f280000300a00 */
[----:B------:R-:W-:Y:S04]  /*17fc0*/  STL [R1+0x1288], R5 ;  /* 0x0012880501007387 */ /* 0x000fe80000100800 */
[----:B------:R-:W-:Y:S04]  /*17fd0*/  STL [R1+0x1284], R6 ;  /* 0x0012840601007387 */ /* 0x000fe80000100800 */
[----:B------:R-:W-:Y:S04]  /*17fe0*/  STL [R1+0x1280], R7 ;  /* 0x0012800701007387 */ /* 0x000fe80000100800 */
[----:B------:R-:W-:Y:S04]  /*17ff0*/  STL [R1+0x1208], R28 ;  /* 0x0012081c01007387 */ /* 0x000fe80000100800 */
[----:B------:R-:W-:Y:S04]  /*18000*/  STL [R1+0x4], R25 ;  /* 0x0000041901007387 */ /* 0x000fe80000100800 */
[----:B------:R0:W-:Y:S04]  /*18010*/  STL.64 [R1+0x8], R26 ;  /* 0x0000081a01007387 */ /* 0x0001e80000100a00 */
[----:B0-----:R-:W2:Y:S04]  /*18020*/  LDL.LU.64 R26, [R1+0x1328] ;  /* 0x00132800011a7983 */ /* 0x001ea80000300a00 */
[----:B------:R-:W2:Y:S04]  /*18030*/  LDL.LU.64 R24, [R1+0x1320] ;  /* 0x0013200001187983 */ /* 0x000ea80000300a00 */
[----:B------:R0:W-:Y:S04]  /*18040*/  STL [R1+0x11c0], R0 ;  /* 0x0011c00001007387 */ /* 0x0001e80000100800 */
[----:B------:R-:W4:Y:S01]  /*18050*/  LDL.LU.64 R14, [R1+0x1318] ;  /* 0x00131800010e7983 */ /* 0x000f220000300a00 */
[----:B---3--:R-:W-:-:S02]  /*18060*/  IMAD.MOV.U32 R29, RZ, RZ, R12 ;  /* 0x000000ffff1d7224 */ /* 0x008fc400078e000c */
[----:B0-----:R-:W-:Y:S01]  /*18070*/  IMAD.MOV.U32 R0, RZ, RZ, R13 ;  /* 0x000000ffff007224 */ /* 0x001fe200078e000d */
[----:B--2---:R-:W-:Y:S01]  /*18080*/  HMMA.16816.F32 R8, R24, R12, R8 ;  /* 0x0000000c1808723c */ /* 0x004fe20000001808 */
[----:B------:R-:W4:Y:S11]  /*18090*/  LDL.LU.64 R12, [R1+0x1310] ;  /* 0x00131000010c7983 */ /* 0x000f360000300a00 */
[----:B------:R-:W-:Y:S11]  /*180a0*/  @!UPT UIADD3 URZ, URZ, URZ, URZ ;  /* 0x0000003f3f3ff290 */ /* 0x000ff6000fffe03f */
[----:B------:R-:W-:Y:S01]  /*180b0*/  @!UPT UIADD3 URZ, URZ, URZ, URZ ;  /* 0x0000003f3f3ff290 */ /* 0x000fe2000fffe03f */
[----:B------:R-:W-:Y:S01]  /*180c0*/  IMAD.MOV.U32 R2, RZ, RZ, R11 ;  /* 0x000000ffff027224 */ /* 0x000fe200078e000b */
[----:B------:R0:W-:Y:S01]  /*180d0*/  STL.64 [R1+0x30], R8 ;  /* 0x0000300801007387 */ /* 0x0001e20000100a00 */
[----:B------:R-:W-:-:S03]  /*180e0*/  IMAD.MOV.U32 R3, RZ, RZ, R10 ;  /* 0x000000ffff037224 */ /* 0x000fc600078e000a */
[----:B------:R-:W2:Y:S04]  /*180f0*/  LDL.LU R10, [R1+0x1308] ;  /* 0x00130800010a7983 */ /* 0x000ea80000300800 */
[----:B0-----:R-:W3:Y:S04]  /*18100*/  LDL.LU.64 R8, [R1+0x1300] ;  /* 0x0013000001087983 */ /* 0x001ee80000300a00 */
[----:B------:R-:W-:Y:S04]  /*18110*/  STL [R1+0x12a4], R2 ;  /* 0x0012a40201007387 */ /* 0x000fe80000100800 */
[----:B------:R-:W-:Y:S01]  /*18120*/  STL [R1+0x12a0], R3 ;  /* 0x0012a00301007387 */ /* 0x000fe20000100800 */
[C---:B----4-:R-:W-:Y:S11]  /*18130*/  HMMA.16816.F32 R12, R24.reuse, R16, R12 ;  /* 0x00000010180c723c */ /* 0x050ff6000000180c */
[----:B------:R-:W-:Y:S11]  /*18140*/  @!UPT UIADD3 URZ, URZ, URZ, URZ ;  /* 0x0000003f3f3ff290 */ /* 0x000ff6000fffe03f */
[----:B------:R-:W-:Y:S01]  /*18150*/  @!UPT UIADD3 URZ, URZ, URZ, URZ ;  /* 0x0000003f3f3ff290 */ /* 0x000fe2000fffe03f */
[----:B------:R-:W-:Y:S01]  /*18160*/  STL [R1+0x7c], R15 ;  /* 0x00007c0f01007387 */ /* 0x000fe20000100800 */
[----:B------:R-:W-:Y:S02]  /*18170*/  IMAD.MOV.U32 R5, RZ, RZ, R12 ;  /* 0x000000ffff057224 */ /* 0x000fe400078e000c */
[----:B------:R-:W-:Y:S02]  /*18180*/  IMAD.MOV.U32 R6, RZ, RZ, R13 ;  /* 0x000000ffff067224 */ /* 0x000fe400078e000d */
[----:B------:R-:W-:Y:S01]  /*18190*/  IMAD.MOV.U32 R7, RZ, RZ, R14 ;  /* 0x000000ffff077224 */ /* 0x000fe200078e000e */
[----:B------:R-:W4:Y:S04]  /*181a0*/  LDL.LU.64 R12, [R1+0x12f8] ;  /* 0x0012f800010c7983 */ /* 0x000f280000300a00 */
[----:B------:R0:W-:Y:S04]  /*181b0*/  STL.64 [R1+0x12e8], R16 ;  /* 0x0012e81001007387 */ /* 0x0001e80000100a00 */
[----:B0-----:R-:W4:Y:S04]  /*181c0*/  LDL.LU.64 R16, [R1+0x160] ;  /* 0x0001600001107983 */ /* 0x001f280000300a00 */
[----:B------:R-:W4:Y:S04]  /*181d0*/  LDL.LU.64 R18, [R1+0x168] ;  /* 0x0001680001127983 */ /* 0x000f280000300a00 */
[----:B------:R-:W-:Y:S04]  /*181e0*/  STL.64 [R1+0x1298], R6 ;  /* 0x0012980601007387 */ /* 0x000fe80000100a00 */
[----:B------:R0:W-:Y:S04]  /*181f0*/  STL.64 [R1+0x1290], R4 ;  /* 0x0012900401007387 */ /* 0x0001e80000100a00 */
[----:B0-----:R-:W3:Y:S04]  /*18200*/  LDL.LU.64 R4, [R1+0x130] ;  /* 0x0001300001047983 */ /* 0x001ee80000300a00 */
[----:B------:R-:W3:Y:S01]  /*18210*/  LDL.LU.64 R6, [R1+0x138] ;  /* 0x0001380001067983 */ /* 0x000ee20000300a00 */
[----:B--2---:R-:W-:Y:S01]  /*18220*/  IMAD.MOV.U32 R2, RZ, RZ, R10 ;  /* 0x000000ffff027224 */ /* 0x004fe200078e000a */
[C---:B----4-:R-:W-:Y:S08]  /*18230*/  HMMA.16816.F32 R16, R24.reuse, R12, R16 ;  /* 0x0000000c1810723c */ /* 0x050ff00000001810 */
[----:B---3--:R-:W-:Y:S01]  /*18240*/  HMMA.16816.F32 R4, R24, R8, R4 ;  /* 0x000000081804723c */ /* 0x008fe20000001804 */
[----:B------:R-:W0:Y:S11]  /*18250*/  LDSM.16.MT88.4 R24, [R2+0x8800] ;  /* 0x008800000218783b */ /* 0x000e360000004200 */
[----:B------:R-:W-:Y:S04]  /*18260*/  @!UPT UIADD3 URZ, URZ, URZ, URZ ;  /* 0x0000003f3f3ff290 */ /* 0x000fe8000fffe03f */
[----:B------:R-:W-:Y:S02]  /*18270*/  IMAD.MOV.U32 R15, RZ, RZ, R19 ;  /* 0x000000ffff0f7224 */ /* 0x000fe400078e0013 */
[----:B------:R-:W-:Y:S02]  /*18280*/  IMAD.MOV.U32 R14, RZ, RZ, R18 ;  /* 0x000000ffff0e7224 */ /* 0x000fe400078e0012 */
[----:B------:R-:W-:Y:S02]  /*18290*/  IMAD.MOV.U32 R10, RZ, RZ, R16 ;  /* 0x000000ffff0a7224 */ /* 0x000fe400078e0010 */
[----:B------:R-:W-:Y:S02]  /*182a0*/  IMAD.MOV.U32 R11, RZ, RZ, R17 ;  /* 0x000000ffff0b7224 */ /* 0x000fe400078e0011 */
[----:B------:R-:W2:Y:S04]  /*182b0*/  LDL.LU.64 R16, [R1+0x150] ;  /* 0x0001500001107983 */ /* 0x000ea80000300a00 */
[----:B------:R-:W2:Y:S04]  /*182c0*/  LDL.LU.64 R18, [R1+0x158] ;  /* 0x0001580001127983 */ /* 0x000ea80000300a00 */
[----:B------:R-:W-:Y:S04]  /*182d0*/  STL [R1+0x1218], R15 ;  /* 0x0012180f01007387 */ /* 0x000fe80000100800 */
[----:B------:R-:W-:Y:S04]  /*182e0*/  STL [R1+0x1214], R14 ;  /* 0x0012140e01007387 */ /* 0x000fe80000100800 */
[----:B------:R-:W-:Y:S01]  /*182f0*/  STL [R1+0x1210], R11 ;  /* 0x0012100b01007387 */ /* 0x000fe20000100800 */
[----:B------:R-:W-:-:S03]  /*18300*/  IMAD.MOV.U32 R28, RZ, RZ, R7 ;  /* 0x000000ffff1c7224 */ /* 0x000fc600078e0007 */
[----:B------:R-:W-:Y:S04]  /*18310*/  STL [R1+0x120c], R10 ;  /* 0x00120c0a01007387 */ /* 0x000fe80000100800 */
[----:B------:R1:W-:Y:S04]  /*18320*/  STL.64 [R1+0x60], R4 ;  /* 0x0000600401007387 */ /* 0x0003e80000100a00 */
[----:B------:R3:W-:Y:S04]  /*18330*/  STL [R1+0x68], R6 ;  /* 0x0000680601007387 */ /* 0x0007e80000100800 */
[----:B-1----:R-:W4:Y:S04]  /*18340*/  LDL.LU.64 R4, [R1+0x140] ;  /* 0x0001400001047983 */ /* 0x002f280000300a00 */
[----:B---3--:R-:W4:Y:S04]  /*18350*/  LDL.LU.64 R6, [R1+0x148] ;  /* 0x0001480001067983 */ /* 0x008f280000300a00 */
[----:B0-----:R-:W-:Y:S04]  /*18360*/  STL.64 [R1+0x11d0], R26 ;  /* 0x0011d01a01007387 */ /* 0x001fe80000100a00 */
[----:B------:R0:W-:Y:S02]  /*18370*/  STL.64 [R1+0x11c8], R24 ;  /* 0x0011c81801007387 */ /* 0x0001e40000100a00 */
[----:B0-----:R-:W-:-:S02]  /*18380*/  IMAD.MOV.U32 R24, RZ, RZ, R23 ;  /* 0x000000ffff187224 */ /* 0x001fc400078e0017 */
[----:B------:R-:W2:Y:S04]  /*18390*/  LDL.LU R23, [R1+0x12f0] ;  /* 0x0012f00001177983 */ /* 0x000ea80000300800 */
[----:B------:R-:W3:Y:S04]  /*183a0*/  LDL.LU R25, [R1+0x4] ;  /* 0x0000040001197983 */ /* 0x000ee80000300800 */
[----:B------:R-:W2:Y:S04]  /*183b0*/  LDL.LU R26, [R1+0x8] ;  /* 0x00000800011a7983 */ /* 0x000ea80000300800 */
[----:B------:R-:W2:Y:S04]  /*183c0*/  LDL.LU R27, [R1+0xc] ;  /* 0x00000c00011b7983 */ /* 0x000ea80000300800 */
[----:B--2---:R-:W-:Y:S04]  /*183d0*/  STL.64 [R1+0x1238], R26 ;  /* 0x0012381a01007387 */ /* 0x004fe80000100a00 */
[----:B---3--:R0:W-:Y:S02]  /*183e0*/  STL.64 [R1+0x1230], R24 ;  /* 0x0012301801007387 */ /* 0x0081e40000100a00 */
[----:B0-----:R-:W-:-:S02]  /*183f0*/  IMAD.MOV.U32 R24, RZ, RZ, R29 ;  /* 0x000000ffff187224 */ /* 0x001fc400078e001d */
[----:B------:R-:W-:-:S07]  /*18400*/  IMAD.MOV.U32 R25, RZ, RZ, R0 ;  /* 0x000000ffff197224 */ /* 0x000fce00078e0000 */
[----:B------:R-:W-:Y:S01]  /*18410*/  HMMA.16816.F32 R24, R20, R24, R16 ;  /* 0x000000181418723c */ /* 0x000fe20000001810 */
[----:B------:R-:W4:Y:S11]  /*18420*/  LDL.LU.64 R16, [R1+0x12e8] ;  /* 0x0012e80001107983 */ /* 0x000f360000300a00 */
[----:B------:R-:W-:Y:S11]  /*18430*/  @!UPT UIADD3 URZ, URZ, URZ, URZ ;  /* 0x0000003f3f3ff290 */ /* 0x000ff6000fffe03f */
[----:B------:R-:W-:Y:S01]  /*18440*/  @!UPT UIADD3 URZ, URZ, URZ, URZ ;  /* 0x0000003f3f3ff290 */ /* 0x000fe2000fffe03f */
[----:B------:R-:W-:Y:S02]  /*18450*/  IMAD.MOV.U32 R15, RZ, RZ, R24 ;  /* 0x000000ffff0f7224 */ /* 0x000fe400078e0018 */
[----:B------:R-:W-:Y:S02]  /*18460*/  IMAD.MOV.U32 R14, RZ, RZ, R25 ;  /* 0x000000ffff0e7224 */ /* 0x000fe400078e0019 */
[----:B------:R-:W-:Y:S01]  /*18470*/  IMAD.MOV.U32 R11, RZ, RZ, R26 ;  /* 0x000000ffff0b7224 */ /* 0x000fe200078e001a */
[----:B------:R-:W2:Y:S01]  /*18480*/  LDL.LU.64 R24, [R1+0xc0] ;  /* 0x0000c00001187983 */ /* 0x000ea20000300a00 */
[----:B------:R-:W-:-:S03]  /*18490*/  IMAD.MOV.U32 R10, RZ, RZ, R27 ;  /* 0x000000ffff0a7224 */ /* 0x000fc600078e001b */
[----:B------:R-:W2:Y:S01]  /*184a0*/  LDL.LU.64 R26, [R1+0xc8] ;  /* 0x0000c800011a7983 */ /* 0x000ea20000300a00 */
[C---:B----4-:R-:W-:Y:S01]  /*184b0*/  HMMA.16816.F32 R4, R20.reuse, R16, R4 ;  /* 0x000000101404723c */ /* 0x050fe20000001804 */
[----:B------:R-:W-:Y:S02]  /*184c0*/  IMAD.MOV.U32 R3, RZ, RZ, R16 ;  /* 0x000000ffff037224 */ /* 0x000fe400078e0010 */
[----:B------:R-:W-:Y:S11]  /*184d0*/  IMAD.MOV.U32 R2, RZ, RZ, R17 ;  /* 0x000000ffff027224 */ /* 0x000ff600078e0011 */
[----:B------:R-:W-:Y:S09]  /*184e0*/  @!UPT UIADD3 URZ, URZ, URZ, URZ ;  /* 0x0000003f3f3ff290 */ /* 0x000ff2000fffe03f */
[----:B------:R0:W-:Y:S04]  /*184f0*/  STL.64 [R1+0x40], R4 ;  /* 0x0000400401007387 */ /* 0x0001e80000100a00 */
[----:B------:R1:W-:Y:S04]  /*18500*/  STL.64 [R1+0x48], R6 ;  /* 0x0000480601007387 */ /* 0x0003e80000100a00 */
[----:B------:R-:W3:Y:S04]  /*18510*/  LDL.LU.64 R16, [R1+0xb0] ;  /* 0x0000b00001107983 */ /* 0x000ee80000300a00 */
[----:B------:R-:W3:Y:S04]  /*18520*/  LDL.LU.64 R18, [R1+0xb8] ;  /* 0x0000b80001127983 */ /* 0x000ee80000300a00 */
[----:B0-----:R-:W4:Y:S04]  /*18530*/  LDL.LU.64 R4, [R1+0xd0] ;  /* 0x0000d00001047983 */ /* 0x001f280000300a00 */
[----:B-1----:R-:W3:Y:S01]  /*18540*/  LDL.LU.64 R6, [R1+0xd8] ;  /* 0x0000d80001067983 */ /* 0x002ee20000300a00 */
[C---:B--2---:R-:W-:Y:S03]  /*18550*/  HMMA.16816.F32 R24, R20.reuse, R12, R24 ;  /* 0x0000000c1418723c */ /* 0x044fe60000001818 */
[----:B---3--:R-:W-:Y:S04]  /*18560*/  STL.64 [R1+0x12b0], R6 ;  /* 0x0012b00601007387 */ /* 0x008fe80000100a00 */
[----:B----4-:R0:W-:Y:S04]  /*18570*/  STL.64 [R1+0x12a8], R4 ;  /* 0x0012a80401007387 */ /* 0x0101e80000100a00 */
[----:B0-----:R-:W2:Y:S04]  /*18580*/  LDL.LU.64 R4, [R1+0xe0] ;  /* 0x0000e00001047983 */ /* 0x001ea80000300a00 */
[----:B------:R-:W3:Y:S09]  /*18590*/  LDL.LU.64 R6, [R1+0xe8] ;  /* 0x0000e80001067983 */ /* 0x000ef20000300a00 */
[----:B------:R-:W-:Y:S01]  /*185a0*/  IMAD.MOV.U32 R0, RZ, RZ, R26 ;  /* 0x000000ffff007224 */ /* 0x000fe200078e001a */
[----:B------:R-:W-:Y:S01]  /*185b0*/  HMMA.16816.F32 R20, R20, R8, R16 ;  /* 0x000000081414723c */ /* 0x000fe20000001810 */
[----:B---3--:R-:W-:Y:S04]  /*185c0*/  STL.64 [R1+0x12c0], R6 ;  /* 0x0012c00601007387 */ /* 0x008fe80000100a00 */
[----:B--2---:R0:W-:Y:S04]  /*185d0*/  STL.64 [R1+0x12b8], R4 ;  /* 0x0012b80401007387 */ /* 0x0041e80000100a00 */
[----:B0-----:R-:W2:Y:S04]  /*185e0*/  LDL.LU.64 R4, [R1+0x20] ;  /* 0x0000200001047983 */ /* 0x001ea80000300a00 */
[----:B------:R-:W-:Y:S04]  /*185f0*/  STL.64 [R1+0xc0], R24 ;  /* 0x0000c01801007387 */ /* 0x000fe80000100a00 */
[----:B------:R-:W-:Y:S04]  /*18600*/  STL [R1+0xcc], R27 ;  /* 0x0000cc1b01007387 */ /* 0x000fe80000100800 */
[----:B------:R-:W-:Y:S04]  /*18610*/  STL.64 [R1+0x12d0], R14 ;  /* 0x0012d00e01007387 */ /* 0x000fe80000100a00 */
[----:B------:R0:W-:Y:S04]  /*18620*/  STL.64 [R1+0x12c8], R12 ;  /* 0x0012c80c01007387 */ /* 0x0001e80000100a00 */
[----:B0-----:R-:W3:Y:S04]  /*18630*/  LDL.LU.64 R12, [R1+0xf0] ;  /* 0x0000f000010c7983 */ /* 0x001ee80000300a00 */
[----:B------:R-:W3:Y:S04]  /*18640*/  LDL.LU.64 R14, [R1+0xf8] ;  /* 0x0000f800010e7983 */ /* 0x000ee80000300a00 */
[----:B------:R-:W4:Y:S04]  /*18650*/  LDL.LU.64 R24, [R1+0xa0] ;  /* 0x0000a00001187983 */ /* 0x000f280000300a00 */
[----:B------:R-:W4:Y:S04]  /*18660*/  LDL.LU.64 R26, [R1+0xa8] ;  /* 0x0000a800011a7983 */ /* 0x000f280000300a00 */
[----:B------:R-:W3:Y:S04]  /*18670*/  LDL.LU.64 R18, [R1+0x12e0] ;  /* 0x0012e00001127983 */ /* 0x000ee80000300a00 */
[----:B------:R-:W3:Y:S01]  /*18680*/  LDL.LU.64 R16, [R1+0x12d8] ;  /* 0x0012d80001107983 */ /* 0x000ee20000300a00 */
[----:B------:R-:W-:-:S03]  /*18690*/  IMAD.MOV.U32 R29, RZ, RZ, R23 ;  /* 0x000000ffff1d7224 */ /* 0x000fc600078e0017 */
[----:B------:R-:W-:Y:S04]  /*186a0*/  STL.64 [R1+0xb0], R20 ;  /* 0x0000b01401007387 */ /* 0x000fe80000100a00 */
[----:B------:R0:W-:Y:S04]  /*186b0*/  STL [R1+0xb8], R22 ;  /* 0x0000b81601007387 */ /* 0x0001e80000100800 */
[----:B------:R-:W4:Y:S04]  /*186c0*/  LDL R23, [R1+0x1c] ;  /* 0x00001c0001177983 */ /* 0x000f280000100800 */
[----:B0-----:R-:W4:Y:S01]  /*186d0*/  LDL R22, [R1+0x18] ;  /* 0x0000180001167983 */ /* 0x001f220000100800 */
[----:B------:R-:W-:-:S02]  /*186e0*/  IMAD.MOV.U32 R20, RZ, RZ, R3 ;  /* 0x000000ffff147224 */ /* 0x000fc400078e0003 */
[----:B------:R-:W-:Y:S02]  /*186f0*/  IMAD.MOV.U32 R21, RZ, RZ, R2 ;  /* 0x000000ffff157224 */ /* 0x000fe400078e0002 */
[----:B--2---:R-:W-:Y:S02]  /*18700*/  IMAD.MOV.U32 R2, RZ, RZ, R4 ;  /* 0x000000ffff027224 */ /* 0x004fe400078e0004 */
[----:B------:R-:W-:Y:S01]  /*18710*/  IMAD.MOV.U32 R3, RZ, RZ, R5 ;  /* 0x000000ffff037224 */ /* 0x000fe200078e0005 */
[C---:B---3--:R-:W-:Y:S11]  /*18720*/  HMMA.16816.F32 R12, R16.reuse, R4, R12 ;  /* 0x00000004100c723c */ /* 0x048ff6000000180c */
[----:B------:R-:W-:Y:S11]  /*18730*/  @!UPT UIADD3 URZ, URZ, URZ, URZ ;  /* 0x0000003f3f3ff290 */ /* 0x000ff6000fffe03f */
[----:B------:R-:W-:Y:S01]  /*18740*/  @!UPT UIADD3 URZ, URZ, URZ, URZ ;  /* 0x0000003f3f3ff290 */ /* 0x000fe2000fffe03f */
[----:B------:R-:W-:Y:S04]  /*18750*/  STL.64 [R1+0xf0], R12 ;  /* 0x0000f00c01007387 */ /* 0x000fe80000100a00 */
[----:B------:R0:W-:Y:S04]  /*18760*/  STL.64 [R1+0xf8], R14 ;  /* 0x0000f80e01007387 */ /* 0x0001e80000100a00 */
[----:B0-----:R-:W2:Y:S04]  /*18770*/  LDL.LU.64 R14, [R1+0x12d0] ;  /* 0x0012d000010e7983 */ /* 0x001ea80000300a00 */
[----:B------:R-:W3:Y:S04]  /*18780*/  LDL.LU.64 R12, [R1+0x12c8] ;  /* 0x0012c800010c7983 */ /* 0x000ee80000300a00 */
[----:B------:R-:W2:Y:S04]  /*18790*/  LDL.LU.64 R6, [R1+0x12c0] ;  /* 0x0012c00001067983 */ /* 0x000ea80000300a00 */
[----:B------:R-:W2:Y:S02]  /*187a0*/  LDL.LU.64 R4, [R1+0x12b8] ;  /* 0x0012b80001047983 */ /* 0x000ea40000300a00 */
[----:B--2---:R-:W-:Y:S11]  /*187b0*/  HMMA.16816.F32 R4, R16, R20, R4 ;  /* 0x000000141004723c */ /* 0x004ff60000001804 */
[----:B------:R-:W-:Y:S11]  /*187c0*/  @!UPT UIADD3 URZ, URZ, URZ, URZ ;  /* 0x0000003f3f3ff290 */ /* 0x000ff6000fffe03f */
[----:B------:R-:W-:Y:S01]  /*187d0*/  @!UPT UIADD3 URZ, URZ, URZ, URZ ;  /* 0x0000003f3f3ff290 */ /* 0x000fe2000fffe03f */
[----:B------:R-:W-:Y:S04]  /*187e0*/  STL.64 [R1+0xe0], R4 ;  /* 0x0000e00401007387 */ /* 0x000fe80000100a00 */
[----:B------:R0:W-:Y:S04]  /*187f0*/  STL.64 [R1+0xe8], R6 ;  /* 0x0000e80601007387 */ /* 0x0001e80000100a00 */
[----:B0-----:R-:W3:Y:S04]  /*18800*/  LDL.LU.64 R6, [R1+0x12b0] ;  /* 0x0012b00001067983 */ /* 0x001ee80000300a00 */
[----:B------:R-:W3:Y:S04]  /*18810*/  LDL.LU.64 R4, [R1+0x12a8] ;  /* 0x0012a80001047983 */ /* 0x000ee80000300a00 */
[----:B----4-:R-:W-:Y:S04]  /*18820*/  STL.64 [R1+0x1268], R22 ;  /* 0x0012681601007387 */ /* 0x010fe80000100a00 */
[----:B------:R0:W-:Y:S02]  /*18830*/  STL.64 [R1+0x1260], R20 ;  /* 0x0012601401007387 */ /* 0x0001e40000100a00 */
[----:B0-----:R-:W-:-:S02]  /*18840*/  IMAD.MOV.U32 R20, RZ, RZ, R2 ;  /* 0x000000ffff147224 */ /* 0x001fc400078e0002 */
[----:B------:R-:W2:Y:S01]  /*18850*/  LDL.LU R2, [R1+0x12a4] ;  /* 0x0012a40001027983 */ /* 0x000ea20000300800 */
[----:B------:R-:W-:-:S03]  /*18860*/  IMAD.MOV.U32 R21, RZ, RZ, R3 ;  /* 0x000000ffff157224 */ /* 0x000fc600078e0003 */
[----:B------:R-:W4:Y:S01]  /*18870*/  LDL.LU R3, [R1+0x12a0] ;  /* 0x0012a00001037983 */ /* 0x000f220000300800 */
[C---:B---3--:R-:W-:Y:S11]  /*18880*/  HMMA.16816.F32 R4, R16.reuse, R12, R4 ;  /* 0x0000000c1004723c */ /* 0x048ff60000001804 */
[----:B------:R-:W-:Y:S11]  /*18890*/  @!UPT UIADD3 URZ, URZ, URZ, URZ ;  /* 0x0000003f3f3ff290 */ /* 0x000ff6000fffe03f */
[----:B------:R-:W-:Y:S01]  /*188a0*/  @!UPT UIADD3 URZ, URZ, URZ, URZ ;  /* 0x0000003f3f3ff290 */ /* 0x000fe2000fffe03f */
[----:B------:R-:W-:Y:S04]  /*188b0*/  STL.64 [R1+0xd0], R4 ;  /* 0x0000d00401007387 */ /* 0x000fe80000100a00 */
[----:B------:R0:W-:Y:S04]  /*188c0*/  STL.64 [R1+0xd8], R6 ;  /* 0x0000d80601007387 */ /* 0x0001e80000100a00 */
[----:B0-----:R-:W3:Y:S04]  /*188d0*/  LDL.LU.64 R6, [R1+0x1298] ;  /* 0x0012980001067983 */ /* 0x001ee80000300a00 */
[----:B------:R-:W2:Y:S04]  /*188e0*/  LDL.LU.64 R4, [R1+0x1290] ;  /* 0x0012900001047983 */ /* 0x000ea80000300a00 */
[----:B------:R-:W-:Y:S04]  /*188f0*/  STL.64 [R1+0x1258], R14 ;  /* 0x0012580e01007387 */ /* 0x000fe80000100a00 */
[----:B------:R0:W-:Y:S04]  /*18900*/  STL.64 [R1+0x1250], R12 ;  /* 0x0012500c01007387 */ /* 0x0001e80000100a00 */
[----:B0-----:R-:W4:Y:S04]  /*18910*/  LDL.LU.64 R12, [R1+0x100] ;  /* 0x00010000010c7983 */ /* 0x001f280000300a00 */
[----:B------:R-:W4:Y:S01]  /*18920*/  LDL.LU.64 R14, [R1+0x108] ;  /* 0x00010800010e7983 */ /* 0x000f220000300a00 */
[----:B------:R-:W-:Y:S11]  /*18930*/  HMMA.16816.F32 R16, R16, R8, R24 ;  /* 0x000000081010723c */ /* 0x000ff60000001818 */
[----:B------:R-:W-:Y:S11]  /*18940*/  @!UPT UIADD3 URZ, URZ, URZ, URZ ;  /* 0x0000003f3f3ff290 */ /* 0x000ff6000fffe03f */
[----:B------:R-:W-:Y:S01]  /*18950*/  @!UPT UIADD3 URZ, URZ, URZ, URZ ;  /* 0x0000003f3f3ff290 */ /* 0x000fe2000fffe03f */
[----:B------:R3:W-:Y:S04]  /*18960*/  STL.64 [R1+0xa0], R16 ;  /* 0x0000a01001007387 */ /* 0x0007e80000100a00 */
[----:B------:R0:W-:Y:S01]  /*18970*/  STL.64 [R1+0xa8], R18 ;  /* 0x0000a81201007387 */ /* 0x0001e20000100a00 */
[----:B---3--:R-:W-:Y:S02]  /*18980*/  IMAD.MOV.U32 R17, RZ, RZ, R6 ;  /* 0x000000ffff117224 */ /* 0x008fe400078e0006 */
[----:B0-----:R-:W-:Y:S02]  /*18990*/  IMAD.MOV.U32 R18, RZ, RZ, R7 ;  /* 0x000000ffff127224 */ /* 0x001fe400078e0007 */
[----:B--2---:R-:W-:Y:S01]  /*189a0*/  IMAD.MOV.U32 R16, RZ, RZ, R5 ;  /* 0x000000ffff107224 */ /* 0x004fe200078e0005 */
[----:B----4-:R-:W-:Y:S04]  /*189b0*/  STL.64 [R1+0x1278], R14 ;  /* 0x0012780e01007387 */ /* 0x010fe80000100a00 */
[----:B------:R0:W-:Y:S04]  /*189c0*/  STL.64 [R1+0x1270], R12 ;  /* 0x0012700c01007387 */ /* 0x0001e80000100a00 */
[----:B0-----:R-:W2:Y:S04]  /*189d0*/  LDL.LU.64 R12, [R1+0x90] ;  /* 0x00009000010c7983 */ /* 0x001ea80000300a00 */
[----:B------:R-:W2:Y:S04]  /*189e0*/  LDL.LU.64 R14, [R1+0x98] ;  /* 0x00009800010e7983 */ /* 0x000ea80000300a00 */
[----:B------:R-:W-:Y:S04]  /*189f0*/  STL.64 [R1+0x1248], R10 ;  /* 0x0012480a01007387 */ /* 0x000fe80000100a00 */
[----:B------:R0:W-:Y:S04]  /*18a00*/  STL.64 [R1+0x1240], R8 ;  /* 0x0012400801007387 */ /* 0x0001e80000100a00 */
[----:B0-----:R-:W3:Y:S04]  /*18a10*/  LDL.LU.64 R8, [R1+0x120] ;  /* 0x0001200001087983 */ /* 0x001ee80000300a00 */
[----:B------:R-:W3:Y:S04]  /*18a20*/  LDL.LU.64 R10, [R1+0x128] ;  /* 0x00012800010a7983 */ /* 0x000ee80000300a00 */
[----:B------:R-:W4:Y:S04]  /*18a30*/  LDL.LU.64 R24, [R1+0x110] ;  /* 0x0001100001187983 */ /* 0x000f280000300a00 */
[----:B------:R-:W4:Y:S04]  /*18a40*/  LDL.LU.64 R26, [R1+0x118] ;  /* 0x00011800011a7983 */ /* 0x000f280000300a00 */
[----:B------:R-:W2:Y:S04]  /*18a50*/  LDL.LU R5, [R1+0x1288] ;  /* 0x0012880001057983 */ /* 0x000ea80000300800 */
[----:B------:R-:W2:Y:S04]  /*18a60*/  LDL.LU R6, [R1+0x1284] ;  /* 0x0012840001067983 */ /* 0x000ea80000300800 */
[----:B------:R-:W2:Y:S04]  /*18a70*/  LDL.LU R7, [R1+0x1280] ;  /* 0x0012800001077983 */ /* 0x000ea80000300800 */
[----:B------:R-:W3:Y:S01]  /*18a80*/  LDL.LU R19, [R1+0x7c] ;  /* 0x00007c0001137983 */ /* 0x000ee20000300800 */
[----:B--2---:R-:W-:Y:S03]  /*18a90*/  HMMA.16816.F32 R20, R4, R20, R12 ;  /* 0x000000140414723c */ /* 0x004fe6000000180c */
[----:B---3--:R0:W-:Y:S04]  /*18aa0*/  STL.64 [R1+0x1228], R18 ;  /* 0x0012281201007387 */ /* 0x0081e80000100a00 */
[----:B------:R1:W-:Y:S01]  /*18ab0*/  STL.64 [R1+0x1220], R16 ;  /* 0x0012201001007387 */ /* 0x0003e20000100a00 */
[----:B0-----:R-:W-:-:S03]  /*18ac0*/  IMAD.MOV.U32 R18, RZ, RZ, R3 ;  /* 0x000000ffff127224 */ /* 0x001fc600078e0003 */
[----:B-1----:R-:W2:Y:S01]  /*18ad0*/  LDL.LU R16, [R1+0x30] ;  /* 0x0000300001107983 */ /* 0x002ea20000300800 */
[----:B------:R-:W-:-:S03]  /*18ae0*/  IMAD.MOV.U32 R19, RZ, RZ, R2 ;  /* 0x000000ffff137224 */ /* 0x000fc600078e0002 */
[----:B------:R-:W2:Y:S09]  /*18af0*/  LDL.LU R17, [R1+0x34] ;  /* 0x0000340001117983 */ /* 0x000eb20000300800 */
[----:B------:R-:W-:Y:S01]  /*18b00*/  IMAD.MOV.U32 R3, RZ, RZ, R22 ;  /* 0x000000ffff037224 */ /* 0x000fe200078e0016 */
[----:B------:R-:W3:Y:S01]  /*18b10*/  LDL.LU.64 R14, [R1+0x1278] ;  /* 0x00127800010e7983 */ /* 0x000ee20000300a00 */
[----:B------:R-:W-:-:S03]  /*18b20*/  IMAD.MOV.U32 R2, RZ, RZ, R23 ;  /* 0x000000ffff027224 */ /* 0x000fc600078e0017 */
[----:B------:R-:W3:Y:S04]  /*18b30*/  LDL.LU.64 R12, [R1+0x1270] ;  /* 0x00127000010c7983 */ /* 0x000ee80000300a00 */
[----:B------:R0:W-:Y:S04]  /*18b40*/  STL.64 [R1+0x90], R20 ;  /* 0x0000901401007387 */ /* 0x0001e80000100a00 */
[----:B------:R-:W2:Y:S04]  /*18b50*/  LDL.LU.64 R22, [R1+0x1268] ;  /* 0x0012680001167983 */ /* 0x000ea80000300a00 */
[----:B0-----:R-:W3:Y:S04]  /*18b60*/  LDL.LU.64 R20, [R1+0x1260] ;  /* 0x0012600001147983 */ /* 0x001ee80000300a00 */
[----:B------:R0:W-:Y:S04]  /*18b70*/  STL [R1+0x1188], R2 ;  /* 0x0011880201007387 */ /* 0x0001e80000100800 */
[----:B0-----:R-:W2:Y:S04]  /*18b80*/  LDL R2, [R1+0x870] ;  /* 0x0008700001027983 */ /* 0x001ea80000100800 */
[----:B------:R-:W-:Y:S01]  /*18b90*/  STL [R1+0x1184], R3 ;  /* 0x0011840301007387 */ /* 0x000fe20000100800 */
[C---:B---3--:R-:W-:Y:S11]  /*18ba0*/  HMMA.16816.F32 R12, R4.reuse, R20, R12 ;  /* 0x00000014040c723c */ /* 0x048ff6000000180c */
[----:B------:R-:W-:Y:S11]  /*18bb0*/  @!UPT UIADD3 URZ, URZ, URZ, URZ ;  /* 0x0000003f3f3ff290 */ /* 0x000ff6000fffe03f */
[----:B------:R-:W-:Y:S01]  /*18bc0*/  @!UPT UIADD3 URZ, URZ, URZ, URZ ;  /* 0x0000003f3f3ff290 */ /* 0x000fe2000fffe03f */
[----:B------:R-:W-:Y:S04]  /*18bd0*/  STL.64 [R1+0x100], R12 ;  /* 0x0001000c01007387 */ /* 0x000fe80000100a00 */
[----:B------:R0:W-:Y:S04]  /*18be0*/  STL.64 [R1+0x108], R14 ;  /* 0x0001080e01007387 */ /* 0x0001e80000100a00 */
[----:B0-----:R-:W3:Y:S04]  /*18bf0*/  LDL.LU.64 R14, [R1+0x1258] ;  /* 0x00125800010e7983 */ /* 0x001ee80000300a00 */
[----:B------:R-:W2:Y:S02]  /*18c00*/  LDL.LU.64 R12, [R1+0x1250] ;  /* 0x00125000010c7983 */ /* 0x000ea40000300a00 */
[C---:B--2---:R-:W-:Y:S11]  /*18c10*/  HMMA.16816.F32 R8, R4.reuse, R12, R8 ;  /* 0x0000000c0408723c */ /* 0x044ff60000001808 */
[----:B------:R-:W-:Y:S11]  /*18c20*/  @!UPT UIADD3 URZ, URZ, URZ, URZ ;  /* 0x0000003f3f3ff290 */ /* 0x000ff6000fffe03f */
[----:B------:R-:W-:Y:S01]  /*18c30*/  @!UPT UIADD3 URZ, URZ, URZ, URZ ;  /* 0x0000003f3f3ff290 */ /* 0x000fe2000fffe03f */
[----:B------:R-:W-:Y:S04]  /*18c40*/  STL.64 [R1+0x140], R8 ;  /* 0x0001400801007387 */ /* 0x000fe80000100a00 */
[----:B------:R0:W-:Y:S04]  /*18c50*/  STL.64 [R1+0x148], R10 ;  /* 0x0001480a01007387 */ /* 0x0001e80000100a00 */
[----:B0-----:R-:W2:Y:S04]  /*18c60*/  LDL.LU.64 R10, [R1+0x1248] ;  /* 0x00124800010a7983 */ /* 0x001ea80000300a00 */
[----:B------:R-:W4:Y:S02]  /*18c70*/  LDL.LU.64 R8, [R1+0x1240] ;  /* 0x0012400001087983 */ /* 0x000f240000300a00 */
[----:B----4-:R-:W-:Y:S02]  /*18c80*/  HMMA.16816.F32 R4, R4, R8, R24 ;  /* 0x000000080404723c */ /* 0x010fe40000001818 */
[----:B------:R-:W4:Y:S04]  /*18c90*/  LDL.LU.64 R26, [R1+0x1238] ;  /* 0x00123800011a7983 */ /* 0x000f280000300a00 */
[----:B------:R-:W4:Y:S11]  /*18ca0*/  LDL.LU.64 R24, [R1+0x1230] ;  /* 0x0012300001187983 */ /* 0x000f360000300a00 */
[----:B------:R-:W-:Y:S06]  /*18cb0*/  @!UPT UIADD3 URZ, URZ, URZ, URZ ;  /* 0x0000003f3f3ff290 */ /* 0x000fec000fffe03f */
[----:B------:R-:W-:Y:S04]  /*18cc0*/  STL.64 [R1+0x130], R4 ;  /* 0x0001300401007387 */ /* 0x000fe80000100a00 */
[----:B------:R0:W-:Y:S04]  /*18cd0*/  STL.64 [R1+0x138], R6 ;  /* 0x0001380601007387 */ /* 0x0001e80000100a00 */
[----:B0-----:R-:W4:Y:S04]  /*18ce0*/  LDL R6, [R1+0x28] ;  /* 0x0000280001067983 */ /* 0x001f280000100800 */
[----:B------:R-:W4:Y:S02]  /*18cf0*/  LDL R7, [R1+0x2c] ;  /* 0x00002c0001077983 */ /* 0x000f240000100800 */
[----:B----4-:R-:W-:Y:S02]  /*18d00*/  HMMA.16816.F32 R4, R24, R6, R16 ;  /* 0x000000061804723c */ /* 0x010fe40000001810 */
[----:B------:R-:W4:Y:S04]  /*18d10*/  LDL.LU.64 R18, [R1+0x1228] ;  /* 0x0012280001127983 */ /* 0x000f280000300a00 */
[----:B------:R-:W4:Y:S11]  /*18d20*/  LDL.LU.64 R16, [R1+0x1220] ;  /* 0x0012200001107983 */ /* 0x000f360000300a00 */
[----:B------:R-:W-:Y:S06]  /*18d30*/  @!UPT UIADD3 URZ, URZ, URZ, URZ ;  /* 0x0000003f3f3ff290 */ /* 0x000fec000fffe03f */
[----:B------:R-:W-:Y:S04]  /*18d40*/  STL.64 [R1+0x120], R4 ;  /* 0x0001200401007387 */ /* 0x000fe80000100a00 */
[----:B------:R-:W-:Y:S04]  /*18d50*/  STL.64 [R1+0x128], R6 ;  /* 0x0001280601007387 */ /* 0x000fe80000100a00 */
[----:B------:R-:W0:Y:S04]  /*18d60*/  LDSM.16.MT88.4 R4, [R2+0x8800] ;  /* 0x008800000204783b */ /* 0x000e280000004200 */
[----:B0-----:R2:W-:Y:S04]  /*18d70*/  STL [R1+0x1190], R6 ;  /* 0x0011900601007387 */ /* 0x0015e80000100800 */
[----:B------:R0:W-:Y:S04]  /*18d80*/  STL [R1+0x118c], R7 ;  /* 0x00118c0701007387 */ /* 0x0001e80000100800 */
[----:B------:R3:W-:Y:S01]  /*18d90*/  STL.64 [R1+0x11b8], R4 ;  /* 0x0011b80401007387 */ /* 0x0007e20000100a00 */
[----:B--2---:R-:W-:-:S02]  /*18da0*/  IMAD.MOV.U32 R6, RZ, RZ, R11 ;  /* 0x000000ffff067224 */ /* 0x004fc400078e000b */
[----:B0-----:R-:W-:Y:S02]  /*18db0*/  IMAD.MOV.U32 R7, RZ, RZ, R10 ;  /* 0x000000ffff077224 */ /* 0x001fe400078e000a */
[----:B---3--:R-:W-:Y:S02]  /*18dc0*/  IMAD.MOV.U32 R4, RZ, RZ, R15 ;  /* 0x000000ffff047224 */ /* 0x008fe400078e000f */
[----:B------:R-:W2:Y:S01]  /*18dd0*/  LDL.LU R15, [R1+0x1218] ;  /* 0x00121800010f7983 */ /* 0x000ea20000300800 */
[----:B------:R-:W-:-:S03]  /*18de0*/  IMAD.MOV.U32 R5, RZ, RZ, R14 ;  /* 0x000000ffff057224 */ /* 0x000fc600078e000e */
[----:B------:R-:W3:Y:S04]  /*18df0*/  LDL.LU R14, [R1+0x1214] ;  /* 0x00121400010e7983 */ /* 0x000ee80000300800 */
[----:B------:R-:W2:Y:S04]  /*18e00*/  LDL.LU R11, [R1+0x1210] ;  /* 0x00121000010b7983 */ /* 0x000ea80000300800 */
[----:B------:R-:W2:Y:S04]  /*18e10*/  LDL.LU R10, [R1+0x120c] ;  /* 0x00120c00010a7983 */ /* 0x000ea80000300800 */
[----:B------:R-:W-:Y:S04]  /*18e20*/  STL.64 [R1+0x11e0], R6 ;  /* 0x0011e00601007387 */ /* 0x000fe80000100a00 */
[----:B------:R0:W-:Y:S04]  /*18e30*/  STL.64 [R1+0x11d8], R4 ;  /* 0x0011d80401007387 */ /* 0x0001e80000100a00 */
[----:B0-----:R-:W2:Y:S04]  /*18e40*/  LDL.LU R4, [R1+0x60] ;  /* 0x0000600001047983 */ /* 0x001ea80000300800 */
[----:B------:R-:W2:Y:S04]  /*18e50*/  LDL.LU R5, [R1+0x64] ;  /* 0x0000640001057983 */ /* 0x000ea80000300800 */
[----:B------:R-:W2:Y:S01]  /*18e60*/  LDL.LU R6, [R1+0x68] ;  /* 0x0000680001067983 */ /* 0x000ea20000300800 */
[----:B------:R-:W-:-:S03]  /*18e70*/  IMAD.MOV.U32 R7, RZ, RZ, R28 ;  /* 0x000000ffff077224 */ /* 0x000fc600078e001c */
[----:B------:R-:W3:Y:S04]  /*18e80*/  LDL.LU R28, [R1+0x1208] ;  /* 0x00120800011c7983 */ /* 0x000ee80000300800 */
[----:B--2---:R3:W-:Y:S04]  /*18e90*/  STL.64 [R1+0x11f0], R6 ;  /* 0x0011f00601007387 */ /* 0x0047e80000100a00 */
[----:B------:R0:W-:Y:S01]  /*18ea0*/  STL.64 [R1+0x11e8], R4 ;  /* 0x0011e80401007387 */ /* 0x0001e20000100a00 */
[----:B---3--:R-:W-:Y:S02]  /*18eb0*/  IMAD.MOV.U32 R6, RZ, RZ, R14 ;  /* 0x000000ffff067224 */ /* 0x008fe400078e000e */
[----:B0-----:R-:W-:-:S02]  /*18ec0*/  IMAD.MOV.U32 R4, RZ, RZ, R10 ;  /* 0x000000ffff047224 */ /* 0x001fc400078e000a */
[----:B------:R-:W2:Y:S01]  /*18ed0*/  LDL.LU R10, [R1+0x1204] ;  /* 0x00120400010a7983 */ /* 0x000ea20000300800 */
[----:B------:R-:W-:Y:S02]  /*18ee0*/  IMAD.MOV.U32 R5, RZ, RZ, R11 ;  /* 0x000000ffff057224 */ /* 0x000fe400078e000b */
[----:B------:R-:W-:Y:S01]  /*18ef0*/  IMAD.MOV.U32 R7, RZ, RZ, R15 ;  /* 0x000000ffff077224 */ /* 0x000fe200078e000f */
[----:B------:R-:W2:Y:S04]  /*18f00*/  LDL.LU R11, [R1+0x1200] ;  /* 0x00120000010b7983 */ /* 0x000ea80000300800 */
[----:B------:R-:W3:Y:S04]  /*18f10*/  LDL.LU R14, [R1+0x11fc] ;  /* 0x0011fc00010e7983 */ /* 0x000ee80000300800 */
[----:B------:R-:W3:Y:S01]  /*18f20*/  LDL.LU R15, [R1+0x11f8] ;  /* 0x0011f800010f7983 */ /* 0x000ee20000300800 */
[C---:B----4-:R-:W-:Y:S11]  /*18f30*/  HMMA.16816.F32 R16, R24.reuse, R22, R16 ;  /* 0x000000161810723c */ /* 0x050ff60000001810 */
[----:B------:R-:W-:Y:S11]  /*18f40*/  @!UPT UIADD3 URZ, URZ, URZ, URZ ;  /* 0x0000003f3f3ff290 */ /* 0x000ff6000fffe03f */
[----:B------:R-:W-:Y:S01]  /*18f50*/  @!UPT UIADD3 URZ, URZ, URZ, URZ ;  /* 0x0000003f3f3ff290 */ /* 0x000fe2000fffe03f */
[----:B------:R-:W-:Y:S01]  /*18f60*/  STL.64 [R1+0x110], R16 ;  /* 0x0001101001007387 */ /* 0x000fe20000100a00 */
[----:B------:R-:W-:Y:S02]  /*18f70*/  IMAD.MOV.U32 R2, RZ, RZ, R18 ;  /* 0x000000ffff027224 */ /* 0x000fe400078e0012 */
[----:B------:R-:W-:Y:S02]  /*18f80*/  IMAD.MOV.U32 R3, RZ, RZ, R19 ;  /* 0x000000ffff037224 */ /* 0x000fe400078e0013 */
[----:B------:R-:W0:Y:S04]  /*18f90*/  LDSM.16.MT88.4 R16, [R28+0x8800] ;  /* 0x008800001c10783b */ /* 0x000e280000004200 */
[----:B------:R1:W-:Y:S04]  /*18fa0*/  STL.64 [R1+0x11b0], R22 ;  /* 0x0011b01601007387 */ /* 0x0003e80000100a00 */
[----:B-1----:R-:W4:Y:S04]  /*18fb0*/  LDL.LU.64 R22, [R1+0x28] ;  /* 0x0000280001167983 */ /* 0x002f280000300a00 */
[----:B0-----:R0:W-:Y:S04]  /*18fc0*/  STL.64 [R1+0x1138], R18 ;  /* 0x0011381201007387 */ /* 0x0011e80000100a00 */
[----:B0-----:R-:W2:Y:S04]  /*18fd0*/  LDL R19, [R1+0x868] ;  /* 0x0008680001137983 */ /* 0x001ea80000100800 */
[----:B------:R-:W-:Y:S04]  /*18fe0*/  STL.64 [R1+0x1130], R16 ;  /* 0x0011301001007387 */ /* 0x000fe80000100a00 */
[----:B------:R-:W-:Y:S01]  /*18ff0*/  STL [R1+0x10b0], R28 ;  /* 0x0010b01c01007387 */ /* 0x000fe20000100800 */
[C---:B---3--:R-:W-:Y:S11]  /*19000*/  HMMA.16816.F32 R4, R24.reuse, R14, R4 ;  /* 0x0000000e1804723c */ /* 0x048ff60000001804 */
[----:B------:R-:W-:Y:S11]  /*19010*/  @!UPT UIADD3 URZ, URZ, URZ, URZ ;  /* 0x0000003f3f3ff290 */ /* 0x000ff6000fffe03f */
[----:B------:R-:W-:Y:S01]  /*19020*/  @!UPT UIADD3 URZ, URZ, URZ, URZ ;  /* 0x0000003f3f3ff290 */ /* 0x000fe2000fffe03f */
[----:B------:R0:W-:Y:S01]  /*19030*/  STL.64 [R1+0x158], R6 ;  /* 0x0001580601007387 */ /* 0x0001e20000100a00 */
[----:B------:R-:W-:Y:S02]  /*19040*/  IMAD.MOV.U32 R8, RZ, RZ, R4 ;  /* 0x000000ffff087224 */ /* 0x000fe400078e0004 */
[----:B------:R-:W-:Y:S01]  /*19050*/  IMAD.MOV.U32 R9, RZ, RZ, R5 ;  /* 0x000000ffff097224 */ /* 0x000fe200078e0005 */
[----:B0-----:R-:W2:Y:S04]  /*19060*/  LDL.LU.64 R6, [R1+0x11f0] ;  /* 0x0011f00001067983 */ /* 0x001ea80000300a00 */
[----:B------:R-:W2:Y:S04]  /*19070*/  LDL.LU.64 R4, [R1+0x11e8] ;  /* 0x0011e80001047983 */ /* 0x000ea80000300a00 */
[----:B------:R0:W-:Y:S04]  /*19080*/  STL.64 [R1+0x11a8], R14 ;  /* 0x0011a80e01007387 */ /* 0x0001e80000100a00 */
[----:B------:R-:W3:Y:S04]  /*19090*/  LDL.LU R12, [R1+0x40] ;  /* 0x00004000010c7983 */ /* 0x000ee80000300800 */
[----:B------:R-:W3:Y:S04]  /*190a0*/  LDL.LU R13, [R1+0x44] ;  /* 0x00004400010d7983 */ /* 0x000ee80000300800 */
[----:B0-----:R-:W3:Y:S04]  /*190b0*/  LDL.LU R14, [R1+0x48] ;  /* 0x00004800010e7983 */ /* 0x001ee80000300800 */
[----:B------:R-:W3:Y:S01]  /*190c0*/  LDL.LU R15, [R1+0x4c] ;  /* 0x00004c00010f7983 */ /* 0x000ee20000300800 */
[----:B--2---:R-:W-:Y:S03]  /*190d0*/  HMMA.16816.F32 R24, R24, R10, R4 ;  /* 0x0000000a1818723c */ /* 0x004fe60000001804 */
[----:B------:R-:W4:Y:S04]  /*190e0*/  LDL.LU.64 R6, [R1+0x11e0] ;  /* 0x0011e00001067983 */ /* 0x000f280000300a00 */
[----:B------:R-:W4:Y:S11]  /*190f0*/  LDL.LU.64 R4, [R1+0x11d8] ;  /* 0x0011d80001047983 */ /* 0x000f360000300a00 */
[----:B------:R-:W-:Y:S05]  /*19100*/  @!UPT UIADD3 URZ, URZ, URZ, URZ ;  /* 0x0000003f3f3ff290 */ /* 0x000fea000fffe03f */
[----:B------:R-:W-:Y:S01]  /*19110*/  STL.64 [R1+0x180], R24 ;  /* 0x0001801801007387 */ /* 0x000fe20000100a00 */
[----:B------:R-:W-:-:S03]  /*19120*/  IMAD.MOV.U32 R28, RZ, RZ, R26 ;  /* 0x000000ffff1c7224 */ /* 0x000fc600078e001a */
[----:B------:R0:W-:Y:S04]  /*19130*/  STL [R1+0x18c], R27 ;  /* 0x00018c1b01007387 */ /* 0x0001e80000100800 */
[----:B0-----:R-:W4:Y:S04]  /*19140*/  LDL.LU.64 R26, [R1+0x11d0] ;  /* 0x0011d000011a7983 */ /* 0x001f280000300a00 */
[----:B------:R-:W4:Y:S04]  /*19150*/  LDL.LU.64 R24, [R1+0x11c8] ;  /* 0x0011c80001187983 */ /* 0x000f280000300a00 */
[----:B------:R0:W-:Y:S04]  /*19160*/  STL.64 [R1+0x11a0], R10 ;  /* 0x0011a00a01007387 */ /* 0x0001e80000100a00 */
[----:B------:R1:W-:Y:S01]  /*19170*/  STL.64 [R1+0x1198], R8 ;  /* 0x0011980801007387 */ /* 0x0003e20000100a00 */
[----:B0-----:R-:W-:-:S03]  /*19180*/  IMAD.MOV.U32 R10, RZ, RZ, R0 ;  /* 0x000000ffff0a7224 */ /* 0x001fc600078e0000 */
[----:B-1----:R-:W2:Y:S04]  /*19190*/  LDL.LU R8, [R1+0xc0] ;  /* 0x0000c00001087983 */ /* 0x002ea80000300800 */
[----:B------:R-:W2:Y:S04]  /*191a0*/  LDL.LU R9, [R1+0xc4] ;  /* 0x0000c40001097983 */ /* 0x000ea80000300800 */
[----:B------:R-:W2:Y:S04]  /*191b0*/  LDL.LU R0, [R1+0x11c0] ;  /* 0x0011c00001007983 */ /* 0x000ea80000300800 */
[----:B------:R-:W2:Y:S04]  /*191c0*/  LDL.LU R11, [R1+0xcc] ;  /* 0x0000cc00010b7983 */ /* 0x000ea80000300800 */
[----:B------:R-:W-:Y:S01]  /*191d0*/  STL [R1+0x1180], R28 ;  /* 0x0011801c01007387 */ /* 0x000fe20000100800 */
[----:B----4-:R-:W-:Y:S11]  /*191e0*/  HMMA.16816.F32 R4, R24, R22, R4 ;  /* 0x000000161804723c */ /* 0x010ff60000001804 */
[----:B------:R-:W-:Y:S11]  /*191f0*/  @!UPT UIADD3 URZ, URZ, URZ, URZ ;  /* 0x0000003f3f3ff290 */ /* 0x000ff6000fffe03f */
[----:B------:R-:W-:Y:S01]  /*19200*/  @!UPT UIADD3 URZ, URZ, URZ, URZ ;  /* 0x0000003f3f3ff290 */ /* 0x000fe2000fffe03f */
[----:B------:R0:W-:Y:S04]  /*19210*/  STL.64 [R1+0x1b0], R4 ;  /* 0x0001b00401007387 */ /* 0x0001e80000100a00 */
[----:B------:R1:W-:Y:S04]  /*19220*/  STL.64 [R1+0x1b8], R6 ;  /* 0x0001b80601007387 */ /* 0x0003e80000100a00 */
[----:B0-----:R-:W4:Y:S01]  /*19230*/  LDL.LU.64 R4, [R1+0x11b8] ;  /* 0x0011b80001047983 */ /* 0x001f220000300a00 */
[----:B-1----:R-:W-:Y:S02]  /*19240*/  IMAD.MOV.U32 R6, RZ, RZ, R22 ;  /* 0x000000ffff067224 */ /* 0x002fe400078e0016 */
[----:B------:R-:W-:-:S02]  /*19250*/  IMAD.MOV.U32 R7, RZ, RZ, R23 ;  /* 0x000000ffff077224 */ /* 0x000fc400078e0017 */
[----:B------:R-:W3:Y:S02]  /*19260*/  LDL.LU.64 R22, [R1+0x11b0] ;  /* 0x0011b00001167983 */ /* 0x000ee40000300a00 */
[----:B---3--:R-:W-:Y:S02]  /*19270*/  HMMA.16816.F32 R12, R24, R22, R12 ;  /* 0x00000016180c723c */ /* 0x008fe4000000180c */
[----:B--2---:R-:W0:Y:S04]  /*19280*/  LDSM.16.MT88.4 R20, [R0+0x9000] ;  /* 0x009000000014783b */ /* 0x004e280000004200 */
[----:B0-----:R-:W-:Y:S11]  /*19290*/  STL.64 [R1+0x10f0], R22 ;  /* 0x0010f01601007387 */ /* 0x001ff60000100a00 */
[----:B------:R-:W-:Y:S06]  /*192a0*/  @!UPT UIADD3 URZ, URZ, URZ, URZ ;  /* 0x0000003f3f3ff290 */ /* 0x000fec000fffe03f */
[----:B------:R-:W-:Y:S04]  /*192b0*/  STL.64 [R1+0x1a0], R12 ;  /* 0x0001a00c01007387 */ /* 0x000fe80000100a00 */
[----:B------:R-:W-:Y:S04]  /*192c0*/  STL.64 [R1+0x1a8], R14 ;  /* 0x0001a80e01007387 */ /* 0x000fe80000100a00 */
[----:B------:R-:W0:Y:S04]  /*192d0*/  LDSM.16.M88.4 R12, [R19] ;  /* 0x00000000130c783b */ /* 0x000e280000000200 */
[----:B------:R1:W-:Y:S04]  /*192e0*/  STL.64 [R1+0x10e8], R20 ;  /* 0x0010e81401007387 */ /* 0x0003e80000100a00 */
[----:B-1----:R-:W2:Y:S04]  /*192f0*/  LDL.LU R20, [R1+0xb0] ;  /* 0x0000b00001147983 */ /* 0x002ea80000300800 */
[----:B------:R-:W2:Y:S04]  /*19300*/  LDL.LU R21, [R1+0xb4] ;  /* 0x0000b40001157983 */ /* 0x000ea80000300800 */
[----:B------:R-:W2:Y:S04]  /*19310*/  LDL.LU R22, [R1+0xb8] ;  /* 0x0000b80001167983 */ /* 0x000ea80000300800 */
[----:B0-----:R-:W-:Y:S01]  /*19320*/  STL.64 [R1+0x40], R12 ;  /* 0x0000400c01007387 */ /* 0x001fe20000100a00 */
[----:B------:R-:W-:-:S03]  /*19330*/  IMAD.MOV.U32 R28, RZ, RZ, R13 ;  /* 0x000000ffff1c7224 */ /* 0x000fc600078e000d */
[----:B------:R-:W-:Y:S04]  /*19340*/  STL.64 [R1+0x48], R14 ;  /* 0x0000480e01007387 */ /* 0x000fe80000100a00 */
[----:B------:R-:W0:Y:S04]  /*19350*/  LDSM.16.M88.4 R12, [R19+0x2000] ;  /* 0x00200000130c783b */ /* 0x000e280000000200 */
[----:B0-----:R-:W-:Y:S04]  /*19360*/  STL.64 [R1+0x30], R12 ;  /* 0x0000300c01007387 */ /* 0x001fe80000100a00 */
[----:B------:R0:W-:Y:S04]  /*19370*/  STL.64 [R1+0x38], R14 ;  /* 0x0000380e01007387 */ /* 0x0001e80000100a00 */
[----:B0-----:R-:W3:Y:S02]  /*19380*/  LDL.LU.64 R14, [R1+0x11a8] ;  /* 0x0011a800010e7983 */ /* 0x001ee40000300a00 */
[----:B---3--:R-:W-:Y:S11]  /*19390*/  HMMA.16816.F32 R8, R24, R14, R8 ;  /* 0x0000000e1808723c */ /* 0x008ff60000001808 */
[----:B------:R-:W-:Y:S11]  /*193a0*/  @!UPT UIADD3 URZ, URZ, URZ, URZ ;  /* 0x0000003f3f3ff290 */ /* 0x000ff6000fffe03f */
[----:B------:R-:W-:Y:S01]  /*193b0*/  @!UPT UIADD3 URZ, URZ, URZ, URZ ;  /* 0x0000003f3f3ff290 */ /* 0x000fe2000fffe03f */
[----:B------:R-:W-:Y:S04]  /*193c0*/  STL.64 [R1+0x190], R8 ;  /* 0x0001900801007387 */ /* 0x000fe80000100a00 */
[----:B------:R-:W-:Y:S04]  /*193d0*/  STL.64 [R1+0x198], R10 ;  /* 0x0001980a01007387 */ /* 0x000fe80000100a00 */
[----:B------:R-:W0:Y:S04]  /*193e0*/  LDSM.16.M88.4 R8, [R19+0x4000] ;  /* 0x004000001308783b */ /* 0x000e280000000200 */
[----:B0-----:R-:W-:Y:S04]  /*193f0*/  STL.64 [R1], R8 ;  /* 0x0000000801007387 */ /* 0x001fe80000100a00 */
[----:B------:R0:W-:Y:S04]  /*19400*/  STL.64 [R1+0x8], R10 ;  /* 0x0000080a01007387 */ /* 0x0001e80000100a00 */
[----:B0-----:R-:W2:Y:S01]  /*19410*/  LDL.LU.64 R10, [R1+0x11a0] ;  /* 0x0011a000010a7983 */ /* 0x001ea20000300a00 */
[----:B------:R-:W-:-:S02]  /*19420*/  IMAD.MOV.U32 R12, RZ, RZ, R8 ;  /* 0x000000ffff0c7224 */ /* 0x000fc400078e0008 */
[----:B------:R-:W-:Y:S02]  /*19430*/  IMAD.MOV.U32 R13, RZ, RZ, R9 ;  /* 0x000000ffff0d7224 */ /* 0x000fe400078e0009 */
[----:B------:R-:W3:Y:S01]  /*19440*/  LDL.LU.64 R8, [R1+0x1198] ;  /* 0x0011980001087983 */ /* 0x000ee20000300a00 */
[----:B------:R-:W-:-:S03]  /*19450*/  IMAD.MOV.U32 R23, RZ, RZ, R29 ;  /* 0x000000ffff177224 */ /* 0x000fc600078e001d */
[----:B------:R-:W-:Y:S04]  /*19460*/  STL.64 [R1+0x1158], R14 ;  /* 0x0011580e01007387 */ /* 0x000fe80000100a00 */
[----:B------:R-:W-:Y:S01]  /*19470*/  STL.64 [R1+0x1150], R12 ;  /* 0x0011500c01007387 */ /* 0x000fe20000100a00 */
[----:B--2---:R-:W-:Y:S03]  /*19480*/  HMMA.16816.F32 R20, R24, R10, R20 ;  /* 0x0000000a1814723c */ /* 0x004fe60000001814 */
[----:B------:R-:W0:Y:S11]  /*19490*/  LDSM.16.M88.4 R24, [R19+0x6000] ;  /* 0x006000001318783b */ /* 0x000e360000000200 */
[----:B------:R-:W-:Y:S09]  /*194a0*/  @!UPT UIADD3 URZ, URZ, URZ, URZ ;  /* 0x0000003f3f3ff290 */ /* 0x000ff2000fffe03f */
[----:B------:R-:W-:Y:S01]  /*194b0*/  STL.64 [R1+0x170], R20 ;  /* 0x0001701401007387 */ /* 0x000fe20000100a00 */
[----:B------:R-:W-:-:S03]  /*194c0*/  IMAD.MOV.U32 R29, RZ, RZ, R23 ;  /* 0x000000ffff1d7224 */ /* 0x000fc600078e0017 */
[----:B------:R-:W-:Y:S04]  /*194d0*/  STL [R1+0x178], R22 ;  /* 0x0001781601007387 */ /* 0x000fe80000100800 */
[----:B------:R-:W-:Y:S04]  /*194e0*/  STL.64 [R1+0x1148], R10 ;  /* 0x0011480a01007387 */ /* 0x000fe80000100a00 */
[----:B---3--:R-:W-:Y:S04]  /*194f0*/  STL.64 [R1+0x1140], R8 ;  /* 0x0011400801007387 */ /* 0x008fe80000100a00 */
[----:B------:R1:W-:Y:S04]  /*19500*/  STL [R1+0x1094], R29 ;  /* 0x0010941d01007387 */ /* 0x0003e80000100800 */
[----:B-1----:R-:W2:Y:S04]  /*19510*/  LDL R29, [R1+0x874] ;  /* 0x00087400011d7983 */ /* 0x002ea80000100800 */
[----:B------:R-:W3:Y:S04]  /*19520*/  LDL.LU R20, [R1+0x130] ;  /* 0x0001300001147983 */ /* 0x000ee80000300800 */
[----:B------:R-:W3:Y:S04]  /*19530*/  LDL.LU R21, [R1+0x134] ;  /* 0x0001340001157983 */ /* 0x000ee80000300800 */
[----:B------:R-:W2:Y:S04]  /*19540*/  LDL.LU R22, [R1+0x138] ;  /* 0x0001380001167983 */ /* 0x000ea80000300800 */
[----:B------:R-:W2:Y:S04]  /*19550*/  LDL.LU R23, [R1+0x13c] ;  /* 0x00013c0001177983 */ /* 0x000ea80000300800 */
[----:B--2---:R-:W-:Y:S04]  /*19560*/  STL.64 [R1+0x1100], R22 ;  /* 0x0011001601007387 */ /* 0x004fe80000100a00 */
[----:B---3--:R1:W-:Y:S04]  /*19570*/  STL.64 [R1+0x10f8], R20 ;  /* 0x0010f81401007387 */ /* 0x0083e80000100a00 */
[----:B-1----:R-:W2:Y:S04]  /*19580*/  LDL.LU R20, [R1+0x140] ;  /* 0x0001400001147983 */ /* 0x002ea80000300800 */
[----:B------:R-:W2:Y:S04]  /*19590*/  LDL.LU R21, [R1+0x144] ;  /* 0x0001440001157983 */ /* 0x000ea80000300800 */
[----:B------:R-:W3:Y:S04]  /*195a0*/  LDL.LU R22, [R1+0x148] ;  /* 0x0001480001167983 */ /* 0x000ee80000300800 */
[----:B------:R-:W3:Y:S04]  /*195b0*/  LDL.LU R23, [R1+0x14c] ;  /* 0x00014c0001177983 */ /* 0x000ee80000300800 */
[----:B------:R-:W2:Y:S04]  /*195c0*/  LDL.LU R8, [R1+0xd0] ;  /* 0x0000d00001087983 */ /* 0x000ea80000300800 */
[----:B------:R-:W2:Y:S04]  /*195d0*/  LDL.LU R9, [R1+0xd4] ;  /* 0x0000d40001097983 */ /* 0x000ea80000300800 */
[----:B------:R-:W2:Y:S04]  /*195e0*/  LDL.LU R10, [R1+0xd8] ;  /* 0x0000d800010a7983 */ /* 0x000ea80000300800 */
[----:B------:R-:W2:Y:S04]  /*195f0*/  LDL.LU R11, [R1+0xdc] ;  /* 0x0000dc00010b7983 */ /* 0x000ea80000300800 */
[----:B--2---:R-:W-:Y:S04]  /*19600*/  STL.64 [R1+0x1168], R10 ;  /* 0x0011680a01007387 */ /* 0x004fe80000100a00 */
[----:B------:R1:W-:Y:S04]  /*19610*/  STL.64 [R1+0x1160], R8 ;  /* 0x0011600801007387 */ /* 0x0003e80000100a00 */
[----:B-1----:R-:W2:Y:S04]  /*19620*/  LDL.LU R8, [R1+0xe0] ;  /* 0x0000e00001087983 */ /* 0x002ea80000300800 */
[----:B------:R-:W2:Y:S04]  /*19630*/  LDL.LU R9, [R1+0xe4] ;  /* 0x0000e40001097983 */ /* 0x000ea80000300800 */
[----:B------:R-:W2:Y:S04]  /*19640*/  LDL.LU R10, [R1+0xe8] ;  /* 0x0000e800010a7983 */ /* 0x000ea80000300800 */
[----:B------:R-:W2:Y:S04]  /*19650*/  LDL.LU R11, [R1+0xec] ;  /* 0x0000ec00010b7983 */ /* 0x000ea80000300800 */
[----:B--2---:R-:W-:Y:S04]  /*19660*/  STL.64 [R1+0x1178], R10 ;  /* 0x0011780a01007387 */ /* 0x004fe80000100a00 */
[----:B------:R1:W-:Y:S04]  /*19670*/  STL.64 [R1+0x1170], R8 ;  /* 0x0011700801007387 */ /* 0x0003e80000100a00 */
[----:B-1----:R-:W4:Y:S04]  /*19680*/  LDL.LU R8, [R1+0xf0] ;  /* 0x0000f00001087983 */ /* 0x002f280000300800 */
[----:B------:R-:W4:Y:S04]  /*19690*/  LDL.LU R9, [R1+0xf4] ;  /* 0x0000f40001097983 */ /* 0x000f280000300800 */
[----:B------:R-:W4:Y:S04]  /*196a0*/  LDL.LU R10, [R1+0xf8] ;  /* 0x0000f800010a7983 */ /* 0x000f280000300800 */
[----:B------:R-:W4:Y:S04]  /*196b0*/  LDL.LU R11, [R1+0xfc] ;  /* 0x0000fc00010b7983 */ /* 0x000f280000300800 */
[----:B------:R-:W2:Y:S04]  /*196c0*/  LDL.LU.64 R14, [R1+0x18] ;  /* 0x00001800010e7983 */ /* 0x000ea80000300a00 */
[----:B------:R-:W2:Y:S04]  /*196d0*/  LDL.LU R16, [R1+0xa0] ;  /* 0x0000a00001107983 */ /* 0x000ea80000300800 */
[----:B------:R-:W2:Y:S04]  /*196e0*/  LDL.LU R17, [R1+0xa4] ;  /* 0x0000a40001117983 */ /* 0x000ea80000300800 */
[----:B------:R-:W2:Y:S04]  /*196f0*/  LDL.LU R18, [R1+0xa8] ;  /* 0x0000a80001127983 */ /* 0x000ea80000300800 */
[----:B------:R-:W2:Y:S04]  /*19700*/  LDL.LU R19, [R1+0xac] ;  /* 0x0000ac0001137983 */ /* 0x000ea80000300800 */
[----:B---3--:R-:W-:Y:S04]  /*19710*/  STL.64 [R1+0x1110], R22 ;  /* 0x0011101601007387 */ /* 0x008fe80000100a00 */
[----:B------:R1:W-:Y:S04]  /*19720*/  STL.64 [R1+0x1108], R20 ;  /* 0x0011081401007387 */ /* 0x0003e80000100a00 */
[----:B-1----:R-:W3:Y:S04]  /*19730*/  LDL.LU R20, [R1+0x100] ;  /* 0x0001000001147983 */ /* 0x002ee80000300800 */
[----:B------:R-:W3:Y:S04]  /*19740*/  LDL.LU R21, [R1+0x104] ;  /* 0x0001040001157983 */ /* 0x000ee80000300800 */
[----:B------:R-:W2:Y:S04]  /*19750*/  LDL.LU R22, [R1+0x108] ;  /* 0x0001080001167983 */ /* 0x000ea80000300800 */
[----:B------:R-:W2:Y:S04]  /*19760*/  LDL.LU R23, [R1+0x10c] ;  /* 0x00010c0001177983 */ /* 0x000ea80000300800 */
[----:B--2---:R1:W-:Y:S04]  /*19770*/  STL.64 [R1+0x1120], R22 ;  /* 0x0011201601007387 */ /* 0x0043e80000100a00 */
[----:B---3--:R-:W-:Y:S01]  /*19780*/  STL.64 [R1+0x1118], R20 ;  /* 0x0011181401007387 */ /* 0x008fe20000100a00 */
[----:B-1----:R-:W-:-:S03]  /*19790*/  IMAD.MOV.U32 R22, RZ, RZ, R6 ;  /* 0x000000ffff167224 */ /* 0x002fc600078e0006 */
[----:B------:R-:W4:Y:S01]  /*197a0*/  LDL.LU R6, [R1+0x1190] ;  /* 0x0011900001067983 */ /* 0x000f220000300800 */
[----:B------:R-:W-:-:S03]  /*197b0*/  IMAD.MOV.U32 R23, RZ, RZ, R7 ;  /* 0x000000ffff177224 */ /* 0x000fc600078e0007 */
[----:B------:R-:W4:Y:S04]  /*197c0*/  LDL.LU R7, [R1+0x118c] ;  /* 0x00118c0001077983 */ /* 0x000f280000300800 */
[----:B0-----:R-:W-:Y:S04]  /*197d0*/  STL.64 [R1+0x10c0], R26 ;  /* 0x0010c01a01007387 */ /* 0x001fe80000100a00 */
[----:B------:R0:W-:Y:S04]  /*197e0*/  STL.64 [R1+0x10b8], R24 ;  /* 0x0010b81801007387 */ /* 0x0001e80000100a00 */
[----:B0-----:R-:W2:Y:S04]  /*197f0*/  LDL.LU R24, [R1+0x110] ;  /* 0x0001100001187983 */ /* 0x001ea80000300800 */
[----:B------:R-:W2:Y:S01]  /*19800*/  LDL.LU R25, [R1+0x114] ;  /* 0x0001140001197983 */ /* 0x000ea20000300800 */
[----:B------:R-:W-:-:S02]  /*19810*/  IMAD.MOV.U32 R26, RZ, RZ, R2 ;  /* 0x000000ffff1a7224 */ /* 0x000fc400078e0002 */
[----:B------:R-:W-:Y:S01]  /*19820*/  IMAD.MOV.U32 R27, RZ, RZ, R3 ;  /* 0x000000ffff1b7224 */ /* 0x000fe200078e0003 */
[----:B------:R-:W3:Y:S04]  /*19830*/  LDL.LU R2, [R1+0x1188] ;  /* 0x0011880001027983 */ /* 0x000ee80000300800 */
[----:B------:R-:W3:Y:S04]  /*19840*/  LDL.LU R3, [R1+0x1184] ;  /* 0x0011840001037983 */ /* 0x000ee80000300800 */
[----:B------:R-:W-:Y:S04]  /*19850*/  STL.64 [R1+0x10d0], R26 ;  /* 0x0010d01a01007387 */ /* 0x000fe80000100a00 */
[----:B--2---:R0:W-:Y:S04]  /*19860*/  STL.64 [R1+0x10c8], R24 ;  /* 0x0010c81801007387 */ /* 0x0041e80000100a00 */
[----:B0-----:R-:W2:Y:S01]  /*19870*/  LDL R24, [R1+0x40] ;  /* 0x0000400001187983 */ /* 0x001ea20000100800 */
[----:B----4-:R-:W-:Y:S01]  /*19880*/  HMMA.16816.F32 R8, R4, R22, R8 ;  /* 0x000000160408723c */ /* 0x010fe20000001808 */
[----:B------:R-:W-:-:S02]  /*19890*/  IMAD.MOV.U32 R25, RZ, RZ, R28 ;  /* 0x000000ffff197224 */ /* 0x000fc400078e001c */
[----:B------:R-:W4:Y:S04]  /*198a0*/  LDL.LU R28, [R1+0x1180] ;  /* 0x00118000011c7983 */ /* 0x000f280000300800 */
[----:B--2---:R0:W-:Y:S04]  /*198b0*/  STL.64 [R1+0x1128], R24 ;  /* 0x0011281801007387 */ /* 0x0041e80000100a00 */
[----:B0-----:R-:W2:Y:S04]  /*198c0*/  LDL.LU R24, [R1+0x90] ;  /* 0x0000900001187983 */ /* 0x001ea80000300800 */
[----:B------:R-:W2:Y:S08]  /*198d0*/  LDL.LU R25, [R1+0x94] ;  /* 0x0000940001197983 */ /* 0x000eb00000300800 */
[----:B------:R-:W-:Y:S04]  /*198e0*/  STL.64 [R1+0x160], R8 ;  /* 0x0001600801007387 */ /* 0x000fe80000100a00 */
[----:B------:R0:W-:Y:S04]  /*198f0*/  STL.64 [R1+0x168], R10 ;  /* 0x0001680a01007387 */ /* 0x0001e80000100a00 */
[----:B0-----:R-:W2:Y:S04]  /*19900*/  LDL.LU.64 R10, [R1+0x1178] ;  /* 0x00117800010a7983 */ /* 0x001ea80000300a00 */
[----:B------:R-:W2:Y:S01]  /*19910*/  LDL.LU.64 R8, [R1+0x1170] ;  /* 0x0011700001087983 */ /* 0x000ea20000300a00 */
[----:B---3--:R-:W-:-:S02]  /*19920*/  IMAD.MOV.U32 R26, RZ, RZ, R3 ;  /* 0x000000ffff1a7224 */ /* 0x008fc400078e0003 */
[----:B------:R-:W-:Y:S02]  /*19930*/  IMAD.MOV.U32 R27, RZ, RZ, R2 ;  /* 0x000000ffff1b7224 */ /* 0x000fe400078e0002 */
[----:B------:R-:W-:Y:S02]  /*19940*/  IMAD.MOV.U32 R3, RZ, RZ, R14 ;  /* 0x000000ffff037224 */ /* 0x000fe400078e000e */
[----:B------:R-:W-:Y:S01]  /*19950*/  IMAD.MOV.U32 R2, RZ, RZ, R15 ;  /* 0x000000ffff027224 */ /* 0x000fe200078e000f */
[C---:B--2---:R-:W-:Y:S11]  /*19960*/  HMMA.16816.F32 R8, R4.reuse, R14, R8 ;  /* 0x0000000e0408723c */ /* 0x044ff60000001808 */
[----:B------:R-:W-:Y:S11]  /*19970*/  @!UPT UIADD3 URZ, URZ, URZ, URZ ;  /* 0x0000003f3f3ff290 */ /* 0x000ff6000fffe03f */
[----:B------:R-:W-:Y:S01]  /*19980*/  @!UPT UIADD3 URZ, URZ, URZ, URZ ;  /* 0x0000003f3f3ff290 */ /* 0x000fe2000fffe03f */
[----:B------:R-:W-:Y:S04]  /*19990*/  STL.64 [R1+0xf0], R8 ;  /* 0x0000f00801007387 */ /* 0x000fe80000100a00 */
[----:B------:R0:W-:Y:S04]  /*199a0*/  STL.64 [R1+0xf8], R10 ;  /* 0x0000f80a01007387 */ /* 0x0001e80000100a00 */
[----:B0-----:R-:W2:Y:S04]  /*199b0*/  LDL.LU.64 R10, [R1+0x1168] ;  /* 0x00116800010a7983 */ /* 0x001ea80000300a00 */
[----:B------:R-:W2:Y:S04]  /*199c0*/  LDL.LU.64 R8, [R1+0x1160] ;  /* 0x0011600001087983 */ /* 0x000ea80000300a00 */
[----:B------:R-:W2:Y:S04]  /*199d0*/  LDL.LU.64 R14, [R1+0x1158] ;  /* 0x00115800010e7983 */ /* 0x000ea80000300a00 */
[----:B------:R-:W3:Y:S01]  /*199e0*/  LDL.LU.64 R12, [R1+0x1150] ;  /* 0x00115000010c7983 */ /* 0x000ee20000300a00 */
[C---:B--2---:R-:W-:Y:S11]  /*199f0*/  HMMA.16816.F32 R8, R4.reuse, R14, R8 ;  /* 0x0000000e0408723c */ /* 0x044ff60000001808 */
[----:B------:R-:W-:Y:S11]  /*19a00*/  @!UPT UIADD3 URZ, URZ, URZ, URZ ;  /* 0x0000003f3f3ff290 */ /* 0x000ff6000fffe03f */
[----:B------:R-:W-:Y:S01]  /*19a10*/  @!UPT UIADD3 URZ, URZ, URZ, URZ ;  /* 0x0000003f3f3ff290 */ /* 0x000fe2000fffe03f */
[----:B------:R-:W-:Y:S04]  /*19a20*/  STL.64 [R1+0xe0], R8 ;  /* 0x0000e00801007387 */ /* 0x000fe80000100a00 */
[----:B------:R0:W-:Y:S04]  /*19a30*/  STL.64 [R1+0xe8], R10 ;  /* 0x0000e80a01007387 */ /* 0x0001e80000100a00 */
[----:B0-----:R-:W2:Y:S04]  /*19a40*/  LDL.LU.64 R10, [R1+0x1148] ;  /* 0x00114800010a7983 */ /* 0x001ea80000300a00 */
[----:B------:R-:W3:Y:S01]  /*19a50*/  LDL.LU.64 R8, [R1+0x1140] ;  /* 0x0011400001087983 */ /* 0x000ee20000300a00 */
[----:B--2---:R-:W-:Y:S03]  /*19a60*/  HMMA.16816.F32 R4, R4, R10, R16 ;  /* 0x0000000a0404723c */ /* 0x004fe60000001810 */
[----:B------:R-:W2:Y:S04]  /*19a70*/  LDL.LU.64 R18, [R1+0x1138] ;  /* 0x0011380001127983 */ /* 0x000ea80000300a00 */
[----:B------:R-:W2:Y:S11]  /*19a80*/  LDL.LU.64 R16, [R1+0x1130] ;  /* 0x0011300001107983 */ /* 0x000eb60000300a00 */
[----:B------:R-:W-:Y:S05]  /*19a90*/  @!UPT UIADD3 URZ, URZ, URZ, URZ ;  /* 0x0000003f3f3ff290 */ /* 0x000fea000fffe03f */
[----:B------:R-:W-:Y:S04]  /*19aa0*/  STL.64 [R1+0xd0], R4 ;  /* 0x0000d00401007387 */ /* 0x000fe80000100a00 */
[----:B------:R0:W-:Y:S02]  /*19ab0*/  STL.64 [R1+0xd8], R6 ;  /* 0x0000d80601007387 */ /* 0x0001e40000100a00 */
[----:B0-----:R-:W-:Y:S02]  /*19ac0*/  IMAD.MOV.U32 R6, RZ, RZ, R3 ;  /* 0x000000ffff067224 */ /* 0x001fe400078e0003 */
[----:B------:R-:W-:Y:S01]  /*19ad0*/  IMAD.MOV.U32 R7, RZ, RZ, R2 ;  /* 0x000000ffff077224 */ /* 0x000fe200078e0002 */
[C---:B--2---:R-:W-:Y:S01]  /*19ae0*/  HMMA.16816.F32 R20, R16.reuse, R22, R24 ;  /* 0x000000161014723c */ /* 0x044fe20000001818 */
[----:B------:R-:W2:Y:S11]  /*19af0*/  LDL.LU.64 R24, [R1+0x1128] ;  /* 0x0011280001187983 */ /* 0x000eb60000300a00 */
[----:B------:R-:W-:Y:S11]  /*19b00*/  @!UPT UIADD3 URZ, URZ, URZ, URZ ;  /* 0x0000003f3f3ff290 */ /* 0x000ff6000fffe03f */
[----:B------:R0:W-:Y:S01]  /*19b10*/  STL.64 [R1+0xc0], R20 ;  /* 0x0000c01401007387 */ /* 0x0001e20000100a00 */
[----:B------:R-:W-:Y:S02]  /*19b20*/  IMAD.MOV.U32 R3, RZ, RZ, R22 ;  /* 0x000000ffff037224 */ /* 0x000fe400078e0016 */
[----:B------:R-:W-:Y:S02]  /*19b30*/  IMAD.MOV.U32 R2, RZ, RZ, R23 ;  /* 0x000000ffff027224 */ /* 0x000fe400078e0017 */
[----:B------:R-:W2:Y:S04]  /*19b40*/  LDL.LU.64 R22, [R1+0x1120] ;  /* 0x0011200001167983 */ /* 0x000ea80000300a00 */
[----:B0-----:R-:W2:Y:S04]  /*19b50*/  LDL.LU.64 R20, [R1+0x1118] ;  /* 0x0011180001147983 */ /* 0x001ea80000300a00 */
[----:B------:R-:W-:Y:S04]  /*19b60*/  STL [R1+0x1034], R2 ;  /* 0x0010340201007387 */ /* 0x000fe80000100800 */
[----:B------:R-:W-:Y:S01]  /*19b70*/  STL [R1+0x1030], R3 ;  /* 0x0010300301007387 */ /* 0x000fe20000100800 */
[C---:B--2---:R-:W-:Y:S03]  /*19b80*/  HMMA.16816.F32 R4, R16.reuse, R6, R20 ;  /* 0x000000061004723c */ /* 0x044fe60000001814 */
[----:B------:R-:W2:Y:S04]  /*19b90*/  LDL.LU.64 R22, [R1+0x1110] ;  /* 0x0011100001167983 */ /* 0x000ea80000300a00 */
[----:B------:R-:W2:Y:S11]  /*19ba0*/  LDL.LU.64 R20, [R1+0x1108] ;  /* 0x0011080001147983 */ /* 0x000eb60000300a00 */
[----:B------:R-:W-:Y:S05]  /*19bb0*/  @!UPT UIADD3 URZ, URZ, URZ, URZ ;  /* 0x0000003f3f3ff290 */ /* 0x000fea000fffe03f */
[----:B------:R-:W-:Y:S04]  /*19bc0*/  STL.64 [R1+0xb0], R4 ;  /* 0x0000b00401007387 */ /* 0x000fe80000100a00 */
[----:B------:R-:W-:Y:S04]  /*19bd0*/  STL.64 [R1+0xb8], R6 ;  /* 0x0000b80601007387 */ /* 0x000fe80000100a00 */
[----:B------:R-:W0:Y:S04]  /*19be0*/  LDSM.16.MT88.4 R4, [R29+0x9000] ;  /* 0x009000001d04783b */ /* 0x000e280000004200 */
[----:B0-----:R-:W-:Y:S04]  /*19bf0*/  STL [R1+0x1098], R7 ;  /* 0x0010980701007387 */ /* 0x001fe80000100800 */
[----:B------:R-:W-:Y:S04]  /*19c00*/  STL [R1+0x10e0], R6 ;  /* 0x0010e00601007387 */ /* 0x000fe80000100800 */
[----:B------:R0:W-:Y:S04]  /*19c10*/  STL.64 [R1+0x10d8], R4 ;  /* 0x0010d80401007387 */ /* 0x0001e80000100a00 */
[----:B0-----:R-:W3:Y:S04]  /*19c20*/  LDL.LU R4, [R1+0x120] ;  /* 0x0001200001047983 */ /* 0x001ee80000300800 */
[----:B------:R-:W3:Y:S04]  /*19c30*/  LDL.LU R5, [R1+0x124] ;  /* 0x0001240001057983 */ /* 0x000ee80000300800 */
[----:B------:R-:W3:Y:S04]  /*19c40*/  LDL.LU R6, [R1+0x128] ;  /* 0x0001280001067983 */ /* 0x000ee80000300800 */
[----:B------:R-:W3:Y:S01]  /*19c50*/  LDL.LU R7, [R1+0x12c] ;  /* 0x00012c0001077983 */ /* 0x000ee20000300800 */
[C---:B--2---:R-:W-:Y:S11]  /*19c60*/  HMMA.16816.F32 R20, R16.reuse, R14, R20 ;  /* 0x0000000e1014723c */ /* 0x044ff60000001814 */
[----:B------:R-:W-:Y:S11]  /*19c70*/  @!UPT UIADD3 URZ, URZ, URZ, URZ ;  /* 0x0000003f3f3ff290 */ /* 0x000ff6000fffe03f */
[----:B------:R-:W-:Y:S01]  /*19c80*/  @!UPT UIADD3 URZ, URZ, URZ, URZ ;  /* 0x0000003f3f3ff290 */ /* 0x000fe2000fffe03f */
[----:B------:R-:W-:Y:S04]  /*19c90*/  STL.64 [R1+0xa0], R20 ;  /* 0x0000a01401007387 */ /* 0x000fe80000100a00 */
[----:B------:R0:W-:Y:S04]  /*19ca0*/  STL.64 [R1+0xa8], R22 ;  /* 0x0000a81601007387 */ /* 0x0001e80000100a00 */
[----:B0-----:R-:W2:Y:S04]  /*19cb0*/  LDL.LU.64 R22, [R1+0x1100] ;  /* 0x0011000001167983 */ /* 0x001ea80000300a00 */
[----:B------:R-:W2:Y:S04]  /*19cc0*/  LDL.LU.64 R20, [R1+0x10f8] ;  /* 0x0010f80001147983 */ /* 0x000ea80000300a00 */
[----:B------:R-:W3:Y:S01]  /*19cd0*/  LDL R15, [R1+0x870] ;  /* 0x00087000010f7983 */ /* 0x000ee20000100800 */
[----:B--2---:R-:W-:Y:S03]  /*19ce0*/  HMMA.16816.F32 R16, R16, R10, R20 ;  /* 0x0000000a1010723c */ /* 0x004fe60000001814 */
[----:B------:R-:W3:Y:S04]  /*19cf0*/  LDL.LU.64 R22, [R1+0x10f0] ;  /* 0x0010f00001167983 */ /* 0x000ee80000300a00 */
[----:B------:R-:W3:Y:S11]  /*19d00*/  LDL.LU.64 R20, [R1+0x10e8] ;  /* 0x0010e80001147983 */ /* 0x000ef60000300a00 */
[----:B------:R-:W-:Y:S05]  /*19d10*/  @!UPT UIADD3 URZ, URZ, URZ, URZ ;  /* 0x0000003f3f3ff290 */ /* 0x000fea000fffe03f */
[----:B------:R0:W-:Y:S04]  /*19d20*/  STL.64 [R1+0x80], R16 ;  /* 0x0000801001007387 */ /* 0x0001e80000100a00 */
[----:B------:R-:W-:Y:S04]  /*19d30*/  STL.64 [R1+0x88], R18 ;  /* 0x0000881201007387 */ /* 0x000fe80000100a00 */
[----:B0-----:R-:W2:Y:S04]  /*19d40*/  LDL.64 R16, [R1+0x30] ;  /* 0x0000300001107983 */ /* 0x001ea80000100a00 */
[----:B------:R-:W2:Y:S04]  /*19d50*/  LDL.LU R10, [R1+0x158] ;  /* 0x00015800010a7983 */ /* 0x000ea80000300800 */
[----:B------:R-:W2:Y:S01]  /*19d60*/  LDL.LU R11, [R1+0x15c] ;  /* 0x00015c00010b7983 */ /* 0x000ea20000300800 */
[----:B---3--:R-:W-:Y:S03]  /*19d70*/  HMMA.16816.F32 R24, R20, R24, R4 ;  /* 0x000000181418723c */ /* 0x008fe60000001804 */
[----:B------:R-:W3:Y:S04]  /*19d80*/  LDL.LU R6, [R1+0x10e0] ;  /* 0x0010e00001067983 */ /* 0x000ee80000300800 */
[----:B------:R-:W3:Y:S11]  /*19d90*/  LDL.LU.64 R4, [R1+0x10d8] ;  /* 0x0010d80001047983 */ /* 0x000ef60000300a00 */
[----:B------:R-:W-:Y:S05]  /*19da0*/  @!UPT UIADD3 URZ, URZ, URZ, URZ ;  /* 0x0000003f3f3ff290 */ /* 0x000fea000fffe03f */
[----:B------:R0:W-:Y:S01]  /*19db0*/  STL.64 [R1+0x78], R26 ;  /* 0x0000781a01007387 */ /* 0x0001e20000100a00 */
[----:B------:R-:W-:Y:S02]  /*19dc0*/  IMAD.MOV.U32 R2, RZ, RZ, R24 ;  /* 0x000000ffff027224 */ /* 0x000fe400078e0018 */
[----:B------:R-:W-:Y:S01]  /*19dd0*/  IMAD.MOV.U32 R3, RZ, RZ, R25 ;  /* 0x000000ffff037224 */ /* 0x000fe200078e0019 */
[----:B0-----:R-:W3:Y:S04]  /*19de0*/  LDL.LU.64 R26, [R1+0x10d0] ;  /* 0x0010d000011a7983 */ /* 0x001ee80000300a00 */
[----:B------:R-:W3:Y:S01]  /*19df0*/  LDL.LU.64 R24, [R1+0x10c8] ;  /* 0x0010c80001187983 */ /* 0x000ee20000300a00 */
[----:B--2---:R-:W-:-:S03]  /*19e00*/  IMAD.MOV.U32 R7, RZ, RZ, R16 ;  /* 0x000000ffff077224 */ /* 0x004fc600078e0010 */
[----:B------:R-:W-:Y:S04]  /*19e10*/  STL [R1+0x103c], R3 ;  /* 0x00103c0301007387 */ /* 0x000fe80000100800 */
[----:B------:R-:W-:Y:S01]  /*19e20*/  STL [R1+0x1038], R2 ;  /* 0x0010380201007387 */ /* 0x000fe20000100800 */
[----:B------:R-:W-:Y:S01]  /*19e30*/  IMAD.MOV.U32 R29, RZ, RZ, R17 ;  /* 0x000000ffff1d7224 */ /* 0x000fe200078e0011 */
[----:B---3--:R-:W-:Y:S02]  /*19e40*/  HMMA.16816.F32 R24, R20, R16, R24 ;  /* 0x000000101418723c */ /* 0x008fe40000001818 */
[----:B------:R-:W0:Y:S11]  /*19e50*/  LDSM.16.MT88.4 R16, [R15+0x9000] ;  /* 0x009000000f10783b */ /* 0x000e360000004200 */
[----:B------:R-:W-:Y:S10]  /*19e60*/  @!UPT UIADD3 URZ, URZ, URZ, URZ ;  /* 0x0000003f3f3ff290 */ /* 0x000ff4000fffe03f */
[----:B------:R-:W-:Y:S04]  /*19e70*/  STL.64 [R1+0x60], R24 ;  /* 0x0000601801007387 */ /* 0x000fe80000100a00 */
[----:B------:R1:W-:Y:S04]  /*19e80*/  STL.64 [R1+0x68], R26 ;  /* 0x0000681a01007387 */ /* 0x0003e80000100a00 */
[----:B-1----:R-:W2:Y:S04]  /*19e90*/  LDL.LU.64 R26, [R1+0x10c0] ;  /* 0x0010c000011a7983 */ /* 0x002ea80000300a00 */
[----:B------:R-:W3:Y:S04]  /*19ea0*/  LDL.LU.64 R24, [R1+0x10b8] ;  /* 0x0010b80001187983 */ /* 0x000ee80000300a00 */
[----:B------:R4:W-:Y:S04]  /*19eb0*/  STL.64 [R1+0x10a8], R6 ;  /* 0x0010a80601007387 */ /* 0x0009e80000100a00 */
[----:B------:R1:W-:Y:S01]  /*19ec0*/  STL.64 [R1+0x10a0], R4 ;  /* 0x0010a00401007387 */ /* 0x0003e20000100a00 */
[----:B----4-:R-:W-:-:S03]  /*19ed0*/  IMAD.MOV.U32 R6, RZ, RZ, R28 ;  /* 0x000000ffff067224 */ /* 0x010fc600078e001c */
[----:B-1----:R-:W3:Y:S04]  /*19ee0*/  LDL.LU R4, [R1+0x180] ;  /* 0x0001800001047983 */ /* 0x002ee80000300800 */
[----:B------:R-:W3:Y:S04]  /*19ef0*/  LDL.LU R5, [R1+0x184] ;  /* 0x0001840001057983 */ /* 0x000ee80000300800 */
[----:B------:R-:W4:Y:S04]  /*19f00*/  LDL.LU R28, [R1+0x10b0] ;  /* 0x0010b000011c7983 */ /* 0x000f280000300800 */
[----:B------:R-:W3:Y:S01]  /*19f10*/  LDL.LU R7, [R1+0x18c] ;  /* 0x00018c0001077983 */ /* 0x000ee20000300800 */
[C---:B------:R-:W-:Y:S03]  /*19f20*/  HMMA.16816.F32 R8, R20.reuse, R12, R8 ;  /* 0x0000000c1408723c */ /* 0x040fe60000001808 */
[----:B0-----:R-:W-:Y:S04]  /*19f30*/  STL [R1+0x1048], R17 ;  /* 0x0010481101007387 */ /* 0x001fe80000100800 */
[----:B------:R0:W-:Y:S04]  /*19f40*/  STL [R1+0x1044], R18 ;  /* 0x0010441201007387 */ /* 0x0001e80000100800 */
[----:B------:R1:W-:Y:S11]  /*19f50*/  STL [R1+0x1040], R19 ;  /* 0x0010401301007387 */ /* 0x0003f60000100800 */
[----:B------:R-:W-:Y:S01]  /*19f60*/  @!UPT UIADD3 URZ, URZ, URZ, URZ ;  /* 0x0000003f3f3ff290 */ /* 0x000fe2000fffe03f */
[----:B------:R-:W-:Y:S01]  /*19f70*/  STL.64 [R1+0x50], R8 ;  /* 0x0000500801007387 */ /* 0x000fe20000100a00 */
[----:B------:R-:W-:Y:S02]  /*19f80*/  IMAD.MOV.U32 R3, RZ, RZ, R10 ;  /* 0x000000ffff037224 */ /* 0x000fe400078e000a */
[----:B------:R-:W-:Y:S02]  /*19f90*/  IMAD.MOV.U32 R2, RZ, RZ, R11 ;  /* 0x000000ffff027224 */ /* 0x000fe400078e000b */
[----:B------:R-:W-:Y:S04]  /*19fa0*/  LDSM.16.MT88.4 R8, [R0+0x9800] ;  /* 0x009800000008783b */ /* 0x000fe80000004200 */
[----:B----4-:R-:W4:Y:S01]  /*19fb0*/  LDSM.16.MT88.4 R12, [R28+0x9000] ;  /* 0x009000001c0c783b */ /* 0x010f220000004200 */
[----:B---3--:R-:W-:Y:S11]  /*19fc0*/  HMMA.16816.F32 R20, R20, R24, R4 ;  /* 0x000000181414723c */ /* 0x008ff60000001804 */
[----:B------:R-:W-:Y:S11]  /*19fd0*/  @!UPT UIADD3 URZ, URZ, URZ, URZ ;  /* 0x0000003f3f3ff290 */ /* 0x000ff6000fffe03f */
[----:B------:R-:W-:Y:S02]  /*19fe0*/  @!UPT UIADD3 URZ, URZ, URZ, URZ ;  /* 0x0000003f3f3ff290 */ /* 0x000fe4000fffe03f */
[----:B0-----:R-:W-:Y:S02]  /*19ff0*/  IMAD.MOV.U32 R18, RZ, RZ, R21 ;  /* 0x000000ffff127224 */ /* 0x001fe400078e0015 */
[----:B-1----:R-:W-:Y:S01]  /*1a000*/  IMAD.MOV.U32 R19, RZ, RZ, R22 ;  /* 0x000000ffff137224 */ /* 0x002fe200078e0016 */
[----:B----4-:R0:W-:Y:S01]  /*1a010*/  STL.64 [R1+0xfe8], R14 ;  /* 0x000fe80e01007387 */ /* 0x0101e20000100a00 */
[----:B------:R-:W-:-:S03]  /*1a020*/  IMAD.MOV.U32 R17, RZ, RZ, R20 ;  /* 0x000000ffff117224 */ /* 0x000fc600078e0014 */
[----:B0-----:R-:W3:Y:S04]  /*1a030*/  LDL R14, [R1+0x874] ;  /* 0x00087400010e7983 */ /* 0x001ee80000100800 */
[----:B------:R-:W-:Y:S04]  /*1a040*/  STL.64 [R1+0xfe0], R12 ;  /* 0x000fe00c01007387 */ /* 0x000fe80000100a00 */
[----:B------:R-:W-:Y:S04]  /*1a050*/  STL [R1+0xf34], R28 ;  /* 0x000f341c01007387 */ /* 0x000fe80000100800 */
[----:B------:R-:W-:Y:S01]  /*1a060*/  STL.64 [R1+0xf98], R10 ;  /* 0x000f980a01007387 */ /* 0x000fe20000100a00 */
[----:B------:R-:W-:-:S03]  /*1a070*/  IMAD.MOV.U32 R15, RZ, RZ, R23 ;  /* 0x000000ffff0f7224 */ /* 0x000fc600078e0017 */
[----:B------:R0:W-:Y:S04]  /*1a080*/  STL.64 [R1+0xf90], R8 ;  /* 0x000f900801007387 */ /* 0x0001e80000100a00 */
[----:B0-----:R-:W4:Y:S04]  /*1a090*/  LDL.LU R8, [R1+0x1b0] ;  /* 0x0001b00001087983 */ /* 0x001f280000300800 */
[----:B------:R-:W4:Y:S04]  /*1a0a0*/  LDL.LU R9, [R1+0x1b4] ;  /* 0x0001b40001097983 */ /* 0x000f280000300800 */
[----:B------:R-:W4:Y:S04]  /*1a0b0*/  LDL.LU R10, [R1+0x1b8] ;  /* 0x0001b800010a7983 */ /* 0x000f280000300800 */
[----:B------:R-:W4:Y:S04]  /*1a0c0*/  LDL.LU R11, [R1+0x1bc] ;  /* 0x0001bc00010b7983 */ /* 0x000f280000300800 */
[----:B------:R-:W-:Y:S04]  /*1a0d0*/  STL [R1+0xf30], R0 ;  /* 0x000f300001007387 */ /* 0x000fe80000100800 */
[----:B------:R-:W2:Y:S04]  /*1a0e0*/  LDL.LU.64 R6, [R1+0x10a8] ;  /* 0x0010a80001067983 */ /* 0x000ea80000300a00 */
[----:B------:R-:W4:Y:S04]  /*1a0f0*/  LDL.LU.64 R4, [R1+0x10a0] ;  /* 0x0010a00001047983 */ /* 0x000f280000300a00 */
[----:B------:R-:W-:Y:S04]  /*1a100*/  STL [R1+0x1090], R15 ;  /* 0x0010900f01007387 */ /* 0x000fe80000100800 */
[----:B------:R-:W-:Y:S04]  /*1a110*/  STL.64 [R1+0x1068], R18 ;  /* 0x0010681201007387 */ /* 0x000fe80000100a00 */
[----:B------:R0:W-:Y:S04]  /*1a120*/  STL.64 [R1+0x1060], R16 ;  /* 0x0010601001007387 */ /* 0x0001e80000100a00 */
[----:B0-----:R-:W2:Y:S04]  /*1a130*/  LDL.LU.64 R16, [R1] ;  /* 0x0000000001107983 */ /* 0x001ea80000300a00 */
[----:B---3--:R-:W0:Y:S04]  /*1a140*/  LDSM.16.MT88.4 R20, [R14+0x9800] ;  /* 0x009800000e14783b */ /* 0x008e280000004200 */
[----:B--2---:R1:W-:Y:S02]  /*1a150*/  STL.64 [R1+0x1070], R16 ;  /* 0x0010701001007387 */ /* 0x0043e40000100a00 */
[----:B-1----:R-:W-:-:S02]  /*1a160*/  IMAD.MOV.U32 R16, RZ, RZ, R7 ;  /* 0x000000ffff107224 */ /* 0x002fc400078e0007 */
[----:B------:R-:W-:Y:S01]  /*1a170*/  IMAD.MOV.U32 R17, RZ, RZ, R29 ;  /* 0x000000ffff117224 */ /* 0x000fe200078e001d */
[----:B------:R-:W4:Y:S04]  /*1a180*/  LDL.LU R7, [R1+0x1098] ;  /* 0x0010980001077983 */ /* 0x000f280000300800 */
[----:B------:R-:W2:Y:S04]  /*1a190*/  LDL.LU R29, [R1+0x1094] ;  /* 0x00109400011d7983 */ /* 0x000ea80000300800 */
[----:B------:R1:W-:Y:S04]  /*1a1a0*/  STL.64 [R1+0x1088], R16 ;  /* 0x0010881001007387 */ /* 0x0003e80000100a00 */
[----:B-1----:R-:W4:Y:S04]  /*1a1b0*/  LDL.LU.64 R16, [R1+0x40] ;  /* 0x0000400001107983 */ /* 0x002f280000300a00 */
[----:B------:R-:W-:Y:S04]  /*1a1c0*/  STL.64 [R1+0x1058], R26 ;  /* 0x0010581a01007387 */ /* 0x000fe80000100a00 */
[----:B------:R1:W-:Y:S04]  /*1a1d0*/  STL.64 [R1+0x1050], R24 ;  /* 0x0010501801007387 */ /* 0x0003e80000100a00 */
[----:B-1----:R-:W3:Y:S04]  /*1a1e0*/  LDL.LU R24, [R1+0x190] ;  /* 0x0001900001187983 */ /* 0x002ee80000300800 */
[----:B------:R-:W3:Y:S04]  /*1a1f0*/  LDL.LU R25, [R1+0x194] ;  /* 0x0001940001197983 */ /* 0x000ee80000300800 */
[----:B------:R-:W2:Y:S04]  /*1a200*/  LDL.LU R26, [R1+0x198] ;  /* 0x00019800011a7983 */ /* 0x000ea80000300800 */
[----:B------:R-:W2:Y:S01]  /*1a210*/  LDL.LU R27, [R1+0x19c] ;  /* 0x00019c00011b7983 */ /* 0x000ea20000300800 */
[----:B----4-:R-:W-:Y:S01]  /*1a220*/  HMMA.16816.F32 R12, R4, R16, R8 ;  /* 0x00000010040c723c */ /* 0x010fe20000001808 */
[----:B------:R-:W-:-:S02]  /*1a230*/  IMAD.MOV.U32 R0, RZ, RZ, R17 ;  /* 0x000000ffff007224 */ /* 0x000fc400078e0011 */
[----:B--2---:R-:W-:Y:S04]  /*1a240*/  STL.64 [R1+0x1080], R26 ;  /* 0x0010801a01007387 */ /* 0x004fe80000100a00 */
[----:B---3--:R1:W-:Y:S11]  /*1a250*/  STL.64 [R1+0x1078], R24 ;  /* 0x0010781801007387 */ /* 0x0083f60000100a00 */
[----:B------:R-:W-:Y:S06]  /*1a260*/  @!UPT UIADD3 URZ, URZ, URZ, URZ ;  /* 0x0000003f3f3ff290 */ /* 0x000fec000fffe03f */
[----:B------:R-:W-:Y:S02]  /*1a270*/  IMAD.MOV.U32 R11, RZ, RZ, R12 ;  /* 0x000000ffff0b7224 */ /* 0x000fe400078e000c */
[----:B------:R-:W-:Y:S01]  /*1a280*/  IMAD.MOV.U32 R8, RZ, RZ, R15 ;  /* 0x000000ffff087224 */ /* 0x000fe200078e000f */
[----:B-1----:R-:W2:Y:S04]  /*1a290*/  LDL.LU R24, [R1+0x1a0] ;  /* 0x0001a00001187983 */ /* 0x002ea80000300800 */
[----:B------:R-:W2:Y:S04]  /*1a2a0*/  LDL.LU R25, [R1+0x1a4] ;  /* 0x0001a40001197983 */ /* 0x000ea80000300800 */
[----:B------:R-:W2:Y:S04]  /*1a2b0*/  LDL.LU R26, [R1+0x1a8] ;  /* 0x0001a800011a7983 */ /* 0x000ea80000300800 */
[----:B------:R-:W2:Y:S04]  /*1a2c0*/  LDL.LU R27, [R1+0x1ac] ;  /* 0x0001ac00011b7983 */ /* 0x000ea80000300800 */
[----:B0-----:R-:W-:Y:S04]  /*1a2d0*/  STL.64 [R1+0xf48], R22 ;  /* 0x000f481601007387 */ /* 0x001fe80000100a00 */
[----:B------:R0:W-:Y:S01]  /*1a2e0*/  STL.64 [R1+0xf40], R20 ;  /* 0x000f401401007387 */ /* 0x0001e20000100a00 */
[----:B------:R-:W-:-:S03]  /*1a2f0*/  IMAD.MOV.U32 R12, RZ, RZ, R16 ;  /* 0x000000ffff0c7224 */ /* 0x000fc600078e0010 */
[----:B0-----:R-:W3:Y:S04]  /*1a300*/  LDL.LU R20, [R1+0x170] ;  /* 0x0001700001147983 */ /* 0x001ee80000300800 */
[----:B------:R-:W3:Y:S04]  /*1a310*/  LDL.LU R21, [R1+0x174] ;  /* 0x0001740001157983 */ /* 0x000ee80000300800 */
[----:B------:R-:W3:Y:S04]  /*1a320*/  LDL.LU R22, [R1+0x178] ;  /* 0x0001780001167983 */ /* 0x000ee80000300800 */
[----:B------:R-:W4:Y:S04]  /*1a330*/  LDL.LU R15, [R1+0x1090] ;  /* 0x00109000010f7983 */ /* 0x000f280000300800 */
[----:B------:R-:W2:Y:S02]  /*1a340*/  LDL.LU.64 R16, [R1+0x1088] ;  /* 0x0010880001107983 */ /* 0x000ea40000300a00 */
[C---:B--2---:R-:W-:Y:S02]  /*1a350*/  HMMA.16816.F32 R16, R4.reuse, R16, R24 ;  /* 0x000000100410723c */ /* 0x044fe40000001818 */
[----:B------:R-:W2:Y:S04]  /*1a360*/  LDL.LU.64 R26, [R1+0x1080] ;  /* 0x00108000011a7983 */ /* 0x000ea80000300a00 */
[----:B------:R-:W2:Y:S11]  /*1a370*/  LDL.LU.64 R24, [R1+0x1078] ;  /* 0x0010780001187983 */ /* 0x000eb60000300a00 */
[----:B------:R-:W-:Y:S06]  /*1a380*/  @!UPT UIADD3 URZ, URZ, URZ, URZ ;  /* 0x0000003f3f3ff290 */ /* 0x000fec000fffe03f */
[----:B------:R0:W-:Y:S04]  /*1a390*/  STL.64 [R1+0x90], R16 ;  /* 0x0000901001007387 */ /* 0x0001e80000100a00 */
[----:B------:R1:W-:Y:S04]  /*1a3a0*/  STL.64 [R1+0x98], R18 ;  /* 0x0000981201007387 */ /* 0x0003e80000100a00 */
[----:B0-----:R-:W2:Y:S01]  /*1a3b0*/  LDL.LU.64 R16, [R1+0x1070] ;  /* 0x0010700001107983 */ /* 0x001ea20000300a00 */
[----:B------:R-:W-:Y:S02]  /*1a3c0*/  IMAD.MOV.U32 R10, RZ, RZ, R13 ;  /* 0x000000ffff0a7224 */ /* 0x000fe400078e000d */
[----:B------:R-:W-:Y:S01]  /*1a3d0*/  IMAD.MOV.U32 R9, RZ, RZ, R14 ;  /* 0x000000ffff097224 */ /* 0x000fe200078e000e */
[----:B-1----:R-:W3:Y:S01]  /*1a3e0*/  LDL.LU.64 R18, [R1+0x1068] ;  /* 0x0010680001127983 */ /* 0x002ee20000300a00 */
[----:B------:R-:W-:Y:S01]  /*1a3f0*/  IMAD.MOV.U32 R23, RZ, RZ, R29 ;  /* 0x000000ffff177224 */ /* 0x000fe200078e001d */
[----:B--2---:R-:W-:Y:S01]  /*1a400*/  HMMA.16816.F32 R24, R4, R16, R24 ;  /* 0x000000100418723c */ /* 0x004fe20000001818 */
[----:B------:R-:W-:-:S02]  /*1a410*/  IMAD.MOV.U32 R14, RZ, RZ, R16 ;  /* 0x000000ffff0e7224 */ /* 0x000fc400078e0010 */
[----:B------:R-:W-:Y:S02]  /*1a420*/  IMAD.MOV.U32 R13, RZ, RZ, R17 ;  /* 0x000000ffff0d7224 */ /* 0x000fe400078e0011 */
[----:B------:R-:W2:Y:S11]  /*1a430*/  LDL.LU.64 R16, [R1+0x1060] ;  /* 0x0010600001107983 */ /* 0x000eb60000300a00 */
[----:B------:R-:W-:Y:S07]  /*1a440*/  @!UPT UIADD3 URZ, URZ, URZ, URZ ;  /* 0x0000003f3f3ff290 */ /* 0x000fee000fffe03f */
[----:B------:R0:W-:Y:S01]  /*1a450*/  STL.64 [R1+0x100], R24 ;  /* 0x0001001801007387 */ /* 0x0001e20000100a00 */
[----:B------:R-:W-:Y:S02]  /*1a460*/  IMAD.MOV.U32 R28, RZ, RZ, R26 ;  /* 0x000000ffff1c7224 */ /* 0x000fe400078e001a */
[----:B------:R-:W-:Y:S02]  /*1a470*/  IMAD.MOV.U32 R29, RZ, RZ, R27 ;  /* 0x000000ffff1d7224 */ /* 0x000fe400078e001b */
[----:B------:R-:W2:Y:S04]  /*1a480*/  LDL.LU.64 R26, [R1+0x1058] ;  /* 0x00105800011a7983 */ /* 0x000ea80000300a00 */
[----:B0-----:R-:W3:Y:S04]  /*1a490*/  LDL.LU.64 R24, [R1+0x1050] ;  /* 0x0010500001187983 */ /* 0x001ee80000300a00 */
[----:B--2---:R-:W-:Y:S01]  /*1a4a0*/  STL.64 [R1+0xff8], R26 ;  /* 0x000ff81a01007387 */ /* 0x004fe20000100a00 */
[----:B---3--:R-:W-:Y:S03]  /*1a4b0*/  HMMA.16816.F32 R4, R4, R24, R20 ;  /* 0x000000180404723c */ /* 0x008fe60000001814 */
[----:B------:R-:W-:Y:S04]  /*1a4c0*/  STL.64 [R1+0xff0], R24 ;  /* 0x000ff01801007387 */ /* 0x000fe80000100a00 */
[----:B------:R-:W-:-:S02]  /*1a4d0*/  IMAD.MOV.U32 R22, RZ, RZ, R19 ;  /* 0x000000ffff167224 */ /* 0x000fc400078e0013 */
[----:B----4-:R-:W-:Y:S02]  /*1a4e0*/  IMAD.MOV.U32 R23, RZ, RZ, R15 ;  /* 0x000000ffff177224 */ /* 0x010fe400078e000f */
[----:B------:R-:W-:Y:S02]  /*1a4f0*/  IMAD.MOV.U32 R20, RZ, RZ, R17 ;  /* 0x000000ffff147224 */ /* 0x000fe400078e0011 */
[----:B------:R-:W-:Y:S01]  /*1a500*/  IMAD.MOV.U32 R21, RZ, RZ, R18 ;  /* 0x000000ffff157224 */ /* 0x000fe200078e0012 */
[----:B------:R-:W2:Y:S04]  /*1a510*/  LDL.LU R17, [R1+0x1048] ;  /* 0x0010480001117983 */ /* 0x000ea80000300800 */
[----:B------:R-:W2:Y:S04]  /*1a520*/  LDL.LU R18, [R1+0x1044] ;  /* 0x0010440001127983 */ /* 0x000ea80000300800 */
[----:B------:R-:W2:Y:S04]  /*1a530*/  LDL.LU R19, [R1+0x1040] ;  /* 0x0010400001137983 */ /* 0x000ea80000300800 */
[----:B------:R0:W-:Y:S04]  /*1a540*/  STL.64 [R1+0xf58], R22 ;  /* 0x000f581601007387 */ /* 0x0001e80000100a00 */
[----:B------:R1:W-:Y:S04]  /*1a550*/  STL.64 [R1+0xf50], R20 ;  /* 0x000f501401007387 */ /* 0x0003e80000100a00 */
[----:B0-----:R-:W3:Y:S04]  /*1a560*/  LDL R22, [R1+0x8] ;  /* 0x0000080001167983 */ /* 0x001ee80000100800 */
[----:B------:R-:W3:Y:S01]  /*1a570*/  LDL R23, [R1+0xc] ;  /* 0x00000c0001177983 */ /* 0x000ee20000100800 */
[----:B-1----:R-:W-:-:S02]  /*1a580*/  IMAD.MOV.U32 R20, RZ, RZ, R14 ;  /* 0x000000ffff147224 */ /* 0x002fc400078e000e */
[----:B------:R-:W-:Y:S01]  /*1a590*/  IMAD.MOV.U32 R21, RZ, RZ, R13 ;  /* 0x000000ffff157224 */ /* 0x000fe200078e000d */
[----:B---3--:R-:W-:Y:S04]  /*1a5a0*/  STL.64 [R1+0x1008], R22 ;  /* 0x0010081601007387 */ /* 0x008fe80000100a00 */
[----:B------:R-:W-:Y:S04]  /*1a5b0*/  STL.64 [R1+0x1000], R20 ;  /* 0x0010001401007387 */ /* 0x000fe80000100a00 */
[----:B------:R0:W-:Y:S04]  /*1a5c0*/  STL.64 [R1+0xf00], R6 ;  /* 0x000f000601007387 */ /* 0x0001e80000100a00 */
[----:B0-----:R-:W3:Y:S01]  /*1a5d0*/  LDL R7, [R1+0x870] ;  /* 0x0008700001077983 */ /* 0x001ee20000100800 */
[----:B------:R-:W-:-:S03]  /*1a5e0*/  IMAD.MOV.U32 R6, RZ, RZ, R9 ;  /* 0x000000ffff067224 */ /* 0x000fc600078e0009 */
[----:B------:R0:W-:Y:S02]  /*1a5f0*/  STL.64 [R1+0xef8], R4 ;  /* 0x000ef80401007387 */ /* 0x0001e40000100a00 */
[----:B0-----:R-:W-:Y:S02]  /*1a600*/  IMAD.MOV.U32 R5, RZ, RZ, R10 ;  /* 0x000000ffff057224 */ /* 0x001fe400078e000a */
[----:B------:R-:W-:Y:S01]  /*1a610*/  IMAD.MOV.U32 R4, RZ, RZ, R11 ;  /* 0x000000ffff047224 */ /* 0x000fe200078e000b */
[----:B---3--:R0:W-:Y:S02]  /*1a620*/  STL [R1+0xf38], R7 ;  /* 0x000f380701007387 */ /* 0x0081e40000100800 */
[----:B0-----:R-:W-:Y:S02]  /*1a630*/  IMAD.MOV.U32 R7, RZ, RZ, R8 ;  /* 0x000000ffff077224 */ /* 0x001fe400078e0008 */
[----:B------:R-:W3:Y:S04]  /*1a640*/  LDL.LU R8, [R1+0x80] ;  /* 0x0000800001087983 */ /* 0x000ee80000300800 */
[----:B------:R-:W3:Y:S04]  /*1a650*/  LDL.LU R9, [R1+0x84] ;  /* 0x0000840001097983 */ /* 0x000ee80000300800 */
[----:B------:R-:W4:Y:S04]  /*1a660*/  LDL.LU R10, [R1+0x88] ;  /* 0x00008800010a7983 */ /* 0x000f280000300800 */
[----:B------:R-:W4:Y:S04]  /*1a670*/  LDL.LU R11, [R1+0x8c] ;  /* 0x00008c00010b7983 */ /* 0x000f280000300800 */
[----:B----4-:R-:W-:Y:S04]  /*1a680*/  STL.64 [R1+0xfa8], R10 ;  /* 0x000fa80a01007387 */ /* 0x010fe80000100a00 */
[----:B---3--:R0:W-:Y:S04]  /*1a690*/  STL.64 [R1+0xfa0], R8 ;  /* 0x000fa00801007387 */ /* 0x0081e80000100a00 */
[----:B0-----:R-:W3:Y:S04]  /*1a6a0*/  LDL.LU R8, [R1+0xa0] ;  /* 0x0000a00001087983 */ /* 0x001ee80000300800 */
        /* <DEDUP_REMOVED lines=10> */
[----:B---3--:R0:W-:Y:S02]  /*1a750*/  STL.64 [R1+0xfc0], R8 ;  /* 0x000fc00801007387 */ /* 0x0081e40000100a00 */
[----:B0-----:R-:W-:-:S02]  /*1a760*/  IMAD.MOV.U32 R8, RZ, RZ, R12 ;  /* 0x000000ffff087224 */ /* 0x001fc400078e000c */
[----:B------:R-:W3:Y:S04]  /*1a770*/  LDL.LU R12, [R1+0xd0] ;  /* 0x0000d000010c7983 */ /* 0x000ee80000300800 */
[----:B------:R-:W3:Y:S04]  /*1a780*/  LDL.LU R13, [R1+0xd4] ;  /* 0x0000d400010d7983 */ /* 0x000ee80000300800 */
[----:B------:R-:W4:Y:S04]  /*1a790*/  LDL.LU R14, [R1+0xd8] ;  /* 0x0000d800010e7983 */ /* 0x000f280000300800 */
[----:B------:R-:W4:Y:S04]  /*1a7a0*/  LDL.LU R15, [R1+0xdc] ;  /* 0x0000dc00010f7983 */ /* 0x000f280000300800 */
[----:B------:R-:W2:Y:S04]  /*1a7b0*/  LDL.LU R20, [R1+0xf0] ;  /* 0x0000f00001147983 */ /* 0x000ea80000300800 */
[----:B------:R-:W2:Y:S04]  /*1a7c0*/  LDL.LU R21, [R1+0xf4] ;  /* 0x0000f40001157983 */ /* 0x000ea80000300800 */
[----:B------:R-:W2:Y:S04]  /*1a7d0*/  LDL.LU R22, [R1+0xf8] ;  /* 0x0000f80001167983 */ /* 0x000ea80000300800 */
[----:B------:R-:W2:Y:S04]  /*1a7e0*/  LDL.LU R23, [R1+0xfc] ;  /* 0x0000fc0001177983 */ /* 0x000ea80000300800 */
[----:B--2---:R-:W-:Y:S01]  /*1a7f0*/  STL.64 [R1+0x1028], R22 ;  /* 0x0010281601007387 */ /* 0x004fe20000100a00 */
[----:B------:R0:W-:Y:S03]  /*1a800*/  STL.64 [R1+0x1020], R20 ;  /* 0x0010201401007387 */ /* 0x0001e60000100a00 */
[----:B0-----:R-:W2:Y:S01]  /*1a810*/  LDL.LU R20, [R1+0x160] ;  /* 0x0001600001147983 */ /* 0x001ea20000300800 */
[----:B------:R-:W2:Y:S02]  /*1a820*/  LDL.LU R21, [R1+0x164] ;  /* 0x0001640001157983 */ /* 0x000ea40000300800 */
[----:B------:R-:W2:Y:S02]  /*1a830*/  LDL.LU R22, [R1+0x168] ;  /* 0x0001680001167983 */ /* 0x000ea40000300800 */
[----:B------:R-:W2:Y:S01]  /*1a840*/  LDL.LU R23, [R1+0x16c] ;  /* 0x00016c0001177983 */ /* 0x000ea20000300800 */
[----:B----4-:R-:W-:Y:S01]  /*1a850*/  STL.64 [R1+0x1018], R14 ;  /* 0x0010180e01007387 */ /* 0x010fe20000100a00 */
[----:B---3--:R0:W-:Y:S03]  /*1a860*/  STL.64 [R1+0x1010], R12 ;  /* 0x0010100c01007387 */ /* 0x0081e60000100a00 */
[----:B0-----:R-:W3:Y:S01]  /*1a870*/  LDL.LU.64 R12, [R1+0x30] ;  /* 0x00003000010c7983 */ /* 0x001ee20000300a00 */
[----:B------:R-:W4:Y:S02]  /*1a880*/  LDL.LU R24, [R1+0xe0] ;  /* 0x0000e00001187983 */ /* 0x000f240000300800 */
[----:B------:R-:W4:Y:S02]  /*1a890*/  LDL.LU R25, [R1+0xe4] ;  /* 0x0000e40001197983 */ /* 0x000f240000300800 */
[----:B------:R-:W4:Y:S01]  /*1a8a0*/  LDL.LU R26, [R1+0xe8] ;  /* 0x0000e800011a7983 */ /* 0x000f220000300800 */
[----:B------:R-:W4:Y:S01]  /*1a8b0*/  LDL.LU R27, [R1+0xec] ;  /* 0x0000ec00011b7983 */ /* 0x000f220000300800 */
[----:B------:R-:W-:Y:S02]  /*1a8c0*/  STL.64 [R1+0xf68], R6 ;  /* 0x000f680601007387 */ /* 0x000fe40000100a00 */
[----:B------:R0:W-:Y:S02]  /*1a8d0*/  STL.64 [R1+0xf60], R4 ;  /* 0x000f600401007387 */ /* 0x0001e40000100a00 */
[----:B0-----:R-:W2:Y:S01]  /*1a8e0*/  LDL.LU R4, [R1+0x50] ;  /* 0x0000500001047983 */ /* 0x001ea20000300800 */
[----:B------:R-:W2:Y:S02]  /*1a8f0*/  LDL.LU R5, [R1+0x54] ;  /* 0x0000540001057983 */ /* 0x000ea40000300800 */
[----:B------:R-:W-:-:S02]  /*1a900*/  IMAD.MOV.U32 R6, RZ, RZ, R3 ;  /* 0x000000ffff067224 */ /* 0x000fc400078e0003 */
[----:B------:R-:W-:Y:S01]  /*1a910*/  IMAD.MOV.U32 R7, RZ, RZ, R2 ;  /* 0x000000ffff077224 */ /* 0x000fe200078e0002 */
[----:B------:R-:W3:Y:S01]  /*1a920*/  LDL.LU R3, [R1+0x103c] ;  /* 0x00103c0001037983 */ /* 0x000ee20000300800 */
[----:B------:R-:W3:Y:S03]  /*1a930*/  LDL.LU R2, [R1+0x1038] ;  /* 0x0010380001027983 */ /* 0x000ee60000300800 */
[----:B------:R-:W-:Y:S04]  /*1a940*/  STL.64 [R1+0xf78], R6 ;  /* 0x000f780601007387 */ /* 0x000fe80000100a00 */
[----:B--2---:R0:W-:Y:S04]  /*1a950*/  STL.64 [R1+0xf70], R4 ;  /* 0x000f700401007387 */ /* 0x0041e80000100a00 */
[----:B0-----:R-:W2:Y:S01]  /*1a960*/  LDL.LU R4, [R1+0x60] ;  /* 0x0000600001047983 */ /* 0x001ea20000300800 */
[----:B------:R-:W2:Y:S02]  /*1a970*/  LDL.LU R5, [R1+0x64] ;  /* 0x0000640001057983 */ /* 0x000ea40000300800 */
[----:B------:R-:W2:Y:S02]  /*1a980*/  LDL.LU R6, [R1+0x68] ;  /* 0x0000680001067983 */ /* 0x000ea40000300800 */
[----:B------:R-:W2:Y:S02]  /*1a990*/  LDL.LU R7, [R1+0x6c] ;  /* 0x00006c0001077983 */ /* 0x000ea40000300800 */
[----:B------:R-:W-:-:S07]  /*1a9a0*/  IMAD.MOV.U32 R9, RZ, RZ, R0 ;  /* 0x000000ffff097224 */ /* 0x000fce00078e0000 */
[----:B------:R-:W-:Y:S01]  /*1a9b0*/  HMMA.16816.F32 R20, R16, R8, R20 ;  /* 0x000000081014723c */ /* 0x000fe20000001814 */
[----:B--2---:R-:W-:Y:S01]  /*1a9c0*/  STL.64 [R1+0xf88], R6 ;  /* 0x000f880601007387 */ /* 0x004fe20000100a00 */
[----:B------:R3:W-:Y:S02]  /*1a9d0*/  STL.64 [R1+0xf80], R4 ;  /* 0x000f800401007387 */ /* 0x0007e40000100a00 */
[----:B---3--:R-:W-:Y:S02]  /*1a9e0*/  IMAD.MOV.U32 R4, RZ, RZ, R2 ;  /* 0x000000ffff047224 */ /* 0x008fe400078e0002 */
[----:B------:R-:W-:Y:S01]  /*1a9f0*/  IMAD.MOV.U32 R5, RZ, RZ, R3 ;  /* 0x000000ffff057224 */ /* 0x000fe200078e0003 */
[----:B------:R-:W2:Y:S01]  /*1aa00*/  LDL.LU R2, [R1+0x1034] ;  /* 0x0010340001027983 */ /* 0x000ea20000300800 */
[----:B------:R-:W3:Y:S02]  /*1aa10*/  LDL.LU R3, [R1+0x1030] ;  /* 0x0010300001037983 */ /* 0x000ee40000300800 */
[----:B------:R-:W2:Y:S02]  /*1aa20*/  LDL.LU R6, [R1+0x78] ;  /* 0x0000780001067983 */ /* 0x000ea40000300800 */
[----:B------:R-:W2:Y:S02]  /*1aa30*/  LDL.LU R7, [R1+0x7c] ;  /* 0x00007c0001077983 */ /* 0x000ea40000300800 */
[----:B--2---:R-:W-:Y:S01]  /*1aa40*/  STL.64 [R1+0xfd8], R6 ;  /* 0x000fd80601007387 */ /* 0x004fe20000100a00 */
[----:B------:R0:W-:Y:S03]  /*1aa50*/  STL.64 [R1+0xfd0], R4 ;  /* 0x000fd00401007387 */ /* 0x0001e60000100a00 */
[----:B0-----:R-:W2:Y:S01]  /*1aa60*/  LDL.LU R4, [R1+0xc0] ;  /* 0x0000c00001047983 */ /* 0x001ea20000300800 */
[----:B------:R-:W2:Y:S02]  /*1aa70*/  LDL.LU R5, [R1+0xc4] ;  /* 0x0000c40001057983 */ /* 0x000ea40000300800 */
[----:B---3--:R-:W-:-:S02]  /*1aa80*/  IMAD.MOV.U32 R6, RZ, RZ, R3 ;  /* 0x000000ffff067224 */ /* 0x008fc400078e0003 */
[----:B------:R-:W-:Y:S01]  /*1aa90*/  STL.64 [R1+0x160], R20 ;  /* 0x0001601401007387 */ /* 0x000fe20000100a00 */
[----:B------:R0:W-:Y:S01]  /*1aaa0*/  STL [R1+0x168], R22 ;  /* 0x0001681601007387 */ /* 0x0001e20000100800 */
[----:B------:R-:W-:-:S03]  /*1aab0*/  IMAD.MOV.U32 R3, RZ, RZ, R23 ;  /* 0x000000ffff037224 */ /* 0x000fc600078e0017 */
[----:B0-----:R-:W3:Y:S01]  /*1aac0*/  LDL.LU.64 R22, [R1+0x1028] ;  /* 0x0010280001167983 */ /* 0x001ee20000300a00 */
[----:B------:R-:W3:Y:S02]  /*1aad0*/  LDL.LU.64 R20, [R1+0x1020] ;  /* 0x0010200001147983 */ /* 0x000ee40000300a00 */
[----:B------:R-:W-:Y:S02]  /*1aae0*/  STL [R1+0xf2c], R3 ;  /* 0x000f2c0301007387 */ /* 0x000fe40000100800 */
[----:B------:R-:W-:Y:S02]  /*1aaf0*/  IMAD.MOV.U32 R11, RZ, RZ, R12 ;  /* 0x000000ffff0b7224 */ /* 0x000fe400078e000c */
[----:B------:R-:W-:Y:S01]  /*1ab00*/  IMAD.MOV.U32 R10, RZ, RZ, R13 ;  /* 0x000000ffff0a7224 */ /* 0x000fe200078e000d */
[----:B------:R-:W2:Y:S01]  /*1ab10*/  LDL.LU.64 R14, [R1+0x1018] ;  /* 0x00101800010e7983 */ /* 0x000ea20000300a00 */
[----:B------:R-:W-:Y:S01]  /*1ab20*/  IMAD.MOV.U32 R7, RZ, RZ, R2 ;  /* 0x000000ffff077224 */ /* 0x000fe200078e0002 */
[C---:B---3--:R-:W-:Y:S02]  /*1ab30*/  HMMA.16816.F32 R20, R16.reuse, R12, R20 ;  /* 0x0000000c1014723c */ /* 0x048fe40000001814 */
[----:B------:R-:W2:Y:S11]  /*1ab40*/  LDL.LU.64 R12, [R1+0x1010] ;  /* 0x00101000010c7983 */ /* 0x000eb60000300a00 */
[----:B------:R-:W-:Y:S10]  /*1ab50*/  @!UPT UIADD3 URZ, URZ, URZ, URZ ;  /* 0x0000003f3f3ff290 */ /* 0x000ff4000fffe03f */
[----:B------:R-:W-:Y:S01]  /*1ab60*/  STL.64 [R1+0x150], R20 ;  /* 0x0001501401007387 */ /* 0x000fe20000100a00 */
[----:B------:R0:W-:Y:S02]  /*1ab70*/  STL [R1+0x15c], R23 ;  /* 0x00015c1701007387 */ /* 0x0001e40000100800 */
[----:B------:R-:W-:Y:S02]  /*1ab80*/  IMAD.MOV.U32 R2, RZ, RZ, R22 ;  /* 0x000000ffff027224 */ /* 0x000fe400078e0016 */
[----:B0-----:R-:W3:Y:S01]  /*1ab90*/  LDL.LU.64 R22, [R1+0x1008] ;  /* 0x0010080001167983 */ /* 0x001ee20000300a00 */
[----:B------:R-:W4:Y:S02]  /*1aba0*/  LDL.LU.64 R20, [R1+0x1000] ;  /* 0x0010000001147983 */ /* 0x000f240000300a00 */
[C---:B----4-:R-:W-:Y:S11]  /*1abb0*/  HMMA.16816.F32 R24, R16.reuse, R20, R24 ;  /* 0x000000141018723c */ /* 0x050ff60000001818 */
[----:B------:R-:W-:Y:S11]  /*1abc0*/  @!UPT UIADD3 URZ, URZ, URZ, URZ ;  /* 0x0000003f3f3ff290 */ /* 0x000ff6000fffe03f */
[----:B------:R-:W-:Y:S01]  /*1abd0*/  @!UPT UIADD3 URZ, URZ, URZ, URZ ;  /* 0x0000003f3f3ff290 */ /* 0x000fe2000fffe03f */
[----:B------:R-:W-:Y:S01]  /*1abe0*/  STL [R1+0x144], R25 ;  /* 0x0001441901007387 */ /* 0x000fe20000100800 */
[----:B------:R0:W-:Y:S02]  /*1abf0*/  STL [R1+0x148], R26 ;  /* 0x0001481a01007387 */ /* 0x0001e40000100800 */
[----:B------:R-:W-:Y:S02]  /*1ac00*/  IMAD.MOV.U32 R3, RZ, RZ, R27 ;  /* 0x000000ffff037224 */ /* 0x000fe400078e001b */
[----:B------:R-:W-:Y:S01]  /*1ac10*/  IMAD.MOV.U32 R0, RZ, RZ, R24 ;  /* 0x000000ffff007224 */ /* 0x000fe200078e0018 */
[----:B0-----:R-:W4:Y:S01]  /*1ac20*/  LDL.LU.64 R26, [R1+0xff8] ;  /* 0x000ff800011a7983 */ /* 0x001f220000300a00 */
[----:B------:R-:W2:Y:S02]  /*1ac30*/  LDL.LU.64 R24, [R1+0xff0] ;  /* 0x000ff00001187983 */ /* 0x000ea40000300a00 */
[----:B--2---:R-:W-:Y:S01]  /*1ac40*/  HMMA.16816.F32 R16, R16, R24, R12 ;  /* 0x000000181010723c */ /* 0x004fe2000000180c */
[----:B------:R-:W2:Y:S01]  /*1ac50*/  LDL.LU.64 R14, [R1+0xfe8] ;  /* 0x000fe800010e7983 */ /* 0x000ea20000300a00 */
[----:B------:R-:W2:Y:S11]  /*1ac60*/  LDL.LU.64 R12, [R1+0xfe0] ;  /* 0x000fe000010c7983 */ /* 0x000eb60000300a00 */
[----:B------:R-:W-:Y:S10]  /*1ac70*/  @!UPT UIADD3 URZ, URZ, URZ, URZ ;  /* 0x0000003f3f3ff290 */ /* 0x000ff4000fffe03f */
[----:B------:R0:W-:Y:S02]  /*1ac80*/  STL.64 [R1+0x130], R16 ;  /* 0x0001301001007387 */ /* 0x0001e40000100a00 */
[----:B0-----:R-:W-:Y:S02]  /*1ac90*/  IMAD.MOV.U32 R16, RZ, RZ, R11 ;  /* 0x000000ffff107224 */ /* 0x001fe400078e000b */
[----:B------:R-:W-:Y:S01]  /*1aca0*/  IMAD.MOV.U32 R17, RZ, RZ, R10 ;  /* 0x000000ffff117224 */ /* 0x000fe200078e000a */
[----:B------:R0:W-:Y:S04]  /*1acb0*/  STL.64 [R1+0x138], R18 ;  /* 0x0001381201007387 */ /* 0x0001e80000100a00 */
[----:B0-----:R-:W3:Y:S04]  /*1acc0*/  LDL R18, [R1+0x38] ;  /* 0x0000380001127983 */ /* 0x001ee80000100800 */
[----:B------:R-:W3:Y:S01]  /*1acd0*/  LDL R19, [R1+0x3c] ;  /* 0x00003c0001137983 */ /* 0x000ee20000100800 */
[C---:B--2---:R-:W-:Y:S03]  /*1ace0*/  HMMA.16816.F32 R8, R12.reuse, R8, R4 ;  /* 0x000000080c08723c */ /* 0x044fe60000001804 */
[----:B------:R-:W2:Y:S01]  /*1acf0*/  LDL.LU.64 R6, [R1+0xfd8] ;  /* 0x000fd80001067983 */ /* 0x000ea20000300a00 */
[----:B------:R-:W2:Y:S11]  /*1ad00*/  LDL.LU.64 R4, [R1+0xfd0] ;  /* 0x000fd00001047983 */ /* 0x000eb60000300a00 */
[----:B------:R-:W-:Y:S08]  /*1ad10*/  @!UPT UIADD3 URZ, URZ, URZ, URZ ;  /* 0x0000003f3f3ff290 */ /* 0x000ff0000fffe03f */
[----:B------:R-:W-:Y:S01]  /*1ad20*/  STL.64 [R1+0x120], R8 ;  /* 0x0001200801007387 */ /* 0x000fe20000100a00 */
[----:B------:R0:W-:Y:S03]  /*1ad30*/  STL.64 [R1+0x128], R10 ;  /* 0x0001280a01007387 */ /* 0x0001e60000100a00 */
[----:B0-----:R-:W2:Y:S01]  /*1ad40*/  LDL.LU.64 R10, [R1+0xfc8] ;  /* 0x000fc800010a7983 */ /* 0x001ea20000300a00 */
[----:B------:R-:W2:Y:S02]  /*1ad50*/  LDL.LU.64 R8, [R1+0xfc0] ;  /* 0x000fc00001087983 */ /* 0x000ea40000300a00 */
[C---:B--2---:R-:W-:Y:S11]  /*1ad60*/  HMMA.16816.F32 R8, R12.reuse, R16, R8 ;  /* 0x000000100c08723c */ /* 0x044ff60000001808 */
[----:B------:R-:W-:Y:S11]  /*1ad70*/  @!UPT UIADD3 URZ, URZ, URZ, URZ ;  /* 0x0000003f3f3ff290 */ /* 0x000ff6000fffe03f */
[----:B------:R-:W-:Y:S01]  /*1ad80*/  @!UPT UIADD3 URZ, URZ, URZ, URZ ;  /* 0x0000003f3f3ff290 */ /* 0x000fe2000fffe03f */
        /* <DEDUP_REMOVED lines=11> */
[----:B--2---:R-:W-:Y:S01]  /*1ae40*/  HMMA.16816.F32 R12, R12, R24, R8 ;  /* 0x000000180c0c723c */ /* 0x004fe20000001808 */
[----:B------:R-:W2:Y:S01]  /*1ae50*/  LDL.LU.64 R10, [R1+0xf98] ;  /* 0x000f9800010a7983 */ /* 0x000ea20000300a00 */
[----:B------:R-:W2:Y:S11]  /*1ae60*/  LDL.LU.64 R8, [R1+0xf90] ;  /* 0x000f900001087983 */ /* 0x000eb60000300a00 */
[----:B------:R-:W-:Y:S10]  /*1ae70*/  @!UPT UIADD3 URZ, URZ, URZ, URZ ;  /* 0x0000003f3f3ff290 */ /* 0x000ff4000fffe03f */
[----:B------:R-:W-:Y:S01]  /*1ae80*/  STL.64 [R1+0xe0], R12 ;  /* 0x0000e00c01007387 */ /* 0x000fe20000100a00 */
[----:B------:R0:W-:Y:S03]  /*1ae90*/  STL.64 [R1+0xe8], R14 ;  /* 0x0000e80e01007387 */ /* 0x0001e60000100a00 */
[----:B0-----:R-:W2:Y:S04]  /*1aea0*/  LDL R14, [R1+0x48] ;  /* 0x00004800010e7983 */ /* 0x001ea80000100800 */
[----:B------:R-:W2:Y:S02]  /*1aeb0*/  LDL R15, [R1+0x4c] ;  /* 0x00004c00010f7983 */ /* 0x000ea40000100800 */
[C---:B--2---:R-:W-:Y:S11]  /*1aec0*/  HMMA.16816.F32 R4, R8.reuse, R14, R4 ;  /* 0x0000000e0804723c */ /* 0x044ff60000001804 */
[----:B------:R-:W-:Y:S11]  /*1aed0*/  @!UPT UIADD3 URZ, URZ, URZ, URZ ;  /* 0x0000003f3f3ff290 */ /* 0x000ff6000fffe03f */
[----:B------:R-:W-:Y:S01]  /*1aee0*/  @!UPT UIADD3 URZ, URZ, URZ, URZ ;  /* 0x0000003f3f3ff290 */ /* 0x000fe2000fffe03f */
[----:B------:R-:W-:Y:S01]  /*1aef0*/  STL.64 [R1+0xd0], R4 ;  /* 0x0000d00401007387 */ /* 0x000fe20000100a00 */
[----:B------:R0:W-:Y:S03]  /*1af00*/  STL.64 [R1+0xd8], R6 ;  /* 0x0000d80601007387 */ /* 0x0001e60000100a00 */
[----:B0-----:R-:W3:Y:S01]  /*1af10*/  LDL.LU.64 R6, [R1+0xf88] ;  /* 0x000f880001067983 */ /* 0x001ee20000300a00 */
[----:B------:R-:W3:Y:S02]  /*1af20*/  LDL.LU.64 R4, [R1+0xf80] ;  /* 0x000f800001047983 */ /* 0x000ee40000300a00 */
[C---:B---3--:R-:W-:Y:S11]  /*1af30*/  HMMA.16816.F32 R4, R8.reuse, R18, R4 ;  /* 0x000000120804723c */ /* 0x048ff60000001804 */
[----:B------:R-:W-:Y:S11]  /*1af40*/  @!UPT UIADD3 URZ, URZ, URZ, URZ ;  /* 0x0000003f3f3ff290 */ /* 0x000ff6000fffe03f */
[----:B------:R-:W-:Y:S01]  /*1af50*/  @!UPT UIADD3 URZ, URZ, URZ, URZ ;  /* 0x0000003f3f3ff290 */ /* 0x000fe2000fffe03f */
[----:B------:R-:W-:Y:S01]  /*1af60*/  STL.64 [R1+0xc0], R4 ;  /* 0x0000c00401007387 */ /* 0x000fe20000100a00 */
[----:B------:R0:W-:Y:S03]  /*1af70*/  STL.64 [R1+0xc8], R6 ;  /* 0x0000c80601007387 */ /* 0x0001e60000100a00 */
[----:B0-----:R-:W2:Y:S01]  /*1af80*/  LDL.LU.64 R6, [R1+0xf78] ;  /* 0x000f780001067983 */ /* 0x001ea20000300a00 */
[----:B------:R-:W2:Y:S02]  /*1af90*/  LDL.LU.64 R4, [R1+0xf70] ;  /* 0x000f700001047983 */ /* 0x000ea40000300a00 */
[C---:B--2---:R-:W-:Y:S01]  /*1afa0*/  HMMA.16816.F32 R20, R8.reuse, R22, R4 ;  /* 0x000000160814723c */ /* 0x044fe20000001804 */
[----:B------:R-:W2:Y:S01]  /*1afb0*/  LDL.LU.64 R6, [R1+0xf68] ;  /* 0x000f680001067983 */ /* 0x000ea20000300a00 */
[----:B------:R-:W2:Y:S11]  /*1afc0*/  LDL.LU.64 R4, [R1+0xf60] ;  /* 0x000f600001047983 */ /* 0x000eb60000300a00 */
[----:B------:R-:W-:Y:S10]  /*1afd0*/  @!UPT UIADD3 URZ, URZ, URZ, URZ ;  /* 0x0000003f3f3ff290 */ /* 0x000ff4000fffe03f */
[----:B------:R-:W-:Y:S01]  /*1afe0*/  STL.64 [R1+0xb0], R20 ;  /* 0x0000b01401007387 */ /* 0x000fe20000100a00 */
[----:B------:R0:W-:Y:S03]  /*1aff0*/  STL.64 [R1+0xb8], R22 ;  /* 0x0000b81601007387 */ /* 0x0001e60000100a00 */
[----:B0-----:R-:W4:Y:S01]  /*1b000*/  LDL.LU.64 R22, [R1+0xf58] ;  /* 0x000f580001167983 */ /* 0x001f220000300a00 */
[----:B------:R-:W4:Y:S02]  /*1b010*/  LDL.LU.64 R20, [R1+0xf50] ;  /* 0x000f500001147983 */ /* 0x000f240000300a00 */
[----:B----4-:R-:W-:Y:S01]  /*1b020*/  HMMA.16816.F32 R8, R8, R26, R20 ;  /* 0x0000001a0808723c */ /* 0x010fe20000001814 */
[----:B------:R-:W2:Y:S01]  /*1b030*/  LDL.LU.64 R22, [R1+0xf48] ;  /* 0x000f480001167983 */ /* 0x000ea20000300a00 */
[----:B------:R-:W2:Y:S11]  /*1b040*/  LDL.LU.64 R20, [R1+0xf40] ;  /* 0x000f400001147983 */ /* 0x000eb60000300a00 */
[----:B------:R-:W-:Y:S10]  /*1b050*/  @!UPT UIADD3 URZ, URZ, URZ, URZ ;  /* 0x0000003f3f3ff290 */ /* 0x000ff4000fffe03f */
[----:B------:R0:W-:Y:S01]  /*1b060*/  STL.64 [R1+0xa0], R8 ;  /* 0x0000a00801007387 */ /* 0x0001e20000100a00 */
[----:B------:R1:W-:Y:S03]  /*1b070*/  STL.64 [R1+0xa8], R10 ;  /* 0x0000a80a01007387 */ /* 0x0003e60000100a00 */
[----:B0-----:R-:W3:Y:S01]  /*1b080*/  LDL.LU R8, [R1+0x90] ;  /* 0x0000900001087983 */ /* 0x001ee20000300800 */
[----:B------:R-:W3:Y:S02]  /*1b090*/  LDL.LU R9, [R1+0x94] ;  /* 0x0000940001097983 */ /* 0x000ee40000300800 */
[----:B-1----:R-:W3:Y:S02]  /*1b0a0*/  LDL.LU R10, [R1+0x98] ;  /* 0x00009800010a7983 */ /* 0x002ee40000300800 */
[----:B------:R-:W3:Y:S01]  /*1b0b0*/  LDL.LU R11, [R1+0x9c] ;  /* 0x00009c00010b7983 */ /* 0x000ee20000300800 */
[C---:B--2---:R-:W-:Y:S01]  /*1b0c0*/  HMMA.16816.F32 R12, R20.reuse, R14, R4 ;  /* 0x0000000e140c723c */ /* 0x044fe20000001804 */
[----:B------:R-:W2:Y:S06]  /*1b0d0*/  LDL.LU R7, [R1+0xf38] ;  /* 0x000f380001077983 */ /* 0x000eac0000300800 */
[----:B------:R-:W-:Y:S11]  /*1b0e0*/  IMAD.MOV.U32 R6, RZ, RZ, R28 ;  /* 0x000000ffff067224 */ /* 0x000ff600078e001c */
[----:B------:R-:W-:Y:S05]  /*1b0f0*/  @!UPT UIADD3 URZ, URZ, URZ, URZ ;  /* 0x0000003f3f3ff290 */ /* 0x000fea000fffe03f */
[----:B------:R-:W-:Y:S01]  /*1b100*/  STL.64 [R1+0x20], R12 ;  /* 0x0000200c01007387 */ /* 0x000fe20000100a00 */
[----:B------:R-:W-:Y:S02]  /*1b110*/  STL.64 [R1+0x28], R14 ;  /* 0x0000280e01007387 */ /* 0x000fe40000100a00 */
[----:B------:R-:W4:Y:S02]  /*1b120*/  LDL.LU R4, [R1+0x100] ;  /* 0x0001000001047983 */ /* 0x000f240000300800 */
[----:B------:R-:W4:Y:S01]  /*1b130*/  LDL.LU R5, [R1+0x104] ;  /* 0x0001040001057983 */ /* 0x000f220000300800 */
[----:B------:R-:W4:Y:S01]  /*1b140*/  LDL.LU R28, [R1+0xf34] ;  /* 0x000f3400011c7983 */ /* 0x000f220000300800 */
[----:B---3--:R-:W-:Y:S03]  /*1b150*/  HMMA.16816.F32 R8, R20, R18, R8 ;  /* 0x000000121408723c */ /* 0x008fe60000001808 */
[----:B--2---:R0:W1:Y:S04]  /*1b160*/  LDSM.16.MT88.4 R12, [R7+0x9800] ;  /* 0x00980000070c783b */ /* 0x0040680000004200 */
[----:B----4-:R-:W2:Y:S01]  /*1b170*/  LDSM.16.MT88.4 R16, [R28+0x9800] ;  /* 0x009800001c10783b */ /* 0x010ea20000004200 */
[----:B0-----:R-:W-:Y:S11]  /*1b180*/  IMAD.MOV.U32 R7, RZ, RZ, R29 ;  /* 0x000000ffff077224 */ /* 0x001ff600078e001d */
[----:B------:R-:W-:Y:S05]  /*1b190*/  @!UPT UIADD3 URZ, URZ, URZ, URZ ;  /* 0x0000003f3f3ff290 */ /* 0x000fea000fffe03f */
[----:B------:R-:W-:Y:S01]  /*1b1a0*/  IMAD.MOV.U32 R29, RZ, RZ, R11 ;  /* 0x000000ffff1d7224 */ /* 0x000fe200078e000b */
[----:B------:R-:W-:Y:S01]  /*1b1b0*/  STL.64 [R1+0xf20], R6 ;  /* 0x000f200601007387 */ /* 0x000fe20000100a00 */
[----:B------:R-:W-:Y:S03]  /*1b1c0*/  STL.64 [R1+0xf18], R4 ;  /* 0x000f180401007387 */ /* 0x000fe60000100a00 */
[----:B-1----:R0:W-:Y:S01]  /*1b1d0*/  STL.64 [R1+0xf10], R14 ;  /* 0x000f100e01007387 */ /* 0x0021e20000100a00 */
[----:B------:R-:W-:Y:S03]  /*1b1e0*/  STL.64 [R1+0xf08], R12 ;  /* 0x000f080c01007387 */ /* 0x000fe60000100a00 */
[----:B0-----:R-:W3:Y:S01]  /*1b1f0*/  LDL.LU.64 R14, [R1+0x8] ;  /* 0x00000800010e7983 */ /* 0x001ee20000300a00 */
[----:B------:R-:W-:Y:S02]  /*1b200*/  STL.64 [R1+0x10], R8 ;  /* 0x0000100801007387 */ /* 0x000fe40000100a00 */
[----:B------:R-:W-:Y:S02]  /*1b210*/  STL [R1+0x18], R10 ;  /* 0x0000180a01007387 */ /* 0x000fe40000100800 */
[----:B------:R-:W-:Y:S01]  /*1b220*/  STL [R1+0xe88], R29 ;  /* 0x000e881d01007387 */ /* 0x000fe20000100800 */
[----:B--2---:R-:W-:Y:S01]  /*1b230*/  STL.64 [R1+0xed0], R18 ;  /* 0x000ed01201007387 */ /* 0x004fe20000100a00 */
[----:B------:R0:W-:Y:S02]  /*1b240*/  STL.64 [R1+0xec8], R16 ;  /* 0x000ec81001007387 */ /* 0x0001e40000100a00 */
[----:B0-----:R-:W-:-:S02]  /*1b250*/  IMAD.MOV.U32 R16, RZ, RZ, R0 ;  /* 0x000000ffff107224 */ /* 0x001fc400078e0000 */
[----:B------:R-:W2:Y:S01]  /*1b260*/  LDL.LU R0, [R1+0xf30] ;  /* 0x000f300001007983 */ /* 0x000ea20000300800 */
[----:B------:R-:W4:Y:S02]  /*1b270*/  LDL.LU R17, [R1+0x144] ;  /* 0x0001440001117983 */ /* 0x000f240000300800 */
[----:B------:R-:W3:Y:S02]  /*1b280*/  LDL.LU R18, [R1+0x148] ;  /* 0x0001480001127983 */ /* 0x000ee40000300800 */
[----:B------:R-:W-:Y:S02]  /*1b290*/  IMAD.MOV.U32 R19, RZ, RZ, R3 ;  /* 0x000000ffff137224 */ /* 0x000fe400078e0003 */
[----:B------:R-:W3:Y:S01]  /*1b2a0*/  LDL.LU R3, [R1+0xf2c] ;  /* 0x000f2c0001037983 */ /* 0x000ee20000300800 */
[----:B------:R-:W3:Y:S03]  /*1b2b0*/  LDL R25, [R1+0x874] ;  /* 0x0008740001197983 */ /* 0x000ee60000100800 */
[----:B--2---:R-:W0:Y:S04]  /*1b2c0*/  LDSM.16.MT88.4 R8, [R0+0xa000] ;  /* 0x00a000000008783b */ /* 0x004e280000004200 */
[----:B---3--:R1:W-:Y:S01]  /*1b2d0*/  STL.64 [R1+0xee0], R18 ;  /* 0x000ee01201007387 */ /* 0x0083e20000100a00 */
[----:B----4-:R-:W-:Y:S03]  /*1b2e0*/  STL.64 [R1+0xed8], R16 ;  /* 0x000ed81001007387 */ /* 0x010fe60000100a00 */
[----:B-1----:R-:W2:Y:S01]  /*1b2f0*/  LDL.LU.64 R18, [R1+0x48] ;  /* 0x0000480001127983 */ /* 0x002ea20000300a00 */
[----:B------:R-:W-:Y:S02]  /*1b300*/  STL [R1+0xe8c], R28 ;  /* 0x000e8c1c01007387 */ /* 0x000fe40000100800 */
[----:B------:R-:W-:Y:S01]  /*1b310*/  STL [R1+0xe90], R0 ;  /* 0x000e900001007387 */ /* 0x000fe20000100800 */
[----:B0-----:R0:W-:Y:S01]  /*1b320*/  STL.64 [R1+0xe80], R10 ;  /* 0x000e800a01007387 */ /* 0x0011e20000100a00 */
[----:B------:R1:W-:Y:S02]  /*1b330*/  STL.64 [R1+0xe78], R8 ;  /* 0x000e780801007387 */ /* 0x0003e40000100a00 */
[----:B0-----:R-:W-:Y:S01]  /*1b340*/  IMAD.MOV.U32 R10, RZ, RZ, R2 ;  /* 0x000000ffff0a7224 */ /* 0x001fe200078e0002 */
[----:B-1----:R-:W3:Y:S01]  /*1b350*/  LDL.LU R8, [R1+0x150] ;  /* 0x0001500001087983 */ /* 0x002ee20000300800 */
[----:B------:R-:W3:Y:S02]  /*1b360*/  LDL.LU R9, [R1+0x154] ;  /* 0x0001540001097983 */ /* 0x000ee40000300800 */
[----:B------:R-:W4:Y:S02]  /*1b370*/  LDL.LU R2, [R1+0xf28] ;  /* 0x000f280001027983 */ /* 0x000f240000300800 */
[----:B------:R-:W2:Y:S01]  /*1b380*/  LDL.LU R11, [R1+0x15c] ;  /* 0x00015c00010b7983 */ /* 0x000ea20000300800 */
[----:B----4-:R-:W0:Y:S04]  /*1b390*/  LDSM.16.M88.4 R4, [R2+0x80] ;  /* 0x000080000204783b */ /* 0x010e280000000200 */
[----:B--2---:R-:W-:Y:S01]  /*1b3a0*/  STL.64 [R1+0xef0], R10 ;  /* 0x000ef00a01007387 */ /* 0x004fe20000100a00 */
[----:B---3--:R1:W-:Y:S03]  /*1b3b0*/  STL.64 [R1+0xee8], R8 ;  /* 0x000ee80801007387 */ /* 0x0083e60000100a00 */
[----:B-1----:R-:W2:Y:S01]  /*1b3c0*/  LDL.LU R8, [R1+0x160] ;  /* 0x0001600001087983 */ /* 0x002ea20000300800 */
[----:B------:R-:W2:Y:S02]  /*1b3d0*/  LDL.LU R9, [R1+0x164] ;  /* 0x0001640001097983 */ /* 0x000ea40000300800 */
[----:B------:R-:W2:Y:S01]  /*1b3e0*/  LDL.LU R10, [R1+0x168] ;  /* 0x00016800010a7983 */ /* 0x000ea20000300800 */
[----:B0-----:R-:W-:Y:S01]  /*1b3f0*/  STL.64 [R1+0x80], R4 ;  /* 0x0000800401007387 */ /* 0x001fe20000100a00 */
[----:B------:R0:W-:Y:S03]  /*1b400*/  STL.64 [R1+0x88], R6 ;  /* 0x0000880601007387 */ /* 0x0001e60000100a00 */
[----:B0-----:R-:W3:Y:S01]  /*1b410*/  LDL.LU.64 R6, [R1+0xf20] ;  /* 0x000f200001067983 */ /* 0x001ee20000300a00 */
[----:B------:R-:W3:Y:S02]  /*1b420*/  LDL.LU.64 R4, [R1+0xf18] ;  /* 0x000f180001047983 */ /* 0x000ee40000300a00 */
[----:B------:R-:W-:-:S02]  /*1b430*/  IMAD.MOV.U32 R17, RZ, RZ, R14 ;  /* 0x000000ffff117224 */ /* 0x000fc400078e000e */
[----:B------:R-:W-:Y:S01]  /*1b440*/  IMAD.MOV.U32 R16, RZ, RZ, R15 ;  /* 0x000000ffff107224 */ /* 0x000fe200078e000f */
[C---:B---3--:R-:W-:Y:S01]  /*1b450*/  HMMA.16816.F32 R4, R20.reuse, R14, R4 ;  /* 0x0000000e1404723c */ /* 0x048fe20000001804 */
[----:B------:R-:W2:Y:S01]  /*1b460*/  LDL.LU.64 R14, [R1+0xf10] ;  /* 0x000f1000010e7983 */ /* 0x000ea20000300a00 */
[----:B------:R-:W2:Y:S11]  /*1b470*/  LDL.LU.64 R12, [R1+0xf08] ;  /* 0x000f0800010c7983 */ /* 0x000eb60000300a00 */
[----:B------:R-:W-:Y:S10]  /*1b480*/  @!UPT UIADD3 URZ, URZ, URZ, URZ ;  /* 0x0000003f3f3ff290 */ /* 0x000ff4000fffe03f */
[----:B------:R-:W-:Y:S01]  /*1b490*/  STL [R1+0x90], R4 ;  /* 0x0000900401007387 */ /* 0x000fe20000100800 */
[----:B------:R-:W-:Y:S02]  /*1b4a0*/  IMAD.MOV.U32 R0, RZ, RZ, R5 ;  /* 0x000000ffff007224 */ /* 0x000fe400078e0005 */
[----:B------:R-:W-:Y:S02]  /*1b4b0*/  IMAD.MOV.U32 R28, RZ, RZ, R6 ;  /* 0x000000ffff1c7224 */ /* 0x000fe400078e0006 */
[----:B------:R-:W-:Y:S02]  /*1b4c0*/  IMAD.MOV.U32 R29, RZ, RZ, R7 ;  /* 0x000000ffff1d7224 */ /* 0x000fe400078e0007 */
[----:B------:R-:W0:Y:S04]  /*1b4d0*/  LDSM.16.M88.4 R4, [R2+0x2080] ;  /* 0x002080000204783b */ /* 0x000e280000000200 */
[----:B0-----:R-:W-:Y:S01]  /*1b4e0*/  STL.64 [R1+0x70], R4 ;  /* 0x0000700401007387 */ /* 0x001fe20000100a00 */
[----:B------:R0:W-:Y:S03]  /*1b4f0*/  STL.64 [R1+0x78], R6 ;  /* 0x0000780601007387 */ /* 0x0001e60000100a00 */
[----:B0-----:R-:W3:Y:S01]  /*1b500*/  LDL.LU.64 R6, [R1+0xf00] ;  /* 0x000f000001067983 */ /* 0x001ee20000300a00 */
[----:B------:R-:W3:Y:S02]  /*1b510*/  LDL.LU.64 R4, [R1+0xef8] ;  /* 0x000ef80001047983 */ /* 0x000ee40000300a00 */
[----:B------:R-:W-:Y:S01]  /*1b520*/  IMAD.MOV.U32 R11, RZ, RZ, R3 ;  /* 0x000000ffff0b7224 */ /* 0x000fe200078e0003 */
[----:B---3--:R-:W-:Y:S01]  /*1b530*/  HMMA.16816.F32 R4, R20, R26, R4 ;  /* 0x0000001a1404723c */ /* 0x008fe20000001804 */
[----:B------:R-:W3:Y:S11]  /*1b540*/  LDL.LU.64 R22, [R1+0x38] ;  /* 0x0000380001167983 */ /* 0x000ef60000300a00 */
[----:B------:R-:W-:Y:S11]  /*1b550*/  @!UPT UIADD3 URZ, URZ, URZ, URZ ;  /* 0x0000003f3f3ff290 */ /* 0x000ff6000fffe03f */
[----:B------:R-:W-:Y:S01]  /*1b560*/  STL.64 [R1+0x100], R4 ;  /* 0x0001000401007387 */ /* 0x000fe20000100a00 */
[----:B------:R-:W-:Y:S02]  /*1b570*/  STL.64 [R1+0x108], R6 ;  /* 0x0001080601007387 */ /* 0x000fe40000100a00 */
[----:B------:R-:W0:Y:S02]  /*1b580*/  LDSM.16.M88.4 R4, [R2+0x4080] ;  /* 0x004080000204783b */ /* 0x000e240000000200 */
[----:B0-----:R-:W-:Y:S02]  /*1b590*/  STL.64 [R1+0x60], R4 ;  /* 0x0000600401007387 */ /* 0x001fe40000100a00 */
[----:B------:R-:W-:Y:S02]  /*1b5a0*/  STL.64 [R1+0x68], R6 ;  /* 0x0000680601007387 */ /* 0x000fe40000100a00 */
[----:B------:R-:W0:Y:S01]  /*1b5b0*/  LDSM.16.M88.4 R4, [R2+0x6080] ;  /* 0x006080000204783b */ /* 0x000e220000000200 */
[----:B--2---:R-:W-:Y:S01]  /*1b5c0*/  HMMA.16816.F32 R8, R12, R18, R8 ;  /* 0x000000120c08723c */ /* 0x004fe20000001808 */
[----:B0-----:R-:W-:Y:S02]  /*1b5d0*/  STL.64 [R1+0x50], R4 ;  /* 0x0000500401007387 */ /* 0x001fe40000100a00 */
[----:B------:R-:W-:-:S02]  /*1b5e0*/  IMAD.MOV.U32 R3, RZ, RZ, R4 ;  /* 0x000000ffff037224 */ /* 0x000fc400078e0004 */
[----:B------:R-:W-:Y:S02]  /*1b5f0*/  STL.64 [R1+0x58], R6 ;  /* 0x0000580601007387 */ /* 0x000fe40000100a00 */
[----:B------:R-:W-:Y:S02]  /*1b600*/  IMAD.MOV.U32 R2, RZ, RZ, R5 ;  /* 0x000000ffff027224 */ /* 0x000fe400078e0005 */
[----:B------:R-:W0:Y:S04]  /*1b610*/  LDSM.16.MT88.4 R4, [R25+0xa000] ;  /* 0x00a000001904783b */ /* 0x000e280000004200 */
[----:B0-----:R0:W-:Y:S01]  /*1b620*/  STL.64 [R1+0xe40], R6 ;  /* 0x000e400601007387 */ /* 0x0011e20000100a00 */
[----:B------:R1:W-:Y:S09]  /*1b630*/  STL.64 [R1+0xe38], R4 ;  /* 0x000e380401007387 */ /* 0x0003f20000100a00 */
[----:B------:R-:W-:Y:S02]  /*1b640*/  STL.64 [R1+0x170], R8 ;  /* 0x0001700801007387 */ /* 0x000fe40000100a00 */
[----:B------:R2:W-:Y:S02]  /*1b650*/  STL.64 [R1+0x178], R10 ;  /* 0x0001780a01007387 */ /* 0x0005e40000100a00 */
[----:B0-----:R-:W-:-:S02]  /*1b660*/  IMAD.MOV.U32 R6, RZ, RZ, R17 ;  /* 0x000000ffff067224 */ /* 0x001fc400078e0011 */
[----:B-1----:R-:W-:Y:S02]  /*1b670*/  IMAD.MOV.U32 R5, RZ, RZ, R18 ;  /* 0x000000ffff057224 */ /* 0x002fe400078e0012 */
[----:B------:R-:W-:Y:S01]  /*1b680*/  IMAD.MOV.U32 R4, RZ, RZ, R19 ;  /* 0x000000ffff047224 */ /* 0x000fe200078e0013 */
[----:B--2---:R-:W3:Y:S01]  /*1b690*/  LDL.LU.64 R10, [R1+0xef0] ;  /* 0x000ef000010a7983 */ /* 0x004ee20000300a00 */
[----:B------:R-:W3:Y:S02]  /*1b6a0*/  LDL.LU.64 R8, [R1+0xee8] ;  /* 0x000ee80001087983 */ /* 0x000ee40000300a00 */
[----:B------:R-:W-:Y:S02]  /*1b6b0*/  IMAD.MOV.U32 R7, RZ, RZ, R16 ;  /* 0x000000ffff077224 */ /* 0x000fe400078e0010 */
[----:B------:R-:W2:Y:S01]  /*1b6c0*/  LDL.LU.64 R18, [R1+0xee0] ;  /* 0x000ee00001127983 */ /* 0x000ea20000300a00 */
[----:B------:R-:W2:Y:S01]  /*1b6d0*/  LDL.LU.64 R16, [R1+0xed8] ;  /* 0x000ed80001107983 */ /* 0x000ea20000300a00 */
[C---:B---3--:R-:W-:Y:S08]  /*1b6e0*/  HMMA.16816.F32 R8, R12.reuse, R22, R8 ;  /* 0x000000160c08723c */ /* 0x048ff00000001808 */
[----:B--2---:R-:W-:Y:S11]  /*1b6f0*/  HMMA.16816.F32 R16, R12, R6, R16 ;  /* 0x000000060c10723c */ /* 0x004ff60000001810 */
[----:B------:R-:W-:Y:S04]  /*1b700*/  @!UPT UIADD3 URZ, URZ, URZ, URZ ;  /* 0x0000003f3f3ff290 */ /* 0x000fe8000fffe03f */
[----:B------:R0:W-:Y:S01]  /*1b710*/  STL.64 [R1+0x160], R8 ;  /* 0x0001600801007387 */ /* 0x0001e20000100a00 */
[----:B------:R-:W-:Y:S08]  /*1b720*/  STL.64 [R1+0x168], R10 ;  /* 0x0001680a01007387 */ /* 0x000ff00000100a00 */
[----:B------:R-:W-:Y:S01]  /*1b730*/  IMAD.MOV.U32 R24, RZ, RZ, R16 ;  /* 0x000000ffff187224 */ /* 0x000fe200078e0010 */
[----:B------:R1:W-:Y:S01]  /*1b740*/  STL.64 [R1+0x158], R18 ;  /* 0x0001581201007387 */ /* 0x0003e20000100a00 */
[----:B------:R-:W-:-:S03]  /*1b750*/  IMAD.MOV.U32 R25, RZ, RZ, R17 ;  /* 0x000000ffff197224 */ /* 0x000fc600078e0011 */
[----:B------:R-:W2:Y:S01]  /*1b760*/  LDL.LU R16, [R1+0x130] ;  /* 0x0001300001107983 */ /* 0x000ea20000300800 */
[----:B------:R-:W2:Y:S02]  /*1b770*/  LDL.LU R17, [R1+0x134] ;  /* 0x0001340001117983 */ /* 0x000ea40000300800 */
[----:B0-----:R-:W-:Y:S02]  /*1b780*/  IMAD.MOV.U32 R9, RZ, RZ, R22 ;  /* 0x000000ffff097224 */ /* 0x001fe400078e0016 */
[----:B------:R-:W-:Y:S01]  /*1b790*/  IMAD.MOV.U32 R8, RZ, RZ, R23 ;  /* 0x000000ffff087224 */ /* 0x000fe200078e0017 */
[----:B-1----:R-:W2:Y:S01]  /*1b7a0*/  LDL.LU R18, [R1+0x138] ;  /* 0x0001380001127983 */ /* 0x002ea20000300800 */
[----:B------:R-:W2:Y:S02]  /*1b7b0*/  LDL.LU R19, [R1+0x13c] ;  /* 0x00013c0001137983 */ /* 0x000ea40000300800 */
[----:B------:R0:W-:Y:S02]  /*1b7c0*/  STL.64 [R1+0xe98], R6 ;  /* 0x000e980601007387 */ /* 0x0001e40000100a00 */
[----:B0-----:R-:W-:-:S02]  /*1b7d0*/  IMAD.MOV.U32 R6, RZ, RZ, R9 ;  /* 0x000000ffff067224 */ /* 0x001fc400078e0009 */
[----:B------:R-:W-:-:S05]  /*1b7e0*/  IMAD.MOV.U32 R7, RZ, RZ, R8 ;  /* 0x000000ffff077224 */ /* 0x000fca00078e0008 */
[----:B------:R-:W-:Y:S01]  /*1b7f0*/  STL.64 [R1+0xeb0], R6 ;  /* 0x000eb00601007387 */ /* 0x000fe20000100a00 */
[----:B------:R-:W3:Y:S02]  /*1b800*/  LDL.LU R20, [R1+0xc0] ;  /* 0x0000c00001147983 */ /* 0x000ee40000300800 */
[----:B------:R-:W3:Y:S02]  /*1b810*/  LDL.LU R21, [R1+0xc4] ;  /* 0x0000c40001157983 */ /* 0x000ee40000300800 */
[----:B------:R-:W4:Y:S01]  /*1b820*/  LDL.LU R22, [R1+0xc8] ;  /* 0x0000c80001167983 */ /* 0x000f220000300800 */
[----:B------:R-:W4:Y:S01]  /*1b830*/  LDL.LU R23, [R1+0xcc] ;  /* 0x0000cc0001177983 */ /* 0x000f220000300800 */
[----:B------:R-:W2:Y:S02]  /*1b840*/  LDL.LU R8, [R1+0xe0] ;  /* 0x0000e00001087983 */ /* 0x000ea40000300800 */
[----:B------:R-:W2:Y:S02]  /*1b850*/  LDL.LU R9, [R1+0xe4] ;  /* 0x0000e40001097983 */ /* 0x000ea40000300800 */
[----:B------:R-:W2:Y:S01]  /*1b860*/  LDL.LU R10, [R1+0xe8] ;  /* 0x0000e800010a7983 */ /* 0x000ea20000300800 */
[----:B------:R-:W2:Y:S04]  /*1b870*/  LDL.LU R11, [R1+0xec] ;  /* 0x0000ec00010b7983 */ /* 0x000ea80000300800 */
[----:B--2---:R-:W-:Y:S01]  /*1b880*/  STL.64 [R1+0xea8], R10 ;  /* 0x000ea80a01007387 */ /* 0x004fe20000100a00 */
[----:B------:R0:W-:Y:S03]  /*1b890*/  STL.64 [R1+0xea0], R8 ;  /* 0x000ea00801007387 */ /* 0x0001e60000100a00 */
[----:B0-----:R-:W2:Y:S01]  /*1b8a0*/  LDL.LU R8, [R1+0x110] ;  /* 0x0001100001087983 */ /* 0x001ea20000300800 */
[----:B------:R-:W2:Y:S02]  /*1b8b0*/  LDL.LU R9, [R1+0x114] ;  /* 0x0001140001097983 */ /* 0x000ea40000300800 */
[----:B------:R-:W2:Y:S02]  /*1b8c0*/  LDL.LU R10, [R1+0x118] ;  /* 0x00011800010a7983 */ /* 0x000ea40000300800 */
[----:B------:R-:W2:Y:S01]  /*1b8d0*/  LDL.LU R11, [R1+0x11c] ;  /* 0x00011c00010b7983 */ /* 0x000ea20000300800 */
[----:B------:R-:W-:Y:S01]  /*1b8e0*/  HMMA.16816.F32 R12, R12, R26, R16 ;  /* 0x0000001a0c0c723c */ /* 0x000fe20000001810 */
        /* <DEDUP_REMOVED lines=8> */
[----:B0-----:R-:W3:Y:S04]  /*1b970*/  LDL R20, [R1+0x80] ;  /* 0x0000800001147983 */ /* 0x001ee80000100800 */
[----:B------:R-:W3:Y:S01]  /*1b980*/  LDL R21, [R1+0x84] ;  /* 0x0000840001157983 */ /* 0x000ee20000100800 */
[----:B------:R-:W-:Y:S02]  /*1b990*/  STL [R1+0xdf8], R24 ;  /* 0x000df81801007387 */ /* 0x000fe40000100800 */
[----:B------:R-:W-:Y:S02]  /*1b9a0*/  STL [R1+0xdf4], R25 ;  /* 0x000df41901007387 */ /* 0x000fe40000100800 */
[----:B------:R-:W2:Y:S01]  /*1b9b0*/  LDL.LU.64 R18, [R1+0xed0] ;  /* 0x000ed00001127983 */ /* 0x000ea20000300a00 */
[----:B------:R-:W2:Y:S01]  /*1b9c0*/  LDL.LU.64 R16, [R1+0xec8] ;  /* 0x000ec80001107983 */ /* 0x000ea20000300a00 */
[----:B------:R-:W-:-:S02]  /*1b9d0*/  IMAD.MOV.U32 R6, RZ, RZ, R5 ;  /* 0x000000ffff067224 */ /* 0x000fc400078e0005 */
[----:B------:R-:W-:Y:S02]  /*1b9e0*/  IMAD.MOV.U32 R7, RZ, RZ, R4 ;  /* 0x000000ffff077224 */ /* 0x000fe400078e0004 */
[----:B------:R0:W-:Y:S01]  /*1b9f0*/  STL.64 [R1+0x140], R12 ;  /* 0x0001400c01007387 */ /* 0x0001e20000100a00 */
[----:B------:R1:W-:Y:S04]  /*1ba00*/  STL.64 [R1+0x148], R14 ;  /* 0x0001480e01007387 */ /* 0x0003e80000100a00 */
[----:B0-----:R-:W4:Y:S01]  /*1ba10*/  LDL.LU R12, [R1+0xf0] ;  /* 0x0000f000010c7983 */ /* 0x001f220000300800 */
[----:B------:R-:W4:Y:S02]  /*1ba20*/  LDL.LU R13, [R1+0xf4] ;  /* 0x0000f400010d7983 */ /* 0x000f240000300800 */
[----:B-1----:R-:W4:Y:S02]  /*1ba30*/  LDL.LU R14, [R1+0xf8] ;  /* 0x0000f800010e7983 */ /* 0x002f240000300800 */
[----:B------:R-:W4:Y:S01]  /*1ba40*/  LDL.LU R15, [R1+0xfc] ;  /* 0x0000fc00010f7983 */ /* 0x000f220000300800 */
[C---:B--2---:R-:W-:Y:S01]  /*1ba50*/  HMMA.16816.F32 R4, R16.reuse, R6, R8 ;  /* 0x000000061004723c */ /* 0x044fe20000001808 */
[----:B------:R-:W2:Y:S01]  /*1ba60*/  LDL.LU.64 R10, [R1+0xec0] ;  /* 0x000ec000010a7983 */ /* 0x000ea20000300a00 */
[----:B------:R-:W2:Y:S11]  /*1ba70*/  LDL.LU.64 R8, [R1+0xeb8] ;  /* 0x000eb80001087983 */ /* 0x000eb60000300a00 */
[----:B------:R-:W-:Y:S10]  /*1ba80*/  @!UPT UIADD3 URZ, URZ, URZ, URZ ;  /* 0x0000003f3f3ff290 */ /* 0x000ff4000fffe03f */
[----:B------:R-:W-:Y:S01]  /*1ba90*/  STL.64 [R1+0x130], R4 ;  /* 0x0001300401007387 */ /* 0x000fe20000100a00 */
[----:B------:R0:W-:Y:S03]  /*1baa0*/  STL.64 [R1+0x138], R6 ;  /* 0x0001380601007387 */ /* 0x0001e60000100a00 */
[----:B0-----:R-:W2:Y:S02]  /*1bab0*/  LDL.LU.64 R6, [R1+0xeb0] ;  /* 0x000eb00001067983 */ /* 0x001ea40000300a00 */
[C---:B--2---:R-:W-:Y:S02]  /*1bac0*/  HMMA.16816.F32 R4, R16.reuse, R6, R8 ;  /* 0x000000061004723c */ /* 0x044fe40000001808 */
[----:B------:R-:W2:Y:S01]  /*1bad0*/  LDL.LU.64 R10, [R1+0xea8] ;  /* 0x000ea800010a7983 */ /* 0x000ea20000300a00 */
[----:B------:R-:W2:Y:S11]  /*1bae0*/  LDL.LU.64 R8, [R1+0xea0] ;  /* 0x000ea00001087983 */ /* 0x000eb60000300a00 */
[----:B------:R-:W-:Y:S09]  /*1baf0*/  @!UPT UIADD3 URZ, URZ, URZ, URZ ;  /* 0x0000003f3f3ff290 */ /* 0x000ff2000fffe03f */
[----:B------:R-:W-:Y:S01]  /*1bb00*/  STL.64 [R1+0x120], R4 ;  /* 0x0001200401007387 */ /* 0x000fe20000100a00 */
[----:B------:R0:W-:Y:S03]  /*1bb10*/  STL.64 [R1+0x128], R6 ;  /* 0x0001280601007387 */ /* 0x0001e60000100a00 */
[----:B0-----:R-:W4:Y:S02]  /*1bb20*/  LDL.LU.64 R6, [R1+0xe98] ;  /* 0x000e980001067983 */ /* 0x001f240000300a00 */
[----:B----4-:R-:W-:Y:S02]  /*1bb30*/  HMMA.16816.F32 R4, R16, R6, R12 ;  /* 0x000000061004723c */ /* 0x010fe4000000180c */
[----:B------:R-:W4:Y:S05]  /*1bb40*/  LDL.LU R12, [R1+0x90] ;  /* 0x00009000010c7983 */ /* 0x000f2a0000300800 */
[----:B------:R-:W-:-:S02]  /*1bb50*/  IMAD.MOV.U32 R13, RZ, RZ, R0 ;  /* 0x000000ffff0d7224 */ /* 0x000fc400078e0000 */
[----:B------:R-:W-:Y:S02]  /*1bb60*/  IMAD.MOV.U32 R14, RZ, RZ, R28 ;  /* 0x000000ffff0e7224 */ /* 0x000fe400078e001c */
[----:B------:R-:W-:Y:S11]  /*1bb70*/  IMAD.MOV.U32 R15, RZ, RZ, R29 ;  /* 0x000000ffff0f7224 */ /* 0x000ff600078e001d */
[----:B------:R-:W-:Y:S01]  /*1bb80*/  @!UPT UIADD3 URZ, URZ, URZ, URZ ;  /* 0x0000003f3f3ff290 */ /* 0x000fe2000fffe03f */
[----:B------:R0:W-:Y:S01]  /*1bb90*/  STL.64 [R1+0x110], R4 ;  /* 0x0001100401007387 */ /* 0x0001e20000100a00 */
[----:B------:R1:W-:Y:S02]  /*1bba0*/  STL.64 [R1+0x118], R6 ;  /* 0x0001180601007387 */ /* 0x0003e40000100a00 */
[----:B------:R-:W2:Y:S02]  /*1bbb0*/  LDL.LU R0, [R1+0xe90] ;  /* 0x000e900001007983 */ /* 0x000ea40000300800 */
[----:B------:R-:W2:Y:S01]  /*1bbc0*/  LDL.LU R28, [R1+0xe8c] ;  /* 0x000e8c00011c7983 */ /* 0x000ea20000300800 */
[----:B------:R-:W2:Y:S04]  /*1bbd0*/  LDL.LU R29, [R1+0xe88] ;  /* 0x000e8800011d7983 */ /* 0x000ea80000300800 */
[----:B0-----:R-:W2:Y:S01]  /*1bbe0*/  LDL.LU R4, [R1+0xa0] ;  /* 0x0000a00001047983 */ /* 0x001ea20000300800 */
[----:B------:R-:W2:Y:S02]  /*1bbf0*/  LDL.LU R5, [R1+0xa4] ;  /* 0x0000a40001057983 */ /* 0x000ea40000300800 */
[----:B-1----:R-:W2:Y:S02]  /*1bc00*/  LDL.LU R6, [R1+0xa8] ;  /* 0x0000a80001067983 */ /* 0x002ea40000300800 */
[----:B------:R-:W2:Y:S02]  /*1bc10*/  LDL.LU R7, [R1+0xac] ;  /* 0x0000ac0001077983 */ /* 0x000ea40000300800 */
        /* <DEDUP_REMOVED lines=9> */
[----:B0-----:R-:W3:Y:S01]  /*1bcb0*/  LDL.LU R4, [R1+0xd0] ;  /* 0x0000d00001047983 */ /* 0x001ee20000300800 */
[----:B------:R-:W3:Y:S02]  /*1bcc0*/  LDL.LU R5, [R1+0xd4] ;  /* 0x0000d40001057983 */ /* 0x000ee40000300800 */
[----:B------:R-:W3:Y:S02]  /*1bcd0*/  LDL.LU R6, [R1+0xd8] ;  /* 0x0000d80001067983 */ /* 0x000ee40000300800 */
[----:B------:R-:W3:Y:S01]  /*1bce0*/  LDL.LU R7, [R1+0xdc] ;  /* 0x0000dc0001077983 */ /* 0x000ee20000300800 */
[----:B------:R-:W-:Y:S01]  /*1bcf0*/  STL.64 [R1+0xe08], R14 ;  /* 0x000e080e01007387 */ /* 0x000fe20000100a00 */
[----:B----4-:R0:W-:Y:S03]  /*1bd00*/  STL.64 [R1+0xe00], R12 ;  /* 0x000e000c01007387 */ /* 0x0101e60000100a00 */
[----:B0-----:R-:W2:Y:S01]  /*1bd10*/  LDL.64 R12, [R1+0x70] ;  /* 0x00007000010c7983 */ /* 0x001ea20000100a00 */
[----:B------:R-:W3:Y:S02]  /*1bd20*/  LDL.LU.64 R10, [R1+0xe80] ;  /* 0x000e8000010a7983 */ /* 0x000ee40000300a00 */
[----:B------:R-:W3:Y:S06]  /*1bd30*/  LDL.LU.64 R8, [R1+0xe78] ;  /* 0x000e780001087983 */ /* 0x000eec0000300a00 */
[----:B------:R-:W-:Y:S01]  /*1bd40*/  IMAD.MOV.U32 R27, RZ, RZ, R18 ;  /* 0x000000ffff1b7224 */ /* 0x000fe200078e0012 */
[----:B------:R0:W-:Y:S04]  /*1bd50*/  STL.64 [R1+0xf0], R16 ;  /* 0x0000f01001007387 */ /* 0x0001e80000100a00 */
[----:B0-----:R-:W4:Y:S01]  /*1bd60*/  LDL.LU.64 R16, [R1+0x60] ;  /* 0x0000600001107983 */ /* 0x001f220000300a00 */
[----:B------:R0:W-:Y:S03]  /*1bd70*/  STL [R1+0xdfc], R27 ;  /* 0x000dfc1b01007387 */ /* 0x0001e60000100800 */
[----:B0-----:R-:W2:Y:S01]  /*1bd80*/  LDL R27, [R1+0x870] ;  /* 0x00087000011b7983 */ /* 0x001ea20000100800 */
[C---:B---3--:R-:W-:Y:S03]  /*1bd90*/  HMMA.16816.F32 R20, R8.reuse, R20, R4 ;  /* 0x000000140814723c */ /* 0x048fe60000001804 */
[----:B------:R-:W4:Y:S01]  /*1bda0*/  LDL.LU.64 R6, [R1+0xe70] ;  /* 0x000e700001067983 */ /* 0x000f220000300a00 */
[----:B------:R-:W4:Y:S11]  /*1bdb0*/  LDL.LU.64 R4, [R1+0xe68] ;  /* 0x000e680001047983 */ /* 0x000f360000300a00 */
[----:B------:R-:W-:Y:S08]  /*1bdc0*/  @!UPT UIADD3 URZ, URZ, URZ, URZ ;  /* 0x0000003f3f3ff290 */ /* 0x000ff0000fffe03f */
[----:B------:R-:W-:Y:S01]  /*1bdd0*/  STL.64 [R1+0xe0], R20 ;  /* 0x0000e01401007387 */ /* 0x000fe20000100a00 */
[----:B------:R0:W-:Y:S02]  /*1bde0*/  STL [R1+0xe8], R22 ;  /* 0x0000e81601007387 */ /* 0x0001e40000100800 */
[----:B------:R-:W-:Y:S02]  /*1bdf0*/  IMAD.MOV.U32 R24, RZ, RZ, R23 ;  /* 0x000000ffff187224 */ /* 0x000fe400078e0017 */
[----:B0-----:R-:W3:Y:S01]  /*1be00*/  LDL.LU.64 R22, [R1+0xe60] ;  /* 0x000e600001167983 */ /* 0x001ee20000300a00 */
[----:B------:R-:W3:Y:S02]  /*1be10*/  LDL.LU.64 R20, [R1+0xe58] ;  /* 0x000e580001147983 */ /* 0x000ee40000300a00 */
[----:B--2---:R0:W-:Y:S02]  /*1be20*/  STL.64 [R1+0xe20], R12 ;  /* 0x000e200c01007387 */ /* 0x0041e40000100a00 */
[----:B------:R-:W-:Y:S01]  /*1be30*/  IMAD.MOV.U32 R26, RZ, RZ, R19 ;  /* 0x000000ffff1a7224 */ /* 0x000fe200078e0013 */
[C---:B---3--:R-:W-:Y:S01]  /*1be40*/  HMMA.16816.F32 R20, R8.reuse, R12, R20 ;  /* 0x0000000c0814723c */ /* 0x048fe20000001814 */
[----:B0-----:R-:W2:Y:S11]  /*1be50*/  LDL.LU R12, [R1+0x20] ;  /* 0x00002000010c7983 */ /* 0x001eb60000300800 */
[----:B------:R-:W-:Y:S11]  /*1be60*/  @!UPT UIADD3 URZ, URZ, URZ, URZ ;  /* 0x0000003f3f3ff290 */ /* 0x000ff6000fffe03f */
[----:B------:R-:W-:Y:S01]  /*1be70*/  STL.64 [R1+0xd0], R20 ;  /* 0x0000d01401007387 */ /* 0x000fe20000100a00 */
[----:B------:R-:W-:Y:S02]  /*1be80*/  STL.64 [R1+0xd8], R22 ;  /* 0x0000d81601007387 */ /* 0x000fe40000100a00 */
[----:B------:R-:W2:Y:S02]  /*1be90*/  LDL.LU R13, [R1+0x24] ;  /* 0x00002400010d7983 */ /* 0x000ea40000300800 */
[----:B------:R-:W2:Y:S01]  /*1bea0*/  LDL.LU R14, [R1+0x28] ;  /* 0x00002800010e7983 */ /* 0x000ea20000300800 */
[----:B------:R-:W2:Y:S01]  /*1beb0*/  LDL.LU R15, [R1+0x2c] ;  /* 0x00002c00010f7983 */ /* 0x000ea20000300800 */
[----:B------:R-:W-:Y:S02]  /*1bec0*/  STL.64 [R1+0xe18], R26 ;  /* 0x000e181a01007387 */ /* 0x000fe40000100a00 */
[----:B------:R0:W-:Y:S01]  /*1bed0*/  STL [R1+0xe10], R24 ;  /* 0x000e101801007387 */ /* 0x0001e20000100800 */
[----:B------:R1:W3:Y:S04]  /*1bee0*/  LDSM.16.MT88.4 R20, [R27+0xa000] ;  /* 0x00a000001b14783b */ /* 0x0002e80000004200 */
[----:B0-----:R-:W2:Y:S01]  /*1bef0*/  LDL.LU R24, [R1+0x10] ;  /* 0x0000100001187983 */ /* 0x001ea20000300800 */
[----:B------:R-:W2:Y:S02]  /*1bf00*/  LDL.LU R25, [R1+0x14] ;  /* 0x0000140001197983 */ /* 0x000ea40000300800 */
[----:B------:R-:W2:Y:S01]  /*1bf10*/  LDL.LU R26, [R1+0x18] ;  /* 0x00001800011a7983 */ /* 0x000ea20000300800 */
[----:B----4-:R-:W-:Y:S01]  /*1bf20*/  HMMA.16816.F32 R4, R8, R16, R4 ;  /* 0x000000100804723c */ /* 0x010fe20000001804 */
[----:B-1----:R-:W-:-:S05]  /*1bf30*/  IMAD.MOV.U32 R27, RZ, RZ, R29 ;  /* 0x000000ffff1b7224 */ /* 0x002fca00078e001d */
[----:B--2---:R-:W-:Y:S01]  /*1bf40*/  STL.64 [R1+0xe30], R26 ;  /* 0x000e301a01007387 */ /* 0x004fe20000100a00 */
[----:B------:R0:W-:Y:S03]  /*1bf50*/  STL.64 [R1+0xe28], R24 ;  /* 0x000e281801007387 */ /* 0x0001e60000100a00 */
[----:B0-----:R-:W2:Y:S01]  /*1bf60*/  LDL.64 R24, [R1+0x80] ;  /* 0x0000800001187983 */ /* 0x001ea20000100a00 */
[----:B---3--:R-:W-:Y:S02]  /*1bf70*/  STL [R1+0xdec], R20 ;  /* 0x000dec1401007387 */ /* 0x008fe40000100800 */
[----:B------:R-:W-:Y:S02]  /*1bf80*/  STL [R1+0xde8], R21 ;  /* 0x000de81501007387 */ /* 0x000fe40000100800 */
[----:B------:R-:W-:Y:S01]  /*1bf90*/  STL [R1+0xde4], R22 ;  /* 0x000de41601007387 */ /* 0x000fe20000100800 */
[----:B------:R-:W-:Y:S07]  /*1bfa0*/  STL [R1+0xde0], R23 ;  /* 0x000de01701007387 */ /* 0x000fee0000100800 */
[----:B------:R-:W-:Y:S02]  /*1bfb0*/  STL.64 [R1+0xc0], R4 ;  /* 0x0000c00401007387 */ /* 0x000fe40000100a00 */
[----:B------:R0:W-:Y:S02]  /*1bfc0*/  STL.64 [R1+0xc8], R6 ;  /* 0x0000c80601007387 */ /* 0x0001e40000100a00 */
[----:B0-----:R-:W3:Y:S01]  /*1bfd0*/  LDL.LU.64 R6, [R1+0xe50] ;  /* 0x000e500001067983 */ /* 0x001ee20000300a00 */
[----:B------:R-:W3:Y:S02]  /*1bfe0*/  LDL.LU.64 R4, [R1+0xe48] ;  /* 0x000e480001047983 */ /* 0x000ee40000300a00 */
[----:B------:R-:W-:-:S02]  /*1bff0*/  IMAD.MOV.U32 R20, RZ, RZ, R3 ;  /* 0x000000ffff147224 */ /* 0x000fc400078e0003 */
[----:B------:R-:W-:-:S07]  /*1c000*/  IMAD.MOV.U32 R21, RZ, RZ, R2 ;  /* 0x000000ffff157224 */ /* 0x000fce00078e0002 */
[----:B---3--:R-:W-:Y:S01]  /*1c010*/  HMMA.16816.F32 R20, R8, R20, R4 ;  /* 0x000000140814723c */ /* 0x008fe20000001804 */
[----:B------:R-:W3:Y:S01]  /*1c020*/  LDL.LU.64 R6, [R1+0xe40] ;  /* 0x000e400001067983 */ /* 0x000ee20000300a00 */
[----:B------:R-:W3:Y:S02]  /*1c030*/  LDL.LU.64 R4, [R1+0xe38] ;  /* 0x000e380001047983 */ /* 0x000ee40000300a00 */
[----:B------:R-:W4:Y:S11]  /*1c040*/  LDL R11, [R1+0x874] ;  /* 0x00087400010b7983 */ /* 0x000f360000100800 */
[----:B------:R-:W-:Y:S08]  /*1c050*/  @!UPT UIADD3 URZ, URZ, URZ, URZ ;  /* 0x0000003f3f3ff290 */ /* 0x000ff0000fffe03f */
[----:B------:R2:W-:Y:S01]  /*1c060*/  STL.64 [R1+0xb0], R20 ;  /* 0x0000b01401007387 */ /* 0x0005e20000100a00 */
[----:B------:R-:W-:Y:S02]  /*1c070*/  STL.64 [R1+0xb8], R22 ;  /* 0x0000b81601007387 */ /* 0x000fe40000100a00 */
[----:B------:R-:W4:Y:S02]  /*1c080*/  LDL.LU.64 R26, [R1+0xe30] ;  /* 0x000e3000011a7983 */ /* 0x000f240000300a00 */
[----:B--2---:R-:W-:Y:S02]  /*1c090*/  IMAD.MOV.U32 R20, RZ, RZ, R24 ;  /* 0x000000ffff147224 */ /* 0x004fe400078e0018 */
[----:B------:R-:W-:Y:S01]  /*1c0a0*/  IMAD.MOV.U32 R21, RZ, RZ, R25 ;  /* 0x000000ffff157224 */ /* 0x000fe200078e0019 */
[----:B---3--:R-:W-:Y:S01]  /*1c0b0*/  HMMA.16816.F32 R12, R4, R24, R12 ;  /* 0x00000018040c723c */ /* 0x008fe2000000180c */
[----:B------:R-:W2:Y:S04]  /*1c0c0*/  LDL.LU.64 R24, [R1+0xe28] ;  /* 0x000e280001187983 */ /* 0x000ea80000300a00 */
[----:B----4-:R-:W-:Y:S11]  /*1c0d0*/  LDSM.16.MT88.4 R8, [R11+0xa800] ;  /* 0x00a800000b08783b */ /* 0x010ff60000004200 */
[----:B------:R-:W-:Y:S07]  /*1c0e0*/  @!UPT UIADD3 URZ, URZ, URZ, URZ ;  /* 0x0000003f3f3ff290 */ /* 0x000fee000fffe03f */
[----:B------:R0:W-:Y:S01]  /*1c0f0*/  STL [R1+0xa0], R12 ;  /* 0x0000a00c01007387 */ /* 0x0001e20000100800 */
[----:B------:R-:W-:-:S03]  /*1c100*/  IMAD.MOV.U32 R29, RZ, RZ, R13 ;  /* 0x000000ffff1d7224 */ /* 0x000fc600078e000d */
[----:B0-----:R-:W2:Y:S01]  /*1c110*/  LDL.LU.64 R12, [R1+0xe20] ;  /* 0x000e2000010c7983 */ /* 0x001ea20000300a00 */
[----:B------:R-:W-:Y:S02]  /*1c120*/  IMAD.MOV.U32 R2, RZ, RZ, R15 ;  /* 0x000000ffff027224 */ /* 0x000fe400078e000f */
[----:B------:R-:W-:Y:S02]  /*1c130*/  IMAD.MOV.U32 R3, RZ, RZ, R14 ;  /* 0x000000ffff037224 */ /* 0x000fe400078e000e */
[----:B------:R-:W-:Y:S01]  /*1c140*/  STL [R1+0xdf0], R20 ;  /* 0x000df01401007387 */ /* 0x000fe20000100800 */
[----:B------:R-:W-:Y:S02]  /*1c150*/  STL [R1+0xd40], R2 ;  /* 0x000d400201007387 */ /* 0x000fe40000100800 */
[----:B------:R-:W-:Y:S02]  /*1c160*/  STL [R1+0xd3c], R3 ;  /* 0x000d3c0301007387 */ /* 0x000fe40000100800 */
[----:B------:R-:W-:Y:S01]  /*1c170*/  STL [R1+0xd38], R29 ;  /* 0x000d381d01007387 */ /* 0x000fe20000100800 */
[----:B--2---:R-:W-:Y:S01]  /*1c180*/  HMMA.16816.F32 R24, R4, R12, R24 ;  /* 0x0000000c0418723c */ /* 0x004fe20000001818 */
[----:B------:R-:W-:-:S02]  /*1c190*/  IMAD.MOV.U32 R22, RZ, RZ, R12 ;  /* 0x000000ffff167224 */ /* 0x000fc400078e000c */
[----:B------:R-:W-:Y:S11]  /*1c1a0*/  IMAD.MOV.U32 R23, RZ, RZ, R13 ;  /* 0x000000ffff177224 */ /* 0x000ff600078e000d */
[----:B------:R-:W-:Y:S09]  /*1c1b0*/  @!UPT UIADD3 URZ, URZ, URZ, URZ ;  /* 0x0000003f3f3ff290 */ /* 0x000ff2000fffe03f */
[----:B------:R-:W-:Y:S01]  /*1c1c0*/  STL.64 [R1+0x40], R24 ;  /* 0x0000401801007387 */ /* 0x000fe20000100a00 */
[----:B------:R0:W-:Y:S03]  /*1c1d0*/  STL.64 [R1+0x48], R26 ;  /* 0x0000481a01007387 */ /* 0x0001e60000100a00 */
[----:B0-----:R-:W2:Y:S01]  /*1c1e0*/  LDL.LU.64 R26, [R1+0xe18] ;  /* 0x000e1800011a7983 */ /* 0x001ea20000300a00 */
[----:B------:R-:W3:Y:S02]  /*1c1f0*/  LDL.LU R24, [R1+0xe10] ;  /* 0x000e100001187983 */ /* 0x000ee40000300800 */
[----:B------:R-:W4:Y:S02]  /*1c200*/  LDL.LU.64 R14, [R1+0xe08] ;  /* 0x000e0800010e7983 */ /* 0x000f240000300a00 */
[----:B------:R-:W4:Y:S02]  /*1c210*/  LDL.LU.64 R12, [R1+0xe00] ;  /* 0x000e0000010c7983 */ /* 0x000f240000300a00 */
[----:B------:R-:W-:-:S02]  /*1c220*/  IMAD.MOV.U32 R25, RZ, RZ, R16 ;  /* 0x000000ffff197224 */ /* 0x000fc400078e0010 */
[----:B------:R-:W-:Y:S01]  /*1c230*/  IMAD.MOV.U32 R20, RZ, RZ, R17 ;  /* 0x000000ffff147224 */ /* 0x000fe200078e0011 */
[C---:B----4-:R-:W-:Y:S01]  /*1c240*/  HMMA.16816.F32 R12, R4.reuse, R16, R12 ;  /* 0x00000010040c723c */ /* 0x050fe2000000180c */
[----:B------:R-:W0:Y:S11]  /*1c250*/  LDSM.16.MT88.4 R16, [R28+0xa000] ;  /* 0x00a000001c10783b */ /* 0x000e360000004200 */
[----:B------:R-:W-:Y:S11]  /*1c260*/  @!UPT UIADD3 URZ, URZ, URZ, URZ ;  /* 0x0000003f3f3ff290 */ /* 0x000ff6000fffe03f */
[----:B------:R-:W-:Y:S01]  /*1c270*/  STL [R1+0x30], R12 ;  /* 0x0000300c01007387 */ /* 0x000fe20000100800 */
[----:B------:R-:W-:Y:S02]  /*1c280*/  IMAD.MOV.U32 R2, RZ, RZ, R13 ;  /* 0x000000ffff027224 */ /* 0x000fe400078e000d */
[----:B------:R-:W-:Y:S02]  /*1c290*/  IMAD.MOV.U32 R3, RZ, RZ, R14 ;  /* 0x000000ffff037224 */ /* 0x000fe400078e000e */
[----:B------:R-:W-:Y:S02]  /*1c2a0*/  IMAD.MOV.U32 R29, RZ, RZ, R15 ;  /* 0x000000ffff1d7224 */ /* 0x000fe400078e000f */
[----:B------:R-:W1:Y:S04]  /*1c2b0*/  LDSM.16.MT88.4 R12, [R0+0xa800] ;  /* 0x00a80000000c783b */ /* 0x000e680000004200 */
[----:B------:R-:W-:Y:S01]  /*1c2c0*/  STL [R1+0xd4c], R29 ;  /* 0x000d4c1d01007387 */ /* 0x000fe20000100800 */
[----:B------:R-:W-:Y:S02]  /*1c2d0*/  STL [R1+0xd48], R3 ;  /* 0x000d480301007387 */ /* 0x000fe40000100800 */
[----:B------:R-:W-:Y:S01]  /*1c2e0*/  STL [R1+0xd44], R2 ;  /* 0x000d440201007387 */ /* 0x000fe20000100800 */
[----:B0-----:R-:W-:Y:S01]  /*1c2f0*/  STL [R1+0xdac], R18 ;  /* 0x000dac1201007387 */ /* 0x001fe20000100800 */
[----:B------:R-:W-:Y:S02]  /*1c300*/  STL [R1+0xda8], R19 ;  /* 0x000da81301007387 */ /* 0x000fe40000100800 */
[----:B------:R0:W-:Y:S02]  /*1c310*/  STL.64 [R1+0xdc0], R16 ;  /* 0x000dc01001007387 */ /* 0x0001e40000100a00 */
[----:B0-----:R-:W4:Y:S01]  /*1c320*/  LDL.LU.64 R16, [R1+0x50] ;  /* 0x0000500001107983 */ /* 0x001f220000300a00 */
[----:B------:R-:W-:Y:S03]  /*1c330*/  STL [R1+0xd50], R28 ;  /* 0x000d501c01007387 */ /* 0x000fe60000100800 */
[----:B-1----:R-:W-:Y:S01]  /*1c340*/  STL.64 [R1+0xd60], R14 ;  /* 0x000d600e01007387 */ /* 0x002fe20000100a00 */
[----:B------:R0:W-:Y:S03]  /*1c350*/  STL.64 [R1+0xd58], R12 ;  /* 0x000d580c01007387 */ /* 0x0001e60000100a00 */
[----:B0-----:R-:W4:Y:S01]  /*1c360*/  LDL.LU R12, [R1+0x100] ;  /* 0x00010000010c7983 */ /* 0x001f220000300800 */
[----:B------:R-:W4:Y:S02]  /*1c370*/  LDL.LU R13, [R1+0x104] ;  /* 0x00010400010d7983 */ /* 0x000f240000300800 */
[----:B------:R-:W4:Y:S02]  /*1c380*/  LDL.LU R14, [R1+0x108] ;  /* 0x00010800010e7983 */ /* 0x000f240000300800 */
[----:B------:R-:W4:Y:S02]  /*1c390*/  LDL.LU R15, [R1+0x10c] ;  /* 0x00010c00010f7983 */ /* 0x000f240000300800 */
[----:B----4-:R-:W-:Y:S11]  /*1c3a0*/  HMMA.16816.F32 R4, R4, R16, R12 ;  /* 0x000000100404723c */ /* 0x010ff6000000180c */
[----:B------:R-:W-:Y:S11]  /*1c3b0*/  @!UPT UIADD3 URZ, URZ, URZ, URZ ;  /* 0x0000003f3f3ff290 */ /* 0x000ff6000fffe03f */
[----:B------:R-:W-:Y:S01]  /*1c3c0*/  @!UPT UIADD3 URZ, URZ, URZ, URZ ;  /* 0x0000003f3f3ff290 */ /* 0x000fe2000fffe03f */
[----:B------:R-:W-:Y:S01]  /*1c3d0*/  STL.64 [R1+0x20], R4 ;  /* 0x0000200401007387 */ /* 0x000fe20000100a00 */
[----:B------:R-:W-:Y:S02]  /*1c3e0*/  STL.64 [R1+0x28], R6 ;  /* 0x0000280601007387 */ /* 0x000fe40000100a00 */
[----:B------:R-:W-:Y:S02]  /*1c3f0*/  STL.64 [R1+0xd10], R10 ;  /* 0x000d100a01007387 */ /* 0x000fe40000100a00 */
[----:B------:R-:W-:Y:S01]  /*1c400*/  STL.64 [R1+0xd08], R8 ;  /* 0x000d080801007387 */ /* 0x000fe20000100a00 */
[----:B--2---:R0:W1:Y:S04]  /*1c410*/  LDSM.16.MT88.4 R4, [R27+0xa800] ;  /* 0x00a800001b04783b */ /* 0x0040680000004200 */
[----:B0-----:R-:W2:Y:S01]  /*1c420*/  LDL.LU R27, [R1+0xdfc] ;  /* 0x000dfc00011b7983 */ /* 0x001ea20000300800 */
[----:B------:R-:W4:Y:S02]  /*1c430*/  LDL.LU R8, [R1+0xe0] ;  /* 0x0000e00001087983 */ /* 0x000f240000300800 */
[----:B------:R-:W4:Y:S02]  /*1c440*/  LDL.LU R9, [R1+0xe4] ;  /* 0x0000e40001097983 */ /* 0x000f240000300800 */
[----:B------:R-:W2:Y:S02]  /*1c450*/  LDL.LU R10, [R1+0xe8] ;  /* 0x0000e800010a7983 */ /* 0x000ea40000300800 */
[----:B---3--:R-:W-:-:S02]  /*1c460*/  IMAD.MOV.U32 R11, RZ, RZ, R24 ;  /* 0x000000ffff0b7224 */ /* 0x008fc400078e0018 */
[----:B------:R-:W3:Y:S04]  /*1c470*/  LDL.LU R24, [R1+0xdf8] ;  /* 0x000df80001187983 */ /* 0x000ee80000300800 */
[----:B--2---:R-:W-:Y:S01]  /*1c480*/  STL.64 [R1+0xd70], R10 ;  /* 0x000d700a01007387 */ /* 0x004fe20000100a00 */
[----:B----4-:R0:W-:Y:S02]  /*1c490*/  STL.64 [R1+0xd68], R8 ;  /* 0x000d680801007387 */ /* 0x0101e40000100a00 */
[----:B0-----:R-:W-:Y:S02]  /*1c4a0*/  IMAD.MOV.U32 R8, RZ, RZ, R25 ;  /* 0x000000ffff087224 */ /* 0x001fe400078e0019 */
[----:B------:R-:W-:Y:S01]  /*1c4b0*/  IMAD.MOV.U32 R9, RZ, RZ, R20 ;  /* 0x000000ffff097224 */ /* 0x000fe200078e0014 */
[----:B------:R-:W3:Y:S01]  /*1c4c0*/  LDL.LU R25, [R1+0xdf4] ;  /* 0x000df40001197983 */ /* 0x000ee20000300800 */
[----:B------:R-:W2:Y:S02]  /*1c4d0*/  LDL.LU R20, [R1+0xdf0] ;  /* 0x000df00001147983 */ /* 0x000ea40000300800 */
[----:B------:R-:W-:Y:S01]  /*1c4e0*/  IMAD.MOV.U32 R15, RZ, RZ, R26 ;  /* 0x000000ffff0f7224 */ /* 0x000fe200078e001a */
[----:B------:R0:W-:Y:S01]  /*1c4f0*/  STL.64 [R1+0xdc8], R8 ;  /* 0x000dc80801007387 */ /* 0x0001e20000100a00 */
[----:B------:R-:W4:Y:S02]  /*1c500*/  LDL.LU R12, [R1+0xf0] ;  /* 0x0000f000010c7983 */ /* 0x000f240000300800 */
[----:B------:R-:W4:Y:S02]  /*1c510*/  LDL.LU R13, [R1+0xf4] ;  /* 0x0000f400010d7983 */ /* 0x000f240000300800 */
[----:B------:R-:W-:Y:S01]  /*1c520*/  IMAD.MOV.U32 R14, RZ, RZ, R27 ;  /* 0x000000ffff0e7224 */ /* 0x000fe200078e001b */
[----:B------:R-:W3:Y:S01]  /*1c530*/  LDL.LU R26, [R1+0x158] ;  /* 0x00015800011a7983 */ /* 0x000ee20000300800 */
[----:B------:R-:W3:Y:S02]  /*1c540*/  LDL.LU R27, [R1+0x15c] ;  /* 0x00015c00011b7983 */ /* 0x000ee40000300800 */
[----:B------:R-:W-:-:S02]  /*1c550*/  IMAD.MOV.U32 R3, RZ, RZ, R16 ;  /* 0x000000ffff037224 */ /* 0x000fc400078e0010 */
[----:B------:R-:W-:Y:S02]  /*1c560*/  IMAD.MOV.U32 R2, RZ, RZ, R17 ;  /* 0x000000ffff027224 */ /* 0x000fe400078e0011 */
[----:B0-----:R-:W-:Y:S02]  /*1c570*/  IMAD.MOV.U32 R9, RZ, RZ, R21 ;  /* 0x000000ffff097224 */ /* 0x001fe400078e0015 */
[----:B--2---:R-:W-:Y:S02]  /*1c580*/  IMAD.MOV.U32 R8, RZ, RZ, R20 ;  /* 0x000000ffff087224 */ /* 0x004fe400078e0014 */
[----:B------:R-:W2:Y:S01]  /*1c590*/  LDL.LU R20, [R1+0xdec] ;  /* 0x000dec0001147983 */ /* 0x000ea20000300800 */
[----:B------:R-:W2:Y:S02]  /*1c5a0*/  LDL.LU R21, [R1+0xde8] ;  /* 0x000de80001157983 */ /* 0x000ea40000300800 */
[----:B------:R-:W2:Y:S02]  /*1c5b0*/  LDL.LU R16, [R1+0x160] ;  /* 0x0001600001107983 */ /* 0x000ea40000300800 */
[----:B------:R-:W2:Y:S01]  /*1c5c0*/  LDL.LU R17, [R1+0x164] ;  /* 0x0001640001117983 */ /* 0x000ea20000300800 */
[----:B------:R-:W2:Y:S01]  /*1c5d0*/  LDL.LU R18, [R1+0x168] ;  /* 0x0001680001127983 */ /* 0x000ea20000300800 */
[----:B------:R-:W2:Y:S03]  /*1c5e0*/  LDL.LU R19, [R1+0x16c] ;  /* 0x00016c0001137983 */ /* 0x000ea60000300800 */
[----:B--2---:R-:W-:Y:S01]  /*1c5f0*/  STL.64 [R1+0xdd8], R18 ;  /* 0x000dd81201007387 */ /* 0x004fe20000100a00 */
[----:B------:R0:W-:Y:S03]  /*1c600*/  STL.64 [R1+0xdd0], R16 ;  /* 0x000dd01001007387 */ /* 0x0001e60000100a00 */
[----:B0-----:R-:W2:Y:S01]  /*1c610*/  LDL.LU R16, [R1+0x170] ;  /* 0x0001700001107983 */ /* 0x001ea20000300800 */
[----:B------:R-:W2:Y:S02]  /*1c620*/  LDL.LU R17, [R1+0x174] ;  /* 0x0001740001117983 */ /* 0x000ea40000300800 */
[----:B------:R-:W2:Y:S02]  /*1c630*/  LDL.LU R18, [R1+0x178] ;  /* 0x0001780001127983 */ /* 0x000ea40000300800 */
[----:B------:R-:W2:Y:S01]  /*1c640*/  LDL.LU R19, [R1+0x17c] ;  /* 0x00017c0001137983 */ /* 0x000ea20000300800 */
[----:B---3--:R-:W-:Y:S01]  /*1c650*/  STL.64 [R1+0xdb8], R26 ;  /* 0x000db81a01007387 */ /* 0x008fe20000100a00 */
[----:B------:R0:W-:Y:S02]  /*1c660*/  STL.64 [R1+0xdb0], R24 ;  /* 0x000db01801007387 */ /* 0x0001e40000100a00 */
[----:B0-----:R-:W-:-:S02]  /*1c670*/  IMAD.MOV.U32 R24, RZ, RZ, R22 ;  /* 0x000000ffff187224 */ /* 0x001fc400078e0016 */
[----:B------:R-:W-:Y:S01]  /*1c680*/  IMAD.MOV.U32 R25, RZ, RZ, R23 ;  /* 0x000000ffff197224 */ /* 0x000fe200078e0017 */
[----:B------:R-:W2:Y:S01]  /*1c690*/  LDL.LU R22, [R1+0xde4] ;  /* 0x000de40001167983 */ /* 0x000ea20000300800 */
[----:B------:R-:W2:Y:S02]  /*1c6a0*/  LDL.LU R23, [R1+0xde0] ;  /* 0x000de00001177983 */ /* 0x000ea40000300800 */
[----:B------:R-:W-:Y:S02]  /*1c6b0*/  STL.64 [R1+0xd80], R14 ;  /* 0x000d800e01007387 */ /* 0x000fe40000100a00 */
[----:B----4-:R0:W-:Y:S02]  /*1c6c0*/  STL.64 [R1+0xd78], R12 ;  /* 0x000d780c01007387 */ /* 0x0101e40000100a00 */
[----:B0-----:R-:W3:Y:S01]  /*1c6d0*/  LDL.LU R12, [R1+0x110] ;  /* 0x00011000010c7983 */ /* 0x001ee20000300800 */
[----:B------:R-:W3:Y:S02]  /*1c6e0*/  LDL.LU R13, [R1+0x114] ;  /* 0x00011400010d7983 */ /* 0x000ee40000300800 */
[----:B------:R-:W4:Y:S02]  /*1c6f0*/  LDL.LU R14, [R1+0x118] ;  /* 0x00011800010e7983 */ /* 0x000f240000300800 */
[----:B------:R-:W4:Y:S02]  /*1c700*/  LDL.LU R15, [R1+0x11c] ;  /* 0x00011c00010f7983 */ /* 0x000f240000300800 */
[----:B----4-:R-:W-:Y:S01]  /*1c710*/  STL.64 [R1+0xd90], R14 ;  /* 0x000d900e01007387 */ /* 0x010fe20000100a00 */
[----:B---3--:R0:W-:Y:S03]  /*1c720*/  STL.64 [R1+0xd88], R12 ;  /* 0x000d880c01007387 */ /* 0x0081e60000100a00 */
[----:B0-----:R-:W3:Y:S01]  /*1c730*/  LDL.LU R12, [R1+0x120] ;  /* 0x00012000010c7983 */ /* 0x001ee20000300800 */
[----:B------:R-:W3:Y:S02]  /*1c740*/  LDL.LU R13, [R1+0x124] ;  /* 0x00012400010d7983 */ /* 0x000ee40000300800 */
[----:B------:R-:W4:Y:S02]  /*1c750*/  LDL.LU R14, [R1+0x128] ;  /* 0x00012800010e7983 */ /* 0x000f240000300800 */
[----:B------:R-:W4:Y:S01]  /*1c760*/  LDL.LU R15, [R1+0x12c] ;  /* 0x00012c00010f7983 */ /* 0x000f220000300800 */
[----:B--2---:R-:W-:Y:S01]  /*1c770*/  HMMA.16816.F32 R8, R20, R8, R16 ;  /* 0x000000081408723c */ /* 0x004fe20000001810 */
[----:B----4-:R-:W-:Y:S01]  /*1c780*/  STL.64 [R1+0xda0], R14 ;  /* 0x000da00e01007387 */ /* 0x010fe20000100a00 */
[----:B---3--:R0:W-:Y:S03]  /*1c790*/  STL.64 [R1+0xd98], R12 ;  /* 0x000d980c01007387 */ /* 0x0081e60000100a00 */
[----:B0-----:R-:W2:Y:S01]  /*1c7a0*/  LDL.LU R12, [R1+0x130] ;  /* 0x00013000010c7983 */ /* 0x001ea20000300800 */
[----:B------:R-:W2:Y:S02]  /*1c7b0*/  LDL.LU R13, [R1+0x134] ;  /* 0x00013400010d7983 */ /* 0x000ea40000300800 */
[----:B------:R-:W2:Y:S02]  /*1c7c0*/  LDL.LU R14, [R1+0x138] ;  /* 0x00013800010e7983 */ /* 0x000ea40000300800 */
[----:B------:R-:W2:Y:S01]  /*1c7d0*/  LDL.LU R15, [R1+0x13c] ;  /* 0x00013c00010f7983 */ /* 0x000ea20000300800 */
[----:B-1----:R0:W-:Y:S01]  /*1c7e0*/  STL.64 [R1+0xcc0], R6 ;  /* 0x000cc00601007387 */ /* 0x0021e20000100a00 */
[----:B------:R1:W-:Y:S03]  /*1c7f0*/  STL.64 [R1+0xcb8], R4 ;  /* 0x000cb80401007387 */ /* 0x0003e60000100a00 */
[----:B0-----:R-:W3:Y:S04]  /*1c800*/  LDL R6, [R1+0x58] ;  /* 0x0000580001067983 */ /* 0x001ee80000100800 */
[----:B------:R-:W3:Y:S01]  /*1c810*/  LDL R7, [R1+0x5c] ;  /* 0x00005c0001077983 */ /* 0x000ee20000100800 */
[----:B------:R-:W4:Y:S02]  /*1c820*/  LDL.LU.64 R18, [R1+0xdd8] ;  /* 0x000dd80001127983 */ /* 0x000f240000300a00 */
[----:B------:R-:W4:Y:S02]  /*1c830*/  LDL.LU.64 R16, [R1+0xdd0] ;  /* 0x000dd00001107983 */ /* 0x000f240000300a00 */
[----:B-1----:R-:W-:-:S02]  /*1c840*/  IMAD.MOV.U32 R4, RZ, RZ, R3 ;  /* 0x000000ffff047224 */ /* 0x002fc400078e0003 */
[----:B------:R-:W-:Y:S02]  /*1c850*/  IMAD.MOV.U32 R5, RZ, RZ, R2 ;  /* 0x000000ffff057224 */ /* 0x000fe400078e0002 */
[----:B------:R-:W-:Y:S02]  /*1c860*/  IMAD.MOV.U32 R28, RZ, RZ, R8 ;  /* 0x000000ffff1c7224 */ /* 0x000fe400078e0008 */
[----:B------:R-:W-:Y:S02]  /*1c870*/  IMAD.MOV.U32 R29, RZ, RZ, R9 ;  /* 0x000000ffff1d7224 */ /* 0x000fe400078e0009 */
[----:B------:R-:W-:Y:S02]  /*1c880*/  IMAD.MOV.U32 R3, RZ, RZ, R10 ;  /* 0x000000ffff037224 */ /* 0x000fe400078e000a */
[----:B------:R-:W-:Y:S01]  /*1c890*/  IMAD.MOV.U32 R2, RZ, RZ, R11 ;  /* 0x000000ffff027224 */ /* 0x000fe200078e000b */
[----:B------:R-:W2:Y:S01]  /*1c8a0*/  LDL.LU.64 R8, [R1+0xdc8] ;  /* 0x000dc80001087983 */ /* 0x000ea20000300a00 */
[C---:B----4-:R-:W-:Y:S03]  /*1c8b0*/  HMMA.16816.F32 R24, R20.reuse, R24, R16 ;  /* 0x000000181418723c */ /* 0x050fe60000001810 */
[----:B------:R-:W4:Y:S11]  /*1c8c0*/  LDL.LU.64 R16, [R1+0xdc0] ;  /* 0x000dc00001107983 */ /* 0x000f360000300a00 */
[----:B------:R-:W-:Y:S10]  /*1c8d0*/  @!UPT UIADD3 URZ, URZ, URZ, URZ ;  /* 0x0000003f3f3ff290 */ /* 0x000ff4000fffe03f */
[----:B------:R-:W-:Y:S02]  /*1c8e0*/  IMAD.MOV.U32 R11, RZ, RZ, R26 ;  /* 0x000000ffff0b7224 */ /* 0x000fe400078e001a */
[----:B------:R-:W-:Y:S02]  /*1c8f0*/  IMAD.MOV.U32 R10, RZ, RZ, R27 ;  /* 0x000000ffff0a7224 */ /* 0x000fe400078e001b */
[----:B------:R-:W-:Y:S02]  /*1c900*/  IMAD.MOV.U32 R18, RZ, RZ, R24 ;  /* 0x000000ffff127224 */ /* 0x000fe400078e0018 */
[----:B------:R-:W-:Y:S01]  /*1c910*/  IMAD.MOV.U32 R19, RZ, RZ, R25 ;  /* 0x000000ffff137224 */ /* 0x000fe200078e0019 */
[----:B------:R-:W2:Y:S01]  /*1c920*/  LDL.LU.64 R26, [R1+0xdb8] ;  /* 0x000db800011a7983 */ /* 0x000ea20000300a00 */
[----:B------:R-:W2:Y:S02]  /*1c930*/  LDL.LU.64 R24, [R1+0xdb0] ;  /* 0x000db00001187983 */ /* 0x000ea40000300a00 */
[C---:B--2---:R-:W-:Y:S11]  /*1c940*/  HMMA.16816.F32 R24, R20.reuse, R8, R24 ;  /* 0x000000081418723c */ /* 0x044ff60000001818 */
[----:B------:R-:W-:Y:S11]  /*1c950*/  @!UPT UIADD3 URZ, URZ, URZ, URZ ;  /* 0x0000003f3f3ff290 */ /* 0x000ff6000fffe03f */
[----:B------:R-:W-:Y:S01]  /*1c960*/  @!UPT UIADD3 URZ, URZ, URZ, URZ ;  /* 0x0000003f3f3ff290 */ /* 0x000fe2000fffe03f */
[----:B------:R-:W-:Y:S01]  /*1c970*/  STL.64 [R1+0xc90], R26 ;  /* 0x000c901a01007387 */ /* 0x000fe20000100a00 */
[----:B------:R0:W-:Y:S03]  /*1c980*/  STL.64 [R1+0xc88], R24 ;  /* 0x000c881801007387 */ /* 0x0001e60000100a00 */
[----:B0-----:R-:W2:Y:S01]  /*1c990*/  LDL.LU R24, [R1+0x140] ;  /* 0x0001400001187983 */ /* 0x001ea20000300800 */
[----:B------:R-:W2:Y:S02]  /*1c9a0*/  LDL.LU R25, [R1+0x144] ;  /* 0x0001440001197983 */ /* 0x000ea40000300800 */
[----:B------:R-:W2:Y:S02]  /*1c9b0*/  LDL.LU R26, [R1+0x148] ;  /* 0x00014800011a7983 */ /* 0x000ea40000300800 */
[----:B------:R-:W2:Y:S02]  /*1c9c0*/  LDL.LU R27, [R1+0x14c] ;  /* 0x00014c00011b7983 */ /* 0x000ea40000300800 */
[----:B--2---:R-:W-:Y:S07]  /*1c9d0*/  HMMA.16816.F32 R20, R20, R4, R24 ;  /* 0x000000041414723c */ /* 0x004fee0000001818 */
[----:B------:R-:W-:-:S02]  /*1c9e0*/  IMAD.MOV.U32 R26, RZ, RZ, R11 ;  /* 0x000000ffff1a7224 */ /* 0x000fc400078e000b */
[----:B------:R-:W-:Y:S02]  /*1c9f0*/  IMAD.MOV.U32 R27, RZ, RZ, R10 ;  /* 0x000000ffff1b7224 */ /* 0x000fe400078e000a */
[----:B------:R-:W-:Y:S02]  /*1ca00*/  IMAD.MOV.U32 R24, RZ, RZ, R18 ;  /* 0x000000ffff187224 */ /* 0x000fe400078e0012 */
[----:B------:R-:W-:Y:S01]  /*1ca10*/  IMAD.MOV.U32 R25, RZ, RZ, R19 ;  /* 0x000000ffff197224 */ /* 0x000fe200078e0013 */
[----:B------:R-:W4:Y:S01]  /*1ca20*/  LDL.LU R18, [R1+0xdac] ;  /* 0x000dac0001127983 */ /* 0x000f220000300800 */
[----:B------:R-:W4:Y:S02]  /*1ca30*/  LDL.LU R19, [R1+0xda8] ;  /* 0x000da80001137983 */ /* 0x000f240000300800 */
[----:B------:R-:W-:Y:S01]  /*1ca40*/  STL.64 [R1+0xcb0], R26 ;  /* 0x000cb01a01007387 */ /* 0x000fe20000100a00 */
[----:B------:R0:W-:Y:S04]  /*1ca50*/  STL.64 [R1+0xca8], R24 ;  /* 0x000ca81801007387 */ /* 0x0001e80000100a00 */
[----:B0-----:R-:W4:Y:S01]  /*1ca60*/  LDL.LU.64 R24, [R1+0x80] ;  /* 0x0000800001187983 */ /* 0x001f220000300a00 */
[----:B------:R-:W2:Y:S02]  /*1ca70*/  LDL.LU.64 R26, [R1+0x88] ;  /* 0x00008800011a7983 */ /* 0x000ea40000300a00 */
[----:B------:R-:W-:Y:S02]  /*1ca80*/  STL.64 [R1+0xca0], R22 ;  /* 0x000ca01601007387 */ /* 0x000fe40000100a00 */
[----:B------:R0:W-:Y:S02]  /*1ca90*/  STL.64 [R1+0xc98], R20 ;  /* 0x000c981401007387 */ /* 0x0001e40000100a00 */
[----:B0-----:R-:W2:Y:S01]  /*1caa0*/  LDL.LU.64 R20, [R1+0x70] ;  /* 0x0000700001147983 */ /* 0x001ea20000300a00 */
[----:B------:R-:W2:Y:S01]  /*1cab0*/  LDL.LU.64 R22, [R1+0x78] ;  /* 0x0000780001167983 */ /* 0x000ea20000300a00 */
[C---:B----4-:R-:W-:Y:S11]  /*1cac0*/  HMMA.16816.F32 R12, R16.reuse, R24, R12 ;  /* 0x00000018100c723c */ /* 0x050ff6000000180c */
        /* <DEDUP_REMOVED lines=20> */
[----:B------:R-:W4:Y:S01]  /*1cc10*/  LDL.LU.64 R8, [R1+0xd68] ;  /* 0x000d680001087983 */ /* 0x000f220000300a00 */
[----:B--2---:R-:W-:Y:S02]  /*1cc20*/  HMMA.16816.F32 R16, R16, R4, R12 ;  /* 0x000000041010723c */ /* 0x004fe4000000180c */
[----:B------:R-:W4:Y:S01]  /*1cc30*/  LDL.LU.64 R14, [R1+0xd60] ;  /* 0x000d6000010e7983 */ /* 0x000f220000300a00 */
[----:B------:R-:W4:Y:S02]  /*1cc40*/  LDL.LU.64 R12, [R1+0xd58] ;  /* 0x000d5800010c7983 */ /* 0x000f240000300a00 */
[----:B---3--:R-:W-:Y:S11]  /*1cc50*/  STL.64 [R1+0xd18], R6 ;  /* 0x000d180601007387 */ /* 0x008ff60000100a00 */
[----:B------:R-:W-:Y:S07]  /*1cc60*/  @!UPT UIADD3 URZ, URZ, URZ, URZ ;  /* 0x0000003f3f3ff290 */ /* 0x000fee000fffe03f */
[----:B------:R-:W-:Y:S01]  /*1cc70*/  STL.64 [R1+0x120], R16 ;  /* 0x0001201001007387 */ /* 0x000fe20000100a00 */
[----:B------:R0:W-:Y:S01]  /*1cc80*/  STL.64 [R1+0x128], R18 ;  /* 0x0001281201007387 */ /* 0x0001e20000100a00 */
[----:B----4-:R-:W-:Y:S11]  /*1cc90*/  HMMA.16816.F32 R8, R12, R26, R8 ;  /* 0x0000001a0c08723c */ /* 0x010ff60000001808 */
[----:B------:R-:W-:Y:S11]  /*1cca0*/  @!UPT UIADD3 URZ, URZ, URZ, URZ ;  /* 0x0000003f3f3ff290 */ /* 0x000ff6000fffe03f */
[----:B------:R-:W-:Y:S01]  /*1ccb0*/  @!UPT UIADD3 URZ, URZ, URZ, URZ ;  /* 0x0000003f3f3ff290 */ /* 0x000fe2000fffe03f */
[----:B------:R1:W-:Y:S01]  /*1ccc0*/  STL [R1+0x110], R8 ;  /* 0x0001100801007387 */ /* 0x0003e20000100800 */
[----:B------:R2:W-:Y:S02]  /*1ccd0*/  STL.64 [R1+0xd20], R26 ;  /* 0x000d201a01007387 */ /* 0x0005e40000100a00 */
[----:B0-----:R-:W-:Y:S02]  /*1cce0*/  IMAD.MOV.U32 R18, RZ, RZ, R9 ;  /* 0x000000ffff127224 */ /* 0x001fe400078e0009 */
[----:B------:R-:W-:Y:S02]  /*1ccf0*/  IMAD.MOV.U32 R17, RZ, RZ, R10 ;  /* 0x000000ffff117224 */ /* 0x000fe400078e000a */
[----:B------:R-:W-:Y:S01]  /*1cd00*/  IMAD.MOV.U32 R16, RZ, RZ, R11 ;  /* 0x000000ffff107224 */ /* 0x000fe200078e000b */
[----:B-1----:R-:W3:Y:S01]  /*1cd10*/  LDL.LU R8, [R1+0xb0] ;  /* 0x0000b00001087983 */ /* 0x002ee20000300800 */
[----:B------:R-:W3:Y:S02]  /*1cd20*/  LDL.LU R9, [R1+0xb4] ;  /* 0x0000b40001097983 */ /* 0x000ee40000300800 */
[----:B------:R-:W4:Y:S02]  /*1cd30*/  LDL.LU R10, [R1+0xb8] ;  /* 0x0000b800010a7983 */ /* 0x000f240000300800 */
[----:B------:R-:W4:Y:S02]  /*1cd40*/  LDL.LU R11, [R1+0xbc] ;  /* 0x0000bc00010b7983 */ /* 0x000f240000300800 */
[----:B------:R-:W-:Y:S01]  /*1cd50*/  IMAD.MOV.U32 R19, RZ, RZ, R2 ;  /* 0x000000ffff137224 */ /* 0x000fe200078e0002 */
[----:B----4-:R-:W-:Y:S01]  /*1cd60*/  STL.64 [R1+0xd30], R10 ;  /* 0x000d300a01007387 */ /* 0x010fe20000100a00 */
[----:B---3--:R0:W-:Y:S02]  /*1cd70*/  STL.64 [R1+0xd28], R8 ;  /* 0x000d280801007387 */ /* 0x0081e40000100a00 */
[----:B------:R-:W3:Y:S02]  /*1cd80*/  LDL R6, [R1+0x68] ;  /* 0x0000680001067983 */ /* 0x000ee40000100800 */
[----:B------:R-:W3:Y:S01]  /*1cd90*/  LDL R7, [R1+0x6c] ;  /* 0x00006c0001077983 */ /* 0x000ee20000100800 */
[----:B------:R-:W3:Y:S01]  /*1cda0*/  LDL.LU R24, [R1+0xc0] ;  /* 0x0000c00001187983 */ /* 0x000ee20000300800 */
[----:B------:R-:W3:Y:S02]  /*1cdb0*/  LDL.LU R25, [R1+0xc4] ;  /* 0x0000c40001197983 */ /* 0x000ee40000300800 */
[----:B--2---:R-:W3:Y:S02]  /*1cdc0*/  LDL.LU R26, [R1+0xc8] ;  /* 0x0000c800011a7983 */ /* 0x004ee40000300800 */
[----:B------:R-:W3:Y:S01]  /*1cdd0*/  LDL.LU R27, [R1+0xcc] ;  /* 0x0000cc00011b7983 */ /* 0x000ee20000300800 */
[----:B0-----:R-:W2:Y:S01]  /*1cde0*/  LDL.LU R8, [R1+0xd0] ;  /* 0x0000d00001087983 */ /* 0x001ea20000300800 */
[----:B------:R-:W2:Y:S02]  /*1cdf0*/  LDL.LU R9, [R1+0xd4] ;  /* 0x0000d40001097983 */ /* 0x000ea40000300800 */
[----:B------:R-:W2:Y:S02]  /*1ce00*/  LDL.LU R10, [R1+0xd8] ;  /* 0x0000d800010a7983 */ /* 0x000ea40000300800 */
[----:B------:R-:W2:Y:S01]  /*1ce10*/  LDL.LU R11, [R1+0xdc] ;  /* 0x0000dc00010b7983 */ /* 0x000ea20000300800 */
[----:B------:R0:W-:Y:S01]  /*1ce20*/  STL [R1+0xc78], R16 ;  /* 0x000c781001007387 */ /* 0x0001e20000100800 */
[----:B------:R1:W-:Y:S02]  /*1ce30*/  STL [R1+0xc74], R17 ;  /* 0x000c741101007387 */ /* 0x0003e40000100800 */
[----:B------:R4:W-:Y:S02]  /*1ce40*/  STL [R1+0xc70], R18 ;  /* 0x000c701201007387 */ /* 0x0009e40000100800 */
[----:B0-----:R-:W-:-:S02]  /*1ce50*/  IMAD.MOV.U32 R16, RZ, RZ, R28 ;  /* 0x000000ffff107224 */ /* 0x001fc400078e001c */
[----:B-1----:R-:W-:Y:S02]  /*1ce60*/  IMAD.MOV.U32 R17, RZ, RZ, R29 ;  /* 0x000000ffff117224 */ /* 0x002fe400078e001d */
[----:B----4-:R-:W-:Y:S01]  /*1ce70*/  IMAD.MOV.U32 R18, RZ, RZ, R3 ;  /* 0x000000ffff127224 */ /* 0x010fe200078e0003 */
[----:B------:R-:W4:Y:S01]  /*1ce80*/  LDL.LU R28, [R1+0xd50] ;  /* 0x000d5000011c7983 */ /* 0x000f220000300800 */
[----:B------:R-:W2:Y:S02]  /*1ce90*/  LDL.LU R29, [R1+0xd4c] ;  /* 0x000d4c00011d7983 */ /* 0x000ea40000300800 */
[----:B------:R-:W2:Y:S02]  /*1cea0*/  LDL.LU R3, [R1+0xd48] ;  /* 0x000d480001037983 */ /* 0x000ea40000300800 */
[----:B------:R-:W2:Y:S01]  /*1ceb0*/  LDL.LU R2, [R1+0xd44] ;  /* 0x000d440001027983 */ /* 0x000ea20000300800 */
[----:B------:R-:W-:Y:S01]  /*1cec0*/  STL.64 [R1+0xcd0], R18 ;  /* 0x000cd01201007387 */ /* 0x000fe20000100a00 */
[----:B------:R0:W-:Y:S03]  /*1ced0*/  STL.64 [R1+0xcc8], R16 ;  /* 0x000cc81001007387 */ /* 0x0001e60000100a00 */
[----:B0-----:R-:W2:Y:S01]  /*1cee0*/  LDL.LU R16, [R1+0x20] ;  /* 0x0000200001107983 */ /* 0x001ea20000300800 */
[----:B------:R-:W2:Y:S02]  /*1cef0*/  LDL.LU R17, [R1+0x24] ;  /* 0x0000240001117983 */ /* 0x000ea40000300800 */
[----:B------:R-:W2:Y:S02]  /*1cf00*/  LDL.LU R18, [R1+0x28] ;  /* 0x0000280001127983 */ /* 0x000ea40000300800 */
[----:B------:R-:W2:Y:S02]  /*1cf10*/  LDL.LU R19, [R1+0x2c] ;  /* 0x00002c0001137983 */ /* 0x000ea40000300800 */
[----:B--2---:R-:W-:Y:S01]  /*1cf20*/  STL.64 [R1+0xce0], R18 ;  /* 0x000ce01201007387 */ /* 0x004fe20000100a00 */
[----:B------:R0:W-:Y:S03]  /*1cf30*/  STL.64 [R1+0xcd8], R16 ;  /* 0x000cd81001007387 */ /* 0x0001e60000100a00 */
[----:B0-----:R-:W2:Y:S01]  /*1cf40*/  LDL.LU R16, [R1+0x30] ;  /* 0x0000300001107983 */ /* 0x001ea20000300800 */
[----:B------:R-:W-:-:S02]  /*1cf50*/  IMAD.MOV.U32 R18, RZ, RZ, R3 ;  /* 0x000000ffff127224 */ /* 0x000fc400078e0003 */
[----:B------:R-:W-:Y:S02]  /*1cf60*/  IMAD.MOV.U32 R19, RZ, RZ, R29 ;  /* 0x000000ffff137224 */ /* 0x000fe400078e001d */
[----:B------:R-:W-:Y:S02]  /*1cf70*/  IMAD.MOV.U32 R17, RZ, RZ, R2 ;  /* 0x000000ffff117224 */ /* 0x000fe400078e0002 */
[----:B------:R-:W4:Y:S01]  /*1cf80*/  LDL.LU R2, [R1+0xd40] ;  /* 0x000d400001027983 */ /* 0x000f220000300800 */
[----:B------:R-:W4:Y:S02]  /*1cf90*/  LDL.LU R3, [R1+0xd3c] ;  /* 0x000d3c0001037983 */ /* 0x000f240000300800 */
[----:B------:R-:W4:Y:S02]  /*1cfa0*/  LDL.LU R29, [R1+0xd38] ;  /* 0x000d3800011d7983 */ /* 0x000f240000300800 */
[----:B------:R-:W-:Y:S01]  /*1cfb0*/  STL.64 [R1+0xcf0], R18 ;  /* 0x000cf01201007387 */ /* 0x000fe20000100a00 */
[C---:B------:R-:W-:Y:S08]  /*1cfc0*/  HMMA.16816.F32 R8, R12.reuse, R22, R8 ;  /* 0x000000160c08723c */ /* 0x040ff00000001808 */
[----:B---3--:R-:W-:Y:S01]  /*1cfd0*/  HMMA.16816.F32 R4, R12, R6, R24 ;  /* 0x000000060c04723c */ /* 0x008fe20000001818 */
[----:B--2---:R0:W-:Y:S04]  /*1cfe0*/  STL.64 [R1+0xce8], R16 ;  /* 0x000ce81001007387 */ /* 0x0041e80000100a00 */
[----:B0-----:R-:W2:Y:S01]  /*1cff0*/  LDL.LU R16, [R1+0x40] ;  /* 0x0000400001107983 */ /* 0x001ea20000300800 */
[----:B------:R-:W2:Y:S02]  /*1d000*/  LDL.LU R17, [R1+0x44] ;  /* 0x0000440001117983 */ /* 0x000ea40000300800 */
[----:B------:R-:W3:Y:S02]  /*1d010*/  LDL.LU R18, [R1+0x48] ;  /* 0x0000480001127983 */ /* 0x000ee40000300800 */
[----:B------:R-:W3:Y:S02]  /*1d020*/  LDL.LU R19, [R1+0x4c] ;  /* 0x00004c0001137983 */ /* 0x000ee40000300800 */
[----:B---3--:R-:W-:Y:S01]  /*1d030*/  STL.64 [R1+0xd00], R18 ;  /* 0x000d001201007387 */ /* 0x008fe20000100a00 */
[----:B--2---:R0:W-:Y:S03]  /*1d040*/  STL.64 [R1+0xcf8], R16 ;  /* 0x000cf81001007387 */ /* 0x0041e60000100a00 */
[----:B0-----:R-:W2:Y:S01]  /*1d050*/  LDL.LU R16, [R1+0xa0] ;  /* 0x0000a00001107983 */ /* 0x001ea20000300800 */
[----:B------:R-:W-:Y:S02]  /*1d060*/  STL.64 [R1+0xe0], R8 ;  /* 0x0000e00801007387 */ /* 0x000fe40000100a00 */
[----:B------:R0:W-:Y:S02]  /*1d070*/  STL.64 [R1+0xe8], R10 ;  /* 0x0000e80a01007387 */ /* 0x0001e40000100a00 */
[----:B0-----:R-:W3:Y:S01]  /*1d080*/  LDL.LU.64 R10, [R1+0xd30] ;  /* 0x000d3000010a7983 */ /* 0x001ee20000300a00 */
[----:B------:R-:W3:Y:S02]  /*1d090*/  LDL.LU.64 R8, [R1+0xd28] ;  /* 0x000d280001087983 */ /* 0x000ee40000300a00 */
[----:B------:R-:W2:Y:S02]  /*1d0a0*/  LDL.LU.64 R26, [R1+0xd20] ;  /* 0x000d2000011a7983 */ /* 0x000ea40000300a00 */
[----:B------:R-:W-:Y:S01]  /*1d0b0*/  STL.64 [R1+0xd0], R4 ;  /* 0x0000d00401007387 */ /* 0x000fe20000100a00 */
[----:B------:R0:W-:Y:S04]  /*1d0c0*/  STL.64 [R1+0xd8], R6 ;  /* 0x0000d80601007387 */ /* 0x0001e80000100a00 */
[----:B0-----:R-:W3:Y:S01]  /*1d0d0*/  LDL.LU.64 R6, [R1+0xd18] ;  /* 0x000d180001067983 */ /* 0x001ee20000300a00 */
[----:B----4-:R-:W-:-:S02]  /*1d0e0*/  IMAD.MOV.U32 R17, RZ, RZ, R29 ;  /* 0x000000ffff117224 */ /* 0x010fc400078e001d */
[----:B------:R-:W-:Y:S02]  /*1d0f0*/  IMAD.MOV.U32 R18, RZ, RZ, R3 ;  /* 0x000000ffff127224 */ /* 0x000fe400078e0003 */
[----:B------:R-:W-:Y:S01]  /*1d100*/  IMAD.MOV.U32 R19, RZ, RZ, R2 ;  /* 0x000000ffff137224 */ /* 0x000fe200078e0002 */
[----:B---3--:R-:W-:Y:S01]  /*1d110*/  HMMA.16816.F32 R12, R12, R6, R8 ;  /* 0x000000060c0c723c */ /* 0x008fe20000001808 */
[----:B------:R-:W2:Y:S01]  /*1d120*/  LDL.LU.64 R10, [R1+0xd10] ;  /* 0x000d1000010a7983 */ /* 0x000ea20000300a00 */
[----:B------:R-:W2:Y:S11]  /*1d130*/  LDL.LU.64 R8, [R1+0xd08] ;  /* 0x000d080001087983 */ /* 0x000eb60000300a00 */
[----:B------:R-:W-:Y:S10]  /*1d140*/  @!UPT UIADD3 URZ, URZ, URZ, URZ ;  /* 0x0000003f3f3ff290 */ /* 0x000ff4000fffe03f */
[----:B------:R-:W-:Y:S01]  /*1d150*/  STL.64 [R1+0xc0], R12 ;  /* 0x0000c00c01007387 */ /* 0x000fe20000100a00 */
[----:B------:R0:W-:Y:S03]  /*1d160*/  STL.64 [R1+0xc8], R14 ;  /* 0x0000c80e01007387 */ /* 0x0001e60000100a00 */
[----:B0-----:R-:W3:Y:S01]  /*1d170*/  LDL.LU.64 R14, [R1+0x68] ;  /* 0x00006800010e7983 */ /* 0x001ee20000300a00 */
[C---:B--2---:R-:W-:Y:S11]  /*1d180*/  HMMA.16816.F32 R16, R8.reuse, R26, R16 ;  /* 0x0000001a0810723c */ /* 0x044ff60000001810 */
[----:B------:R-:W-:Y:S11]  /*1d190*/  @!UPT UIADD3 URZ, URZ, URZ, URZ ;  /* 0x0000003f3f3ff290 */ /* 0x000ff6000fffe03f */
[----:B------:R-:W-:Y:S01]  /*1d1a0*/  @!UPT UIADD3 URZ, URZ, URZ, URZ ;  /* 0x0000003f3f3ff290 */ /* 0x000fe2000fffe03f */
[----:B------:R-:W-:Y:S01]  /*1d1b0*/  STL.64 [R1+0xb0], R16 ;  /* 0x0000b01001007387 */ /* 0x000fe20000100a00 */
[----:B------:R0:W-:Y:S02]  /*1d1c0*/  STL [R1+0xb8], R18 ;  /* 0x0000b81201007387 */ /* 0x0001e40000100800 */
[----:B------:R-:W-:Y:S02]  /*1d1d0*/  IMAD.MOV.U32 R3, RZ, RZ, R19 ;  /* 0x000000ffff037224 */ /* 0x000fe400078e0013 */
[----:B0-----:R-:W2:Y:S01]  /*1d1e0*/  LDL.LU.64 R18, [R1+0xd00] ;  /* 0x000d000001127983 */ /* 0x001ea20000300a00 */
[----:B------:R-:W2:Y:S02]  /*1d1f0*/  LDL.LU.64 R16, [R1+0xcf8] ;  /* 0x000cf80001107983 */ /* 0x000ea40000300a00 */
[----:B------:R-:W-:Y:S01]  /*1d200*/  STL [R1+0xc7c], R3 ;  /* 0x000c7c0301007387 */ /* 0x000fe20000100800 */
[C---:B--2---:R-:W-:Y:S11]  /*1d210*/  HMMA.16816.F32 R16, R8.reuse, R22, R16 ;  /* 0x000000160810723c */ /* 0x044ff60000001810 */
[----:B------:R-:W-:Y:S11]  /*1d220*/  @!UPT UIADD3 URZ, URZ, URZ, URZ ;  /* 0x0000003f3f3ff290 */ /* 0x000ff6000fffe03f */
[----:B------:R-:W-:Y:S01]  /*1d230*/  @!UPT UIADD3 URZ, URZ, URZ, URZ ;  /* 0x0000003f3f3ff290 */ /* 0x000fe2000fffe03f */
[----:B------:R-:W-:Y:S01]  /*1d240*/  STL.64 [R1+0xa0], R16 ;  /* 0x0000a01001007387 */ /* 0x000fe20000100a00 */
[----:B------:R0:W-:Y:S02]  /*1d250*/  STL [R1+0xa8], R18 ;  /* 0x0000a81201007387 */ /* 0x0001e40000100800 */
[----:B------:R-:W-:Y:S02]  /*1d260*/  IMAD.MOV.U32 R29, RZ, RZ, R19 ;  /* 0x000000ffff1d7224 */ /* 0x000fe400078e0013 */
[----:B0-----:R-:W3:Y:S01]  /*1d270*/  LDL.LU.64 R18, [R1+0xcf0] ;  /* 0x000cf00001127983 */ /* 0x001ee20000300a00 */
[----:B------:R-:W3:Y:S02]  /*1d280*/  LDL.LU.64 R16, [R1+0xce8] ;  /* 0x000ce80001107983 */ /* 0x000ee40000300a00 */
[----:B------:R-:W-:Y:S01]  /*1d290*/  STL [R1+0xc80], R29 ;  /* 0x000c801d01007387 */ /* 0x000fe20000100800 */
[C---:B---3--:R-:W-:Y:S11]  /*1d2a0*/  HMMA.16816.F32 R16, R8.reuse, R14, R16 ;  /* 0x0000000e0810723c */ /* 0x048ff60000001810 */
        /* <DEDUP_REMOVED lines=8> */
[----:B------:R-:W2:Y:S02]  /*1d330*/  LDL.LU.64 R16, [R1+0xcc8] ;  /* 0x000cc80001107983 */ /* 0x000ea40000300a00 */
[----:B------:R-:W2:Y:S02]  /*1d340*/  LDL.LU.64 R6, [R1+0xcc0] ;  /* 0x000cc00001067983 */ /* 0x000ea40000300a00 */
[----:B------:R-:W2:Y:S11]  /*1d350*/  LDL.LU.64 R4, [R1+0xcb8] ;  /* 0x000cb80001047983 */ /* 0x000eb60000300a00 */
[----:B------:R-:W-:Y:S06]  /*1d360*/  @!UPT UIADD3 URZ, URZ, URZ, URZ ;  /* 0x0000003f3f3ff290 */ /* 0x000fec000fffe03f */
[----:B------:R-:W-:Y:S01]  /*1d370*/  STL.64 [R1+0x90], R8 ;  /* 0x0000900801007387 */ /* 0x000fe20000100a00 */
[----:B------:R0:W-:Y:S03]  /*1d380*/  STL.64 [R1+0x98], R10 ;  /* 0x0000980a01007387 */ /* 0x0001e60000100a00 */
[----:B0-----:R-:W3:Y:S01]  /*1d390*/  LDL.LU.64 R10, [R1+0x58] ;  /* 0x00005800010a7983 */ /* 0x001ee20000300a00 */
[----:B--2---:R-:W-:Y:S11]  /*1d3a0*/  HMMA.16816.F32 R16, R4, R26, R16 ;  /* 0x0000001a0410723c */ /* 0x004ff60000001810 */
[----:B------:R-:W-:Y:S11]  /*1d3b0*/  @!UPT UIADD3 URZ, URZ, URZ, URZ ;  /* 0x0000003f3f3ff290 */ /* 0x000ff6000fffe03f */
[----:B------:R-:W-:Y:S01]  /*1d3c0*/  @!UPT UIADD3 URZ, URZ, URZ, URZ ;  /* 0x0000003f3f3ff290 */ /* 0x000fe2000fffe03f */
[----:B------:R0:W-:Y:S01]  /*1d3d0*/  STL.64 [R1+0x40], R16 ;  /* 0x0000401001007387 */ /* 0x0001e20000100a00 */
[----:B------:R1:W-:Y:S02]  /*1d3e0*/  STL.64 [R1+0x48], R18 ;  /* 0x0000481201007387 */ /* 0x0003e40000100a00 */
[----:B0-----:R-:W-:Y:S02]  /*1d3f0*/  IMAD.MOV.U32 R17, RZ, RZ, R26 ;  /* 0x000000ffff117224 */ /* 0x001fe400078e001a */
[----:B-1----:R-:W-:Y:S02]  /*1d400*/  IMAD.MOV.U32 R18, RZ, RZ, R27 ;  /* 0x000000ffff127224 */ /* 0x002fe400078e001b */
[----:B------:R-:W2:Y:S01]  /*1d410*/  LDL.LU.64 R26, [R1+0xcb0] ;  /* 0x000cb000011a7983 */ /* 0x000ea20000300a00 */
[----:B------:R-:W2:Y:S02]  /*1d420*/  LDL.LU.64 R24, [R1+0xca8] ;  /* 0x000ca80001187983 */ /* 0x000ea40000300a00 */
[----:B------:R-:W-:-:S02]  /*1d430*/  IMAD.MOV.U32 R16, RZ, RZ, R22 ;  /* 0x000000ffff107224 */ /* 0x000fc400078e0016 */
[----:B------:R-:W-:Y:S01]  /*1d440*/  IMAD.MOV.U32 R19, RZ, RZ, R23 ;  /* 0x000000ffff137224 */ /* 0x000fe200078e0017 */
[C---:B--2---:R-:W-:Y:S01]  /*1d450*/  HMMA.16816.F32 R24, R4.reuse, R22, R24 ;  /* 0x000000160418723c */ /* 0x044fe20000001818 */
[----:B------:R-:W3:Y:S01]  /*1d460*/  LDL.LU.64 R22, [R1+0xca0] ;  /* 0x000ca00001167983 */ /* 0x000ee20000300a00 */
[----:B------:R-:W3:Y:S11]  /*1d470*/  LDL.LU.64 R20, [R1+0xc98] ;  /* 0x000c980001147983 */ /* 0x000ef60000300a00 */
[----:B------:R-:W-:Y:S10]  /*1d480*/  @!UPT UIADD3 URZ, URZ, URZ, URZ ;  /* 0x0000003f3f3ff290 */ /* 0x000ff4000fffe03f */
[----:B------:R-:W-:Y:S01]  /*1d490*/  STL.64 [R1+0x30], R24 ;  /* 0x0000301801007387 */ /* 0x000fe20000100a00 */
[----:B------:R0:W-:Y:S02]  /*1d4a0*/  STL [R1+0x38], R26 ;  /* 0x0000381a01007387 */ /* 0x0001e40000100800 */
[----:B------:R-:W-:Y:S02]  /*1d4b0*/  IMAD.MOV.U32 R2, RZ, RZ, R27 ;  /* 0x000000ffff027224 */ /* 0x000fe400078e001b */
[----:B0-----:R-:W2:Y:S01]  /*1d4c0*/  LDL.LU.64 R26, [R1+0xc90] ;  /* 0x000c9000011a7983 */ /* 0x001ea20000300a00 */
[----:B------:R-:W2:Y:S02]  /*1d4d0*/  LDL.LU.64 R24, [R1+0xc88] ;  /* 0x000c880001187983 */ /* 0x000ea40000300a00 */
[----:B------:R0:W-:Y:S01]  /*1d4e0*/  STL [R1+0xbb8], R2 ;  /* 0x000bb80201007387 */ /* 0x0001e20000100800 */
[C---:B--2---:R-:W-:Y:S08]  /*1d4f0*/  HMMA.16816.F32 R24, R4.reuse, R14, R24 ;  /* 0x0000000e0418723c */ /* 0x044ff00000001818 */
[----:B---3--:R-:W-:Y:S11]  /*1d500*/  HMMA.16816.F32 R4, R4, R10, R20 ;  /* 0x0000000a0404723c */ /* 0x008ff60000001814 */
[----:B------:R-:W-:Y:S04]  /*1d510*/  @!UPT UIADD3 URZ, URZ, URZ, URZ ;  /* 0x0000003f3f3ff290 */ /* 0x000fe8000fffe03f */
[----:B------:R-:W-:Y:S01]  /*1d520*/  STL.64 [R1], R24 ;  /* 0x0000001801007387 */ /* 0x000fe20000100a00 */
[----:B------:R-:W-:Y:S07]  /*1d530*/  STL.64 [R1+0x8], R26 ;  /* 0x0000081a01007387 */ /* 0x000fee0000100a00 */
[----:B------:R-:W-:Y:S02]  /*1d540*/  STL.64 [R1+0xf0], R4 ;  /* 0x0000f00401007387 */ /* 0x000fe40000100a00 */
[----:B------:R-:W-:Y:S01]  /*1d550*/  STL [R1+0xf8], R6 ;  /* 0x0000f80601007387 */ /* 0x000fe20000100800 */
[----:B------:R-:W2:Y:S04]  /*1d560*/  LDL R23, [R1+0x868] ;  /* 0x0008680001177983 */ /* 0x000ea80000100800 */
[----:B------:R-:W1:Y:S01]  /*1d570*/  LDSM.16.MT88.4 R24, [R0+0xb000] ;  /* 0x00b000000018783b */ /* 0x000e620000004200 */
[----:B------:R-:W-:-:S02]  /*1d580*/  IMAD.MOV.U32 R21, RZ, RZ, R10 ;  /* 0x000000ffff157224 */ /* 0x000fc400078e000a */
[----:B------:R-:W-:Y:S02]  /*1d590*/  IMAD.MOV.U32 R20, RZ, RZ, R11 ;  /* 0x000000ffff147224 */ /* 0x000fe400078e000b */
[----:B0-----:R-:W-:Y:S01]  /*1d5a0*/  IMAD.MOV.U32 R2, RZ, RZ, R7 ;  /* 0x000000ffff027224 */ /* 0x001fe200078e0007 */
[----:B-1----:R0:W-:Y:S01]  /*1d5b0*/  STL.64 [R1+0xc18], R26 ;  /* 0x000c181a01007387 */ /* 0x0021e20000100a00 */
[----:B------:R-:W-:Y:S02]  /*1d5c0*/  STL.64 [R1+0xc10], R24 ;  /* 0x000c101801007387 */ /* 0x000fe40000100a00 */
[----:B------:R-:W-:Y:S02]  /*1d5d0*/  IMAD.MOV.U32 R29, RZ, RZ, R14 ;  /* 0x000000ffff1d7224 */ /* 0x000fe400078e000e */
[----:B------:R-:W-:Y:S02]  /*1d5e0*/  IMAD.MOV.U32 R3, RZ, RZ, R15 ;  /* 0x000000ffff037224 */ /* 0x000fe400078e000f */
[----:B------:R-:W-:Y:S01]  /*1d5f0*/  LDSM.16.MT88.4 R12, [R28+0xa800] ;  /* 0x00a800001c0c783b */ /* 0x000fe20000004200 */
[----:B0-----:R-:W-:-:S02]  /*1d600*/  IMAD.MOV.U32 R26, RZ, RZ, R21 ;  /* 0x000000ffff1a7224 */ /* 0x001fc400078e0015 */
[----:B------:R-:W-:Y:S01]  /*1d610*/  IMAD.MOV.U32 R27, RZ, RZ, R20 ;  /* 0x000000ffff1b7224 */ /* 0x000fe200078e0014 */
[----:B--2---:R-:W0:Y:S04]  /*1d620*/  LDSM.16.M88.4 R8, [R23+0x80] ;  /* 0x000080001708783b */ /* 0x004e280000000200 */
[----:B------:R-:W1:Y:S04]  /*1d630*/  LDSM.16.M88.4 R4, [R23+0x2080] ;  /* 0x002080001704783b */ /* 0x000e680000000200 */
[----:B0-----:R-:W-:Y:S01]  /*1d640*/  STL.64 [R1+0x20], R8 ;  /* 0x0000200801007387 */ /* 0x001fe20000100a00 */
[----:B------:R-:W-:Y:S02]  /*1d650*/  STL.64 [R1+0x28], R10 ;  /* 0x0000280a01007387 */ /* 0x000fe40000100a00 */
[----:B------:R-:W0:Y:S04]  /*1d660*/  LDSM.16.M88.4 R8, [R23+0x4080] ;  /* 0x004080001708783b */ /* 0x000e280000000200 */
[----:B-1----:R-:W-:Y:S02]  /*1d670*/  STL.64 [R1+0x10], R4 ;  /* 0x0000100401007387 */ /* 0x002fe40000100a00 */
[----:B------:R-:W-:Y:S01]  /*1d680*/  IMAD.MOV.U32 R25, RZ, RZ, R4 ;  /* 0x000000ffff197224 */ /* 0x000fe200078e0004 */
[----:B------:R-:W-:Y:S01]  /*1d690*/  STL.64 [R1+0x18], R6 ;  /* 0x0000180601007387 */ /* 0x000fe20000100a00 */
[----:B------:R-:W-:-:S02]  /*1d6a0*/  IMAD.MOV.U32 R24, RZ, RZ, R5 ;  /* 0x000000ffff187224 */ /* 0x000fc400078e0005 */
[----:B------:R-:W1:Y:S01]  /*1d6b0*/  LDSM.16.M88.4 R4, [R23+0x6080] ;  /* 0x006080001704783b */ /* 0x000e620000000200 */
[----:B0-----:R-:W-:Y:S03]  /*1d6c0*/  STL [R1+0xb24], R10 ;  /* 0x000b240a01007387 */ /* 0x001fe60000100800 */
[----:B------:R-:W-:Y:S02]  /*1d6d0*/  STL [R1+0xb20], R11 ;  /* 0x000b200b01007387 */ /* 0x000fe40000100800 */
[----:B------:R-:W-:Y:S01]  /*1d6e0*/  STL.64 [R1+0xc20], R8 ;  /* 0x000c200801007387 */ /* 0x000fe20000100a00 */
[----:B-1----:R-:W-:Y:S01]  /*1d6f0*/  STL.64 [R1+0xbd8], R6 ;  /* 0x000bd80601007387 */ /* 0x002fe20000100a00 */
[----:B------:R0:W-:Y:S03]  /*1d700*/  STL.64 [R1+0xbd0], R4 ;  /* 0x000bd00401007387 */ /* 0x0001e60000100a00 */
[----:B0-----:R-:W2:Y:S01]  /*1d710*/  LDL.LU R4, [R1+0xd0] ;  /* 0x0000d00001047983 */ /* 0x001ea20000300800 */
[----:B------:R-:W2:Y:S02]  /*1d720*/  LDL.LU R5, [R1+0xd4] ;  /* 0x0000d40001057983 */ /* 0x000ea40000300800 */
[----:B------:R-:W3:Y:S02]  /*1d730*/  LDL.LU R6, [R1+0xd8] ;  /* 0x0000d80001067983 */ /* 0x000ee40000300800 */
[----:B------:R-:W3:Y:S01]  /*1d740*/  LDL.LU R7, [R1+0xdc] ;  /* 0x0000dc0001077983 */ /* 0x000ee20000300800 */
[----:B------:R0:W-:Y:S02]  /*1d750*/  STL.64 [R1+0xc28], R26 ;  /* 0x000c281a01007387 */ /* 0x0001e40000100a00 */
[----:B0-----:R-:W-:-:S02]  /*1d760*/  IMAD.MOV.U32 R26, RZ, RZ, R29 ;  /* 0x000000ffff1a7224 */ /* 0x001fc400078e001d */
[----:B------:R-:W-:Y:S01]  /*1d770*/  IMAD.MOV.U32 R27, RZ, RZ, R3 ;  /* 0x000000ffff1b7224 */ /* 0x000fe200078e0003 */
[----:B------:R-:W4:Y:S01]  /*1d780*/  LDL.LU R29, [R1+0xc80] ;  /* 0x000c8000011d7983 */ /* 0x000f220000300800 */
[----:B------:R-:W2:Y:S03]  /*1d790*/  LDL.LU R3, [R1+0xc7c] ;  /* 0x000c7c0001037983 */ /* 0x000ea60000300800 */
[----:B------:R0:W-:Y:S01]  /*1d7a0*/  STL.64 [R1+0xc40], R26 ;  /* 0x000c401a01007387 */ /* 0x0001e20000100a00 */
[----:B------:R-:W2:Y:S02]  /*1d7b0*/  LDL.LU R8, [R1+0x120] ;  /* 0x0001200001087983 */ /* 0x000ea40000300800 */
[----:B------:R-:W2:Y:S02]  /*1d7c0*/  LDL.LU R9, [R1+0x124] ;  /* 0x0001240001097983 */ /* 0x000ea40000300800 */
[----:B------:R-:W2:Y:S01]  /*1d7d0*/  LDL.LU R10, [R1+0x128] ;  /* 0x00012800010a7983 */ /* 0x000ea20000300800 */
[----:B------:R-:W2:Y:S01]  /*1d7e0*/  LDL.LU R11, [R1+0x12c] ;  /* 0x00012c00010b7983 */ /* 0x000ea20000300800 */
[----:B0-----:R-:W-:-:S02]  /*1d7f0*/  IMAD.MOV.U32 R26, RZ, RZ, R16 ;  /* 0x000000ffff1a7224 */ /* 0x001fc400078e0010 */
[----:B------:R-:W-:Y:S01]  /*1d800*/  IMAD.MOV.U32 R27, RZ, RZ, R19 ;  /* 0x000000ffff1b7224 */ /* 0x000fe200078e0013 */
[----:B------:R-:W3:Y:S01]  /*1d810*/  LDL.LU R16, [R1+0xc78] ;  /* 0x000c780001107983 */ /* 0x000ee20000300800 */
[----:B------:R-:W3:Y:S03]  /*1d820*/  LDL R19, [R1+0x874] ;  /* 0x0008740001137983 */ /* 0x000ee60000100800 */
[----:B------:R-:W-:Y:S04]  /*1d830*/  STL.64 [R1+0xc58], R26 ;  /* 0x000c581a01007387 */ /* 0x000fe80000100a00 */
[----:B--2---:R-:W-:Y:S01]  /*1d840*/  STL.64 [R1+0xc38], R10 ;  /* 0x000c380a01007387 */ /* 0x004fe20000100a00 */
[----:B------:R0:W-:Y:S03]  /*1d850*/  STL.64 [R1+0xc30], R8 ;  /* 0x000c300801007387 */ /* 0x0001e60000100a00 */
[----:B0-----:R-:W2:Y:S01]  /*1d860*/  LDL.LU R8, [R1+0x130] ;  /* 0x0001300001087983 */ /* 0x001ea20000300800 */
[----:B------:R-:W2:Y:S02]  /*1d870*/  LDL.LU R9, [R1+0x134] ;  /* 0x0001340001097983 */ /* 0x000ea40000300800 */
[----:B------:R-:W2:Y:S02]  /*1d880*/  LDL.LU R10, [R1+0x138] ;  /* 0x00013800010a7983 */ /* 0x000ea40000300800 */
[----:B------:R-:W2:Y:S02]  /*1d890*/  LDL.LU R11, [R1+0x13c] ;  /* 0x00013c00010b7983 */ /* 0x000ea40000300800 */
[----:B------:R-:W-:-:S02]  /*1d8a0*/  IMAD.MOV.U32 R26, RZ, RZ, R17 ;  /* 0x000000ffff1a7224 */ /* 0x000fc400078e0011 */
[----:B------:R-:W-:Y:S01]  /*1d8b0*/  IMAD.MOV.U32 R27, RZ, RZ, R18 ;  /* 0x000000ffff1b7224 */ /* 0x000fe200078e0012 */
[----:B------:R-:W3:Y:S01]  /*1d8c0*/  LDL.LU R17, [R1+0xc74] ;  /* 0x000c740001117983 */ /* 0x000ee20000300800 */
[----:B------:R-:W3:Y:S02]  /*1d8d0*/  LDL.LU R18, [R1+0xc70] ;  /* 0x000c700001127983 */ /* 0x000ee40000300800 */
[----:B------:R-:W3:Y:S01]  /*1d8e0*/  LDL R23, [R1+0x870] ;  /* 0x0008700001177983 */ /* 0x000ee20000100800 */
[----:B--2---:R-:W-:Y:S01]  /*1d8f0*/  STL.64 [R1+0xc50], R10 ;  /* 0x000c500a01007387 */ /* 0x004fe20000100a00 */
[----:B------:R0:W-:Y:S03]  /*1d900*/  STL.64 [R1+0xc48], R8 ;  /* 0x000c480801007387 */ /* 0x0001e60000100a00 */
[----:B---3--:R-:W-:Y:S04]  /*1d910*/  LDSM.16.MT88.4 R20, [R23+0xb000] ;  /* 0x00b000001714783b */ /* 0x008fe80000004200 */
[----:B0-----:R-:W2:Y:S01]  /*1d920*/  LDL.LU R8, [R1+0x140] ;  /* 0x0001400001087983 */ /* 0x001ea20000300800 */
[----:B------:R-:W2:Y:S02]  /*1d930*/  LDL.LU R9, [R1+0x144] ;  /* 0x0001440001097983 */ /* 0x000ea40000300800 */
[----:B------:R-:W3:Y:S02]  /*1d940*/  LDL.LU R10, [R1+0x148] ;  /* 0x00014800010a7983 */ /* 0x000ee40000300800 */
[----:B------:R-:W3:Y:S02]  /*1d950*/  LDL.LU R11, [R1+0x14c] ;  /* 0x00014c00010b7983 */ /* 0x000ee40000300800 */
[----:B---3--:R-:W-:Y:S01]  /*1d960*/  STL.64 [R1+0xc68], R10 ;  /* 0x000c680a01007387 */ /* 0x008fe20000100a00 */
[----:B--2---:R0:W-:Y:S03]  /*1d970*/  STL.64 [R1+0xc60], R8 ;  /* 0x000c600801007387 */ /* 0x0041e60000100a00 */
[----:B0-----:R-:W2:Y:S01]  /*1d980*/  LDL.LU R8, [R1+0x150] ;  /* 0x0001500001087983 */ /* 0x001ea20000300800 */
[----:B------:R-:W2:Y:S02]  /*1d990*/  LDL.LU R9, [R1+0x154] ;  /* 0x0001540001097983 */ /* 0x000ea40000300800 */
[----:B------:R-:W2:Y:S02]  /*1d9a0*/  LDL.LU R10, [R1+0x158] ;  /* 0x00015800010a7983 */ /* 0x000ea40000300800 */
[----:B------:R-:W2:Y:S01]  /*1d9b0*/  LDL.LU R11, [R1+0x15c] ;  /* 0x00015c00010b7983 */ /* 0x000ea20000300800 */
[----:B------:R-:W-:Y:S01]  /*1d9c0*/  STL.64 [R1+0xbe8], R6 ;  /* 0x000be80601007387 */ /* 0x000fe20000100a00 */
[----:B------:R0:W-:Y:S03]  /*1d9d0*/  STL.64 [R1+0xbe0], R4 ;  /* 0x000be00401007387 */ /* 0x0001e60000100a00 */
[----:B0-----:R-:W3:Y:S01]  /*1d9e0*/  LDL.LU R4, [R1+0xe0] ;  /* 0x0000e00001047983 */ /* 0x001ee20000300800 */
[----:B------:R-:W3:Y:S02]  /*1d9f0*/  LDL.LU R5, [R1+0xe4] ;  /* 0x0000e40001057983 */ /* 0x000ee40000300800 */
[----:B------:R-:W2:Y:S02]  /*1da00*/  LDL.LU R6, [R1+0xe8] ;  /* 0x0000e80001067983 */ /* 0x000ea40000300800 */
[----:B------:R-:W2:Y:S02]  /*1da10*/  LDL.LU R7, [R1+0xec] ;  /* 0x0000ec0001077983 */ /* 0x000ea40000300800 */
[----:B--2---:R0:W-:Y:S01]  /*1da20*/  STL.64 [R1+0xbf8], R6 ;  /* 0x000bf80601007387 */ /* 0x0041e20000100a00 */
[----:B---3--:R1:W-:Y:S02]  /*1da30*/  STL.64 [R1+0xbf0], R4 ;  /* 0x000bf00401007387 */ /* 0x0083e40000100a00 */
[----:B0-----:R-:W-:-:S02]  /*1da40*/  IMAD.MOV.U32 R6, RZ, RZ, R17 ;  /* 0x000000ffff067224 */ /* 0x001fc400078e0011 */
[----:B-1----:R-:W-:Y:S02]  /*1da50*/  IMAD.MOV.U32 R5, RZ, RZ, R18 ;  /* 0x000000ffff057224 */ /* 0x002fe400078e0012 */
[----:B------:R-:W-:Y:S01]  /*1da60*/  IMAD.MOV.U32 R7, RZ, RZ, R16 ;  /* 0x000000ffff077224 */ /* 0x000fe200078e0010 */
[----:B------:R-:W2:Y:S04]  /*1da70*/  LDL.LU R4, [R1+0x110] ;  /* 0x0001100001047983 */ /* 0x000ea80000300800 */
[----:B------:R-:W0:Y:S04]  /*1da80*/  LDSM.16.MT88.4 R16, [R19+0xb000] ;  /* 0x00b000001310783b */ /* 0x000e280000004200 */
[----:B0-----:R-:W-:Y:S01]  /*1da90*/  STL.64 [R1+0xbc8], R18 ;  /* 0x000bc81201007387 */ /* 0x001fe20000100a00 */
[----:B------:R0:W-:Y:S03]  /*1daa0*/  STL.64 [R1+0xbc0], R16 ;  /* 0x000bc01001007387 */ /* 0x0001e60000100a00 */
[----:B0-----:R-:W3:Y:S01]  /*1dab0*/  LDL.LU R16, [R1+0xc0] ;  /* 0x0000c00001107983 */ /* 0x001ee20000300800 */
[----:B------:R-:W3:Y:S02]  /*1dac0*/  LDL.LU R17, [R1+0xc4] ;  /* 0x0000c40001117983 */ /* 0x000ee40000300800 */
[----:B------:R-:W2:Y:S02]  /*1dad0*/  LDL.LU R18, [R1+0xc8] ;  /* 0x0000c80001127983 */ /* 0x000ea40000300800 */
[----:B------:R-:W2:Y:S02]  /*1dae0*/  LDL.LU R19, [R1+0xcc] ;  /* 0x0000cc0001137983 */ /* 0x000ea40000300800 */
[----:B--2---:R-:W-:Y:S01]  /*1daf0*/  STL.64 [R1+0xc08], R18 ;  /* 0x000c081201007387 */ /* 0x004fe20000100a00 */
[----:B---3--:R0:W-:Y:S03]  /*1db00*/  STL.64 [R1+0xc00], R16 ;  /* 0x000c001001007387 */ /* 0x0081e60000100a00 */
[----:B0-----:R-:W2:Y:S01]  /*1db10*/  LDL.64 R16, [R1+0x20] ;  /* 0x0000200001107983 */ /* 0x001ea20000100a00 */
[----:B------:R-:W-:Y:S02]  /*1db20*/  STL.64 [R1+0xba0], R22 ;  /* 0x000ba01601007387 */ /* 0x000fe40000100a00 */
[----:B------:R0:W-:Y:S02]  /*1db30*/  STL.64 [R1+0xb98], R20 ;  /* 0x000b981401007387 */ /* 0x0001e40000100a00 */
[----:B0-----:R-:W-:-:S02]  /*1db40*/  IMAD.MOV.U32 R20, RZ, RZ, R25 ;  /* 0x000000ffff147224 */ /* 0x001fc400078e0019 */
[----:B------:R-:W-:Y:S02]  /*1db50*/  IMAD.MOV.U32 R21, RZ, RZ, R24 ;  /* 0x000000ffff157224 */ /* 0x000fe400078e0018 */
[C---:B------:R-:W-:Y:S01]  /*1db60*/  HMMA.16816.F32 R24, R12.reuse, R26, R8 ;  /* 0x0000001a0c18723c */ /* 0x040fe20000001808 */
[----:B------:R-:W3:Y:S01]  /*1db70*/  LDL.LU.64 R10, [R1+0xc68] ;  /* 0x000c6800010a7983 */ /* 0x000ee20000300a00 */
[----:B------:R-:W3:Y:S11]  /*1db80*/  LDL.LU.64 R8, [R1+0xc60] ;  /* 0x000c600001087983 */ /* 0x000ef60000300a00 */
[----:B------:R-:W-:Y:S10]  /*1db90*/  @!UPT UIADD3 URZ, URZ, URZ, URZ ;  /* 0x0000003f3f3ff290 */ /* 0x000ff4000fffe03f */
[----:B------:R-:W-:Y:S01]  /*1dba0*/  STL.64 [R1+0x170], R24 ;  /* 0x0001701801007387 */ /* 0x000fe20000100a00 */
[----:B------:R0:W-:Y:S03]  /*1dbb0*/  STL.64 [R1+0x178], R26 ;  /* 0x0001781a01007387 */ /* 0x0001e60000100a00 */
[----:B0-----:R-:W3:Y:S02]  /*1dbc0*/  LDL.LU.64 R26, [R1+0xc58] ;  /* 0x000c5800011a7983 */ /* 0x001ee40000300a00 */
[C---:B---3--:R-:W-:Y:S02]  /*1dbd0*/  HMMA.16816.F32 R24, R12.reuse, R26, R8 ;  /* 0x0000001a0c18723c */ /* 0x048fe40000001808 */
[----:B------:R-:W3:Y:S01]  /*1dbe0*/  LDL.LU.64 R10, [R1+0xc50] ;  /* 0x000c5000010a7983 */ /* 0x000ee20000300a00 */
[----:B------:R-:W3:Y:S11]  /*1dbf0*/  LDL.LU.64 R8, [R1+0xc48] ;  /* 0x000c480001087983 */ /* 0x000ef60000300a00 */
[----:B------:R-:W-:Y:S09]  /*1dc00*/  @!UPT UIADD3 URZ, URZ, URZ, URZ ;  /* 0x0000003f3f3ff290 */ /* 0x000ff2000fffe03f */
        /* <DEDUP_REMOVED lines=10> */
[----:B---3--:R-:W-:Y:S02]  /*1dcb0*/  HMMA.16816.F32 R12, R12, R26, R8 ;  /* 0x0000001a0c0c723c */ /* 0x008fe40000001808 */
[----:B------:R-:W3:Y:S01]  /*1dcc0*/  LDL.LU.64 R8, [R1+0xc20] ;  /* 0x000c200001087983 */ /* 0x000ee20000300a00 */
[----:B------:R-:W3:Y:S02]  /*1dcd0*/  LDL.LU.64 R26, [R1+0xc18] ;  /* 0x000c1800011a7983 */ /* 0x000ee40000300a00 */
[----:B------:R-:W3:Y:S02]  /*1dce0*/  LDL.LU.64 R24, [R1+0xc10] ;  /* 0x000c100001187983 */ /* 0x000ee40000300a00 */
[----:B--2---:R-:W-:-:S02]  /*1dcf0*/  IMAD.MOV.U32 R23, RZ, RZ, R16 ;  /* 0x000000ffff177224 */ /* 0x004fc400078e0010 */
[----:B------:R-:W-:Y:S11]  /*1dd00*/  IMAD.MOV.U32 R22, RZ, RZ, R17 ;  /* 0x000000ffff167224 */ /* 0x000ff600078e0011 */
[----:B------:R-:W-:Y:S03]  /*1dd10*/  @!UPT UIADD3 URZ, URZ, URZ, URZ ;  /* 0x0000003f3f3ff290 */ /* 0x000fe6000fffe03f */
[----:B------:R0:W-:Y:S01]  /*1dd20*/  STL.64 [R1+0x148], R14 ;  /* 0x0001480e01007387 */ /* 0x0001e20000100a00 */
[----:B------:R-:W-:Y:S02]  /*1dd30*/  IMAD.MOV.U32 R10, RZ, RZ, R12 ;  /* 0x000000ffff0a7224 */ /* 0x000fe400078e000c */
[----:B------:R-:W-:Y:S02]  /*1dd40*/  IMAD.MOV.U32 R11, RZ, RZ, R13 ;  /* 0x000000ffff0b7224 */ /* 0x000fe400078e000d */
[----:B------:R-:W2:Y:S01]  /*1dd50*/  LDL.LU R12, [R1+0xa0] ;  /* 0x0000a000010c7983 */ /* 0x000ea20000300800 */
[----:B------:R-:W2:Y:S04]  /*1dd60*/  LDL.LU R13, [R1+0xa4] ;  /* 0x0000a400010d7983 */ /* 0x000ea80000300800 */
[----:B0-----:R-:W2:Y:S01]  /*1dd70*/  LDL.LU R14, [R1+0xa8] ;  /* 0x0000a800010e7983 */ /* 0x001ea20000300800 */
[----:B------:R-:W2:Y:S02]  /*1dd80*/  LDL.LU.64 R18, [R1+0xc08] ;  /* 0x000c080001127983 */ /* 0x000ea40000300a00 */
[----:B----4-:R-:W-:Y:S01]  /*1dd90*/  IMAD.MOV.U32 R15, RZ, RZ, R29 ;  /* 0x000000ffff0f7224 */ /* 0x010fe200078e001d */
[C---:B---3--:R-:W-:Y:S01]  /*1dda0*/  HMMA.16816.F32 R4, R24.reuse, R16, R4 ;  /* 0x000000101804723c */ /* 0x048fe20000001804 */
[----:B------:R-:W2:Y:S11]  /*1ddb0*/  LDL.LU.64 R16, [R1+0xc00] ;  /* 0x000c000001107983 */ /* 0x000eb60000300a00 */
[----:B------:R-:W-:Y:S11]  /*1ddc0*/  @!UPT UIADD3 URZ, URZ, URZ, URZ ;  /* 0x0000003f3f3ff290 */ /* 0x000ff6000fffe03f */
[----:B------:R-:W-:Y:S01]  /*1ddd0*/  STL.64 [R1+0x130], R4 ;  /* 0x0001300401007387 */ /* 0x000fe20000100a00 */
[----:B------:R0:W-:Y:S02]  /*1dde0*/  STL [R1+0x138], R6 ;  /* 0x0001380601007387 */ /* 0x0001e40000100800 */
[----:B------:R-:W-:Y:S02]  /*1ddf0*/  IMAD.MOV.U32 R29, RZ, RZ, R7 ;  /* 0x000000ffff1d7224 */ /* 0x000fe400078e0007 */
[----:B0-----:R-:W3:Y:S01]  /*1de00*/  LDL.LU.64 R6, [R1+0xbf8] ;  /* 0x000bf80001067983 */ /* 0x001ee20000300a00 */
[----:B------:R-:W3:Y:S02]  /*1de10*/  LDL.LU.64 R4, [R1+0xbf0] ;  /* 0x000bf00001047983 */ /* 0x000ee40000300a00 */
[C---:B---3--:R-:W-:Y:S11]  /*1de20*/  HMMA.16816.F32 R4, R24.reuse, R20, R4 ;  /* 0x000000141804723c */ /* 0x048ff60000001804 */
        /* <DEDUP_REMOVED lines=12> */
[----:B------:R-:W2:Y:S02]  /*1def0*/  LDL.LU.64 R4, [R1+0xbd0] ;  /* 0x000bd00001047983 */ /* 0x000ea40000300a00 */
[----:B--2---:R-:W-:Y:S01]  /*1df00*/  HMMA.16816.F32 R24, R24, R4, R16 ;  /* 0x000000041818723c */ /* 0x004fe20000001810 */
[----:B------:R-:W2:Y:S01]  /*1df10*/  LDL.LU.64 R18, [R1+0xbc8] ;  /* 0x000bc80001127983 */ /* 0x000ea20000300a00 */
[----:B------:R-:W2:Y:S11]  /*1df20*/  LDL.LU.64 R16, [R1+0xbc0] ;  /* 0x000bc00001107983 */ /* 0x000eb60000300a00 */
[----:B------:R-:W-:Y:S10]  /*1df30*/  @!UPT UIADD3 URZ, URZ, URZ, URZ ;  /* 0x0000003f3f3ff290 */ /* 0x000ff4000fffe03f */
[----:B------:R-:W-:Y:S01]  /*1df40*/  STL.64 [R1+0xe0], R24 ;  /* 0x0000e01801007387 */ /* 0x000fe20000100a00 */
[----:B------:R-:W-:Y:S02]  /*1df50*/  STL.64 [R1+0xe8], R26 ;  /* 0x0000e81a01007387 */ /* 0x000fe40000100a00 */
[----:B---3--:R-:W-:Y:S02]  /*1df60*/  STL.64 [R1+0xbb0], R6 ;  /* 0x000bb00601007387 */ /* 0x008fe40000100a00 */
[----:B------:R0:W-:Y:S02]  /*1df70*/  STL.64 [R1+0xba8], R4 ;  /* 0x000ba80401007387 */ /* 0x0001e40000100a00 */
[----:B0-----:R-:W3:Y:S01]  /*1df80*/  LDL.LU R4, [R1+0xb0] ;  /* 0x0000b00001047983 */ /* 0x001ee20000300800 */
[----:B------:R-:W3:Y:S02]  /*1df90*/  LDL.LU R5, [R1+0xb4] ;  /* 0x0000b40001057983 */ /* 0x000ee40000300800 */
[----:B------:R-:W3:Y:S02]  /*1dfa0*/  LDL.LU R6, [R1+0xb8] ;  /* 0x0000b80001067983 */ /* 0x000ee40000300800 */
[----:B------:R-:W-:-:S02]  /*1dfb0*/  IMAD.MOV.U32 R24, RZ, RZ, R23 ;  /* 0x000000ffff187224 */ /* 0x000fc400078e0017 */
[----:B------:R-:W-:Y:S02]  /*1dfc0*/  IMAD.MOV.U32 R25, RZ, RZ, R22 ;  /* 0x000000ffff197224 */ /* 0x000fe400078e0016 */
[----:B------:R-:W-:Y:S01]  /*1dfd0*/  IMAD.MOV.U32 R7, RZ, RZ, R3 ;  /* 0x000000ffff077224 */ /* 0x000fe200078e0003 */
[C---:B--2---:R-:W-:Y:S08]  /*1dfe0*/  HMMA.16816.F32 R12, R16.reuse, R20, R12 ;  /* 0x00000014100c723c */ /* 0x044ff0000000180c */
[----:B---3--:R-:W-:Y:S11]  /*1dff0*/  HMMA.16816.F32 R24, R16, R24, R4 ;  /* 0x000000181018723c */ /* 0x008ff60000001804 */
[----:B------:R-:W-:Y:S11]  /*1e000*/  @!UPT UIADD3 URZ, URZ, URZ, URZ ;  /* 0x0000003f3f3ff290 */ /* 0x000ff6000fffe03f */
[----:B------:R-:W-:Y:S01]  /*1e010*/  @!UPT UIADD3 URZ, URZ, URZ, URZ ;  /* 0x0000003f3f3ff290 */ /* 0x000fe2000fffe03f */
[----:B------:R-:W-:Y:S01]  /*1e020*/  STL.64 [R1+0xd0], R24 ;  /* 0x0000d01801007387 */ /* 0x000fe20000100a00 */
[----:B------:R0:W-:Y:S02]  /*1e030*/  STL [R1+0xd8], R26 ;  /* 0x0000d81a01007387 */ /* 0x0001e40000100800 */
[----:B------:R-:W-:Y:S02]  /*1e040*/  IMAD.MOV.U32 R3, RZ, RZ, R27 ;  /* 0x000000ffff037224 */ /* 0x000fe400078e001b */
[----:B------:R-:W2:Y:S01]  /*1e050*/  LDL.LU R4, [R1+0x100] ;  /* 0x0001000001047983 */ /* 0x000ea20000300800 */
[----:B------:R-:W2:Y:S01]  /*1e060*/  LDL.LU R5, [R1+0x104] ;  /* 0x0001040001057983 */ /* 0x000ea20000300800 */
[----:B------:R-:W2:Y:S02]  /*1e070*/  LDL.LU R6, [R1+0x108] ;  /* 0x0001080001067983 */ /* 0x000ea40000300800 */
[----:B------:R-:W2:Y:S02]  /*1e080*/  LDL.LU R7, [R1+0x10c] ;  /* 0x00010c0001077983 */ /* 0x000ea40000300800 */
[----:B------:R-:W-:Y:S01]  /*1e090*/  STL [R1+0xb00], R3 ;  /* 0x000b000301007387 */ /* 0x000fe20000100800 */
[----:B------:R-:W3:Y:S01]  /*1e0a0*/  LDL.LU R20, [R1+0x90] ;  /* 0x0000900001147983 */ /* 0x000ee20000300800 */
[----:B------:R-:W-:Y:S02]  /*1e0b0*/  STL.64 [R1+0xc0], R12 ;  /* 0x0000c00c01007387 */ /* 0x000fe40000100a00 */
[----:B------:R-:W-:Y:S02]  /*1e0c0*/  STL.64 [R1+0xc8], R14 ;  /* 0x0000c80e01007387 */ /* 0x000fe40000100a00 */
[----:B------:R-:W3:Y:S01]  /*1e0d0*/  LDL.LU R21, [R1+0x94] ;  /* 0x0000940001157983 */ /* 0x000ee20000300800 */
[----:B------:R-:W3:Y:S01]  /*1e0e0*/  LDL.LU R22, [R1+0x98] ;  /* 0x0000980001167983 */ /* 0x000ee20000300800 */
[----:B------:R-:W3:Y:S02]  /*1e0f0*/  LDL.LU R23, [R1+0x9c] ;  /* 0x00009c0001177983 */ /* 0x000ee40000300800 */
[----:B0-----:R-:W4:Y:S01]  /*1e100*/  LDL R26, [R1+0x874] ;  /* 0x00087400011a7983 */ /* 0x001f220000100800 */
[----:B------:R-:W0:Y:S04]  /*1e110*/  LDSM.16.MT88.4 R12, [R28+0xb000] ;  /* 0x00b000001c0c783b */ /* 0x000e280000004200 */
[----:B----4-:R1:W-:Y:S01]  /*1e120*/  STL [R1+0xb90], R26 ;  /* 0x000b901a01007387 */ /* 0x0103e20000100800 */
[----:B------:R-:W4:Y:S02]  /*1e130*/  LDL.LU R24, [R1+0x40] ;  /* 0x0000400001187983 */ /* 0x000f240000300800 */
[----:B------:R-:W4:Y:S01]  /*1e140*/  LDL.LU R25, [R1+0x44] ;  /* 0x0000440001197983 */ /* 0x000f220000300800 */
[----:B-1----:R-:W4:Y:S01]  /*1e150*/  LDL.LU R26, [R1+0x48] ;  /* 0x00004800011a7983 */ /* 0x002f220000300800 */
[----:B------:R-:W4:Y:S02]  /*1e160*/  LDL.LU R27, [R1+0x4c] ;  /* 0x00004c00011b7983 */ /* 0x000f240000300800 */
[----:B0-----:R-:W-:Y:S02]  /*1e170*/  STL.64 [R1+0xb58], R14 ;  /* 0x000b580e01007387 */ /* 0x001fe40000100a00 */
[----:B------:R0:W-:Y:S02]  /*1e180*/  STL.64 [R1+0xb50], R12 ;  /* 0x000b500c01007387 */ /* 0x0001e40000100a00 */
[----:B0-----:R-:W3:Y:S01]  /*1e190*/  LDL.LU R12, [R1+0xf0] ;  /* 0x0000f000010c7983 */ /* 0x001ee20000300800 */
[----:B------:R-:W3:Y:S02]  /*1e1a0*/  LDL.LU R13, [R1+0xf4] ;  /* 0x0000f400010d7983 */ /* 0x000ee40000300800 */
[----:B------:R-:W3:Y:S02]  /*1e1b0*/  LDL.LU R14, [R1+0xf8] ;  /* 0x0000f800010e7983 */ /* 0x000ee40000300800 */
[----:B------:R-:W-:-:S02]  /*1e1c0*/  IMAD.MOV.U32 R15, RZ, RZ, R2 ;  /* 0x000000ffff0f7224 */ /* 0x000fc400078e0002 */
[----:B------:R-:W4:Y:S01]  /*1e1d0*/  LDL.LU R2, [R1+0xbb8] ;  /* 0x000bb80001027983 */ /* 0x000f220000300800 */
[C---:B--2---:R-:W-:Y:S03]  /*1e1e0*/  HMMA.16816.F32 R4, R16.reuse, R8, R4 ;  /* 0x000000081004723c */ /* 0x044fe60000001804 */
[----:B---3--:R-:W-:Y:S01]  /*1e1f0*/  STL.64 [R1+0xb68], R14 ;  /* 0x000b680e01007387 */ /* 0x008fe20000100a00 */
[----:B------:R0:W-:Y:S03]  /*1e200*/  STL.64 [R1+0xb60], R12 ;  /* 0x000b600c01007387 */ /* 0x0001e60000100a00 */
[----:B0-----:R-:W2:Y:S01]  /*1e210*/  LDL.LU R12, [R1] ;  /* 0x00000000010c7983 */ /* 0x001ea20000300800 */
[----:B------:R-:W2:Y:S02]  /*1e220*/  LDL.LU R13, [R1+0x4] ;  /* 0x00000400010d7983 */ /* 0x000ea40000300800 */
[----:B------:R-:W3:Y:S02]  /*1e230*/  LDL.LU R14, [R1+0x8] ;  /* 0x00000800010e7983 */ /* 0x000ee40000300800 */
[----:B------:R-:W3:Y:S11]  /*1e240*/  LDL.LU R15, [R1+0xc] ;  /* 0x00000c00010f7983 */ /* 0x000ef60000300800 */
[----:B------:R-:W-:Y:S01]  /*1e250*/  @!UPT UIADD3 URZ, URZ, URZ, URZ ;  /* 0x0000003f3f3ff290 */ /* 0x000fe2000fffe03f */
[----:B------:R-:W-:Y:S01]  /*1e260*/  IMAD.MOV.U32 R3, RZ, RZ, R7 ;  /* 0x000000ffff037224 */ /* 0x000fe200078e0007 */
[----:B---3--:R-:W-:Y:S01]  /*1e270*/  STL.64 [R1+0xb78], R14 ;  /* 0x000b780e01007387 */ /* 0x008fe20000100a00 */
[----:B--2---:R0:W-:Y:S03]  /*1e280*/  STL.64 [R1+0xb70], R12 ;  /* 0x000b700c01007387 */ /* 0x0041e60000100a00 */
[----:B0-----:R-:W2:Y:S01]  /*1e290*/  LDL.LU R12, [R1+0x30] ;  /* 0x00003000010c7983 */ /* 0x001ea20000300800 */
[----:B------:R-:W2:Y:S02]  /*1e2a0*/  LDL.LU R13, [R1+0x34] ;  /* 0x00003400010d7983 */ /* 0x000ea40000300800 */
[----:B------:R-:W2:Y:S02]  /*1e2b0*/  LDL.LU R14, [R1+0x38] ;  /* 0x00003800010e7983 */ /* 0x000ea40000300800 */
[----:B------:R-:W-:Y:S01]  /*1e2c0*/  STL.64 [R1+0xb0], R4 ;  /* 0x0000b00401007387 */ /* 0x000fe20000100a00 */
[----:B------:R0:W-:Y:S04]  /*1e2d0*/  STL [R1+0xb8], R6 ;  /* 0x0000b80601007387 */ /* 0x0001e80000100800 */
[----:B0-----:R-:W3:Y:S01]  /*1e2e0*/  LDL.LU.64 R6, [R1+0xbb0] ;  /* 0x000bb00001067983 */ /* 0x001ee20000300a00 */
[----:B------:R-:W2:Y:S02]  /*1e2f0*/  LDL.LU.64 R4, [R1+0xba8] ;  /* 0x000ba80001047983 */ /* 0x000ea40000300a00 */
[----:B------:R-:W-:Y:S02]  /*1e300*/  STL.64 [R1+0xb88], R10 ;  /* 0x000b880a01007387 */ /* 0x000fe40000100a00 */
[----:B------:R0:W-:Y:S02]  /*1e310*/  STL.64 [R1+0xb80], R8 ;  /* 0x000b800801007387 */ /* 0x0001e40000100a00 */
[----:B0-----:R-:W3:Y:S01]  /*1e320*/  LDL.LU.64 R8, [R1+0x10] ;  /* 0x0000100001087983 */ /* 0x001ee20000300a00 */
[----:B------:R-:W-:Y:S01]  /*1e330*/  STL [R1+0xb04], R3 ;  /* 0x000b040301007387 */ /* 0x000fe20000100800 */
[----:B--2---:R-:W-:Y:S02]  /*1e340*/  HMMA.16816.F32 R16, R16, R4, R20 ;  /* 0x000000041010723c */ /* 0x004fe40000001814 */
[----:B------:R-:W2:Y:S01]  /*1e350*/  LDL.LU.64 R22, [R1+0xba0] ;  /* 0x000ba00001167983 */ /* 0x000ea20000300a00 */
[----:B------:R-:W2:Y:S11]  /*1e360*/  LDL.LU.64 R20, [R1+0xb98] ;  /* 0x000b980001147983 */ /* 0x000eb60000300a00 */
[----:B------:R-:W-:Y:S09]  /*1e370*/  @!UPT UIADD3 URZ, URZ, URZ, URZ ;  /* 0x0000003f3f3ff290 */ /* 0x000ff2000fffe03f */
[----:B------:R0:W-:Y:S01]  /*1e380*/  STL.64 [R1+0xa0], R16 ;  /* 0x0000a01001007387 */ /* 0x0001e20000100a00 */
[----:B------:R-:W-:Y:S03]  /*1e390*/  STL.64 [R1+0xa8], R18 ;  /* 0x0000a81201007387 */ /* 0x000fe60000100a00 */
[----:B0-----:R-:W2:Y:S01]  /*1e3a0*/  LDL.LU.64 R16, [R1+0x20] ;  /* 0x0000200001107983 */ /* 0x001ea20000300a00 */
[----:B----4-:R-:W-:Y:S02]  /*1e3b0*/  IMAD.MOV.U32 R15, RZ, RZ, R2 ;  /* 0x000000ffff0f7224 */ /* 0x010fe400078e0002 */
[----:B---3--:R-:W-:-:S05]  /*1e3c0*/  IMAD.MOV.U32 R2, RZ, RZ, R9 ;  /* 0x000000ffff027224 */ /* 0x008fca00078e0009 */
[C---:B--2---:R-:W-:Y:S08]  /*1e3d0*/  HMMA.16816.F32 R12, R20.reuse, R8, R12 ;  /* 0x00000008140c723c */ /* 0x044ff0000000180c */
[----:B------:R-:W-:Y:S11]  /*1e3e0*/  HMMA.16816.F32 R24, R20, R16, R24 ;  /* 0x000000101418723c */ /* 0x000ff60000001818 */
[----:B------:R-:W-:Y:S05]  /*1e3f0*/  @!UPT UIADD3 URZ, URZ, URZ, URZ ;  /* 0x0000003f3f3ff290 */ /* 0x000fea000fffe03f */
[----:B------:R-:W-:-:S07]  /*1e400*/  IMAD.MOV.U32 R3, RZ, RZ, R15 ;  /* 0x000000ffff037224 */ /* 0x000fce00078e000f */
[----:B------:R0:W-:Y:S01]  /*1e410*/  STL.64 [R1+0x90], R24 ;  /* 0x0000901801007387 */ /* 0x0001e20000100a00 */
[----:B------:R1:W-:Y:S02]  /*1e420*/  STL.64 [R1+0x98], R26 ;  /* 0x0000981a01007387 */ /* 0x0003e40000100a00 */
[----:B0-----:R-:W-:Y:S01]  /*1e430*/  IMAD.MOV.U32 R25, RZ, RZ, R16 ;  /* 0x000000ffff197224 */ /* 0x001fe200078e0010 */
[----:B-1----:R-:W2:Y:S01]  /*1e440*/  LDL.LU R26, [R1+0xb90] ;  /* 0x000b9000011a7983 */ /* 0x002ea20000300800 */
[----:B------:R-:W-:Y:S02]  /*1e450*/  IMAD.MOV.U32 R16, RZ, RZ, R8 ;  /* 0x000000ffff107224 */ /* 0x000fe400078e0008 */
[----:B------:R-:W3:Y:S02]  /*1e460*/  LDL.LU.64 R10, [R1+0xb88] ;  /* 0x000b8800010a7983 */ /* 0x000ee40000300a00 */
[----:B------:R-:W4:Y:S01]  /*1e470*/  LDL.LU.64 R8, [R1+0xb80] ;  /* 0x000b800001087983 */ /* 0x000f220000300a00 */
[----:B------:R-:W-:Y:S01]  /*1e480*/  STL.64 [R1+0x80], R12 ;  /* 0x0000800c01007387 */ /* 0x000fe20000100a00 */
[----:B------:R0:W-:Y:S03]  /*1e490*/  STL [R1+0x88], R14 ;  /* 0x0000880e01007387 */ /* 0x0001e60000100800 */
[----:B0-----:R-:W4:Y:S01]  /*1e4a0*/  LDL.LU.64 R14, [R1+0xb78] ;  /* 0x000b7800010e7983 */ /* 0x001f220000300a00 */
[----:B------:R-:W4:Y:S02]  /*1e4b0*/  LDL.LU.64 R12, [R1+0xb70] ;  /* 0x000b7000010c7983 */ /* 0x000f240000300a00 */
[----:B------:R-:W-:Y:S02]  /*1e4c0*/  STL [R1+0xb08], R3 ;  /* 0x000b080301007387 */ /* 0x000fe40000100800 */
[----:B------:R-:W-:Y:S01]  /*1e4d0*/  IMAD.MOV.U32 R24, RZ, RZ, R17 ;  /* 0x000000ffff187224 */ /* 0x000fe200078e0011 */
[----:B----4-:R-:W-:Y:S11]  /*1e4e0*/  HMMA.16816.F32 R12, R20, R8, R12 ;  /* 0x00000008140c723c */ /* 0x010ff6000000180c */
[----:B------:R-:W-:Y:S11]  /*1e4f0*/  @!UPT UIADD3 URZ, URZ, URZ, URZ ;  /* 0x0000003f3f3ff290 */ /* 0x000ff6000fffe03f */
[----:B------:R-:W-:Y:S01]  /*1e500*/  @!UPT UIADD3 URZ, URZ, URZ, URZ ;  /* 0x0000003f3f3ff290 */ /* 0x000fe2000fffe03f */
[----:B------:R-:W-:Y:S01]  /*1e510*/  STL.64 [R1+0x70], R12 ;  /* 0x0000700c01007387 */ /* 0x000fe20000100a00 */
[----:B------:R0:W-:Y:S03]  /*1e520*/  STL.64 [R1+0x78], R14 ;  /* 0x0000780e01007387 */ /* 0x0001e60000100a00 */
[----:B0-----:R-:W4:Y:S01]  /*1e530*/  LDL.LU.64 R14, [R1+0xb68] ;  /* 0x000b6800010e7983 */ /* 0x001f220000300a00 */
[----:B------:R-:W4:Y:S02]  /*1e540*/  LDL.LU.64 R12, [R1+0xb60] ;  /* 0x000b6000010c7983 */ /* 0x000f240000300a00 */
[----:B------:R-:W4:Y:S02]  /*1e550*/  LDL R27, [R1+0x870] ;  /* 0x00087000011b7983 */ /* 0x000f240000100800 */
[----:B---3--:R-:W-:Y:S01]  /*1e560*/  STL.64 [R1+0xb30], R10 ;  /* 0x000b300a01007387 */ /* 0x008fe20000100a00 */
[----:B------:R0:W-:Y:S02]  /*1e570*/  STL.64 [R1+0xb28], R8 ;  /* 0x000b280801007387 */ /* 0x0001e40000100a00 */
[----:B0-----:R-:W-:-:S02]  /*1e580*/  IMAD.MOV.U32 R8, RZ, RZ, R16 ;  /* 0x000000ffff087224 */ /* 0x001fc400078e0010 */
[----:B------:R-:W0:Y:S01]  /*1e590*/  LDSM.16.MT88.4 R16, [R0+0xb800] ;  /* 0x00b800000010783b */ /* 0x000e220000004200 */
[----:B------:R-:W-:-:S05]  /*1e5a0*/  IMAD.MOV.U32 R9, RZ, RZ, R2 ;  /* 0x000000ffff097224 */ /* 0x000fca00078e0002 */
[----:B------:R1:W-:Y:S01]  /*1e5b0*/  STL.64 [R1+0xb48], R8 ;  /* 0x000b480801007387 */ /* 0x0003e20000100a00 */
[----:B0-----:R-:W-:Y:S02]  /*1e5c0*/  IMAD.MOV.U32 R3, RZ, RZ, R17 ;  /* 0x000000ffff037224 */ /* 0x001fe400078e0011 */
[----:B------:R-:W-:Y:S01]  /*1e5d0*/  IMAD.MOV.U32 R2, RZ, RZ, R18 ;  /* 0x000000ffff027224 */ /* 0x000fe200078e0012 */
[----:B------:R-:W-:Y:S01]  /*1e5e0*/  STL [R1], R16 ;  /* 0x0000001001007387 */ /* 0x000fe20000100800 */
[----:B------:R-:W-:Y:S02]  /*1e5f0*/  IMAD.MOV.U32 R0, RZ, RZ, R19 ;  /* 0x000000ffff007224 */ /* 0x000fe400078e0013 */
[----:B--2---:R-:W0:Y:S04]  /*1e600*/  LDSM.16.MT88.4 R16, [R26+0xb800] ;  /* 0x00b800001a10783b */ /* 0x004e280000004200 */
[----:B-1----:R-:W2:Y:S01]  /*1e610*/  LDL.LU R8, [R1+0x170] ;  /* 0x0001700001087983 */ /* 0x002ea20000300800 */
[----:B------:R-:W2:Y:S01]  /*1e620*/  LDL.LU R9, [R1+0x174] ;  /* 0x0001740001097983 */ /* 0x000ea20000300800 */
[----:B------:R-:W2:Y:S02]  /*1e630*/  LDL.LU R10, [R1+0x178] ;  /* 0x00017800010a7983 */ /* 0x000ea40000300800 */
[----:B------:R-:W2:Y:S01]  /*1e640*/  LDL.LU R11, [R1+0x17c] ;  /* 0x00017c00010b7983 */ /* 0x000ea20000300800 */
[----:B0-----:R0:W-:Y:S01]  /*1e650*/  STL.64 [R1+0xad0], R18 ;  /* 0x000ad01201007387 */ /* 0x0011e20000100a00 */
[----:B------:R-:W-:Y:S03]  /*1e660*/  STL.64 [R1+0xac8], R16 ;  /* 0x000ac81001007387 */ /* 0x000fe60000100a00 */
[----:B0-----:R-:W3:Y:S04]  /*1e670*/  LDL R18, [R1+0x28] ;  /* 0x0000280001127983 */ /* 0x001ee80000100800 */
[----:B------:R-:W3:Y:S01]  /*1e680*/  LDL R19, [R1+0x2c] ;  /* 0x00002c0001137983 */ /* 0x000ee20000100800 */
[----:B----4-:R-:W-:Y:S03]  /*1e690*/  HMMA.16816.F32 R20, R20, R4, R12 ;  /* 0x000000041414723c */ /* 0x010fe6000000180c */
[----:B------:R-:W2:Y:S01]  /*1e6a0*/  LDL.LU.64 R14, [R1+0xb58] ;  /* 0x000b5800010e7983 */ /* 0x000ea20000300a00 */
[----:B------:R-:W2:Y:S02]  /*1e6b0*/  LDL.LU.64 R12, [R1+0xb50] ;  /* 0x000b5000010c7983 */ /* 0x000ea40000300a00 */
[----:B------:R-:W-:Y:S02]  /*1e6c0*/  STL.64 [R1+0xb18], R6 ;  /* 0x000b180601007387 */ /* 0x000fe40000100a00 */
[----:B------:R0:W-:Y:S11]  /*1e6d0*/  STL.64 [R1+0xb10], R4 ;  /* 0x000b100401007387 */ /* 0x0001f60000100a00 */
[----:B------:R-:W-:Y:S04]  /*1e6e0*/  @!UPT UIADD3 URZ, URZ, URZ, URZ ;  /* 0x0000003f3f3ff290 */ /* 0x000fe8000fffe03f */
[----:B------:R-:W-:Y:S01]  /*1e6f0*/  STL.64 [R1+0x60], R20 ;  /* 0x0000601401007387 */ /* 0x000fe20000100a00 */
[----:B------:R-:W-:Y:S02]  /*1e700*/  STL.64 [R1+0x68], R22 ;  /* 0x0000681601007387 */ /* 0x000fe40000100a00 */
[----:B0-----:R-:W4:Y:S02]  /*1e710*/  LDL.LU R4, [R1+0x150] ;  /* 0x0001500001047983 */ /* 0x001f240000300800 */
[----:B------:R-:W4:Y:S01]  /*1e720*/  LDL.LU R5, [R1+0x154] ;  /* 0x0001540001057983 */ /* 0x000f220000300800 */
[----:B------:R-:W3:Y:S01]  /*1e730*/  LDL.LU R6, [R1+0x158] ;  /* 0x0001580001067983 */ /* 0x000ee20000300800 */
[----:B------:R-:W3:Y:S03]  /*1e740*/  LDL.LU R7, [R1+0x15c] ;  /* 0x00015c0001077983 */ /* 0x000ee60000300800 */
[----:B------:R-:W0:Y:S01]  /*1e750*/  LDSM.16.MT88.4 R20, [R27+0xb800] ;  /* 0x00b800001b14783b */ /* 0x000e220000004200 */
[----:B------:R-:W-:-:S02]  /*1e760*/  IMAD.MOV.U32 R16, RZ, RZ, R25 ;  /* 0x000000ffff107224 */ /* 0x000fc400078e0019 */
[----:B------:R-:W-:Y:S02]  /*1e770*/  IMAD.MOV.U32 R17, RZ, RZ, R24 ;  /* 0x000000ffff117224 */ /* 0x000fe400078e0018 */
[----:B------:R-:W1:Y:S05]  /*1e780*/  LDSM.16.MT88.4 R24, [R28+0xb800] ;  /* 0x00b800001c18783b */ /* 0x000e6a0000004200 */
[C---:B--2---:R-:W-:Y:S01]  /*1e790*/  HMMA.16816.F32 R8, R12.reuse, R16, R8 ;  /* 0x000000100c08723c */ /* 0x044fe20000001808 */
[----:B---3--:R-:W-:Y:S01]  /*1e7a0*/  STL.64 [R1+0xb40], R6 ;  /* 0x000b400601007387 */ /* 0x008fe20000100a00 */
[----:B----4-:R2:W-:Y:S03]  /*1e7b0*/  STL.64 [R1+0xb38], R4 ;  /* 0x000b380401007387 */ /* 0x0105e60000100a00 */
[----:B--2---:R-:W2:Y:S01]  /*1e7c0*/  LDL.LU R4, [R1+0x160] ;  /* 0x0001600001047983 */ /* 0x004ea20000300800 */
[----:B------:R-:W2:Y:S02]  /*1e7d0*/  LDL.LU R5, [R1+0x164] ;  /* 0x0001640001057983 */ /* 0x000ea40000300800 */
[----:B------:R-:W2:Y:S02]  /*1e7e0*/  LDL.LU R6, [R1+0x168] ;  /* 0x0001680001067983 */ /* 0x000ea40000300800 */
[----:B------:R-:W2:Y:S01]  /*1e7f0*/  LDL.LU R7, [R1+0x16c] ;  /* 0x00016c0001077983 */ /* 0x000ea20000300800 */
[----:B0-----:R-:W-:Y:S01]  /*1e800*/  STL.64 [R1+0xa90], R22 ;  /* 0x000a901601007387 */ /* 0x001fe20000100a00 */
[----:B------:R0:W-:Y:S03]  /*1e810*/  STL.64 [R1+0xa88], R20 ;  /* 0x000a881401007387 */ /* 0x0001e60000100a00 */
[----:B0-----:R-:W3:Y:S01]  /*1e820*/  LDL.LU R20, [R1+0x130] ;  /* 0x0001300001147983 */ /* 0x001ee20000300800 */
[----:B------:R-:W3:Y:S02]  /*1e830*/  LDL.LU R21, [R1+0x134] ;  /* 0x0001340001157983 */ /* 0x000ee40000300800 */
[----:B------:R-:W3:Y:S02]  /*1e840*/  LDL.LU R22, [R1+0x138] ;  /* 0x0001380001167983 */ /* 0x000ee40000300800 */
[----:B-1----:R-:W-:Y:S01]  /*1e850*/  STL [R1+0xa4c], R26 ;  /* 0x000a4c1a01007387 */ /* 0x002fe20000100800 */
[----:B------:R-:W-:Y:S02]  /*1e860*/  STL [R1+0xa48], R27 ;  /* 0x000a481b01007387 */ /* 0x000fe40000100800 */
[----:B------:R0:W-:Y:S02]  /*1e870*/  STL.64 [R1+0x50], R8 ;  /* 0x0000500801007387 */ /* 0x0001e40000100a00 */
[----:B------:R2:W-:Y:S01]  /*1e880*/  STL.64 [R1+0x58], R10 ;  /* 0x0000580a01007387 */ /* 0x0005e20000100a00 */
[----:B0-----:R-:W2:Y:S01]  /*1e890*/  LDL.LU.64 R8, [R1+0xb48] ;  /* 0x000b480001087983 */ /* 0x001ea20000300a00 */
[----:B------:R-:W-:Y:S01]  /*1e8a0*/  IMAD.MOV.U32 R23, RZ, RZ, R29 ;  /* 0x000000ffff177224 */ /* 0x000fe200078e001d */
[C---:B--2---:R-:W-:Y:S02]  /*1e8b0*/  HMMA.16816.F32 R8, R12.reuse, R8, R4 ;  /* 0x000000080c08723c */ /* 0x044fe40000001804 */
[----:B------:R-:W2:Y:S01]  /*1e8c0*/  LDL.LU.64 R6, [R1+0xb40] ;  /* 0x000b400001067983 */ /* 0x000ea20000300a00 */
[----:B------:R-:W2:Y:S11]  /*1e8d0*/  LDL.LU.64 R4, [R1+0xb38] ;  /* 0x000b380001047983 */ /* 0x000eb60000300a00 */
[----:B------:R-:W-:Y:S10]  /*1e8e0*/  @!UPT UIADD3 URZ, URZ, URZ, URZ ;  /* 0x0000003f3f3ff290 */ /* 0x000ff4000fffe03f */
[----:B------:R-:W-:Y:S02]  /*1e8f0*/  IMAD.MOV.U32 R29, RZ, RZ, R10 ;  /* 0x000000ffff1d7224 */ /* 0x000fe400078e000a */
[----:B------:R-:W-:Y:S02]  /*1e900*/  IMAD.MOV.U32 R28, RZ, RZ, R11 ;  /* 0x000000ffff1c7224 */ /* 0x000fe400078e000b */
[----:B------:R-:W-:Y:S02]  /*1e910*/  IMAD.MOV.U32 R26, RZ, RZ, R8 ;  /* 0x000000ffff1a7224 */ /* 0x000fe400078e0008 */
[----:B------:R-:W-:Y:S01]  /*1e920*/  IMAD.MOV.U32 R27, RZ, RZ, R9 ;  /* 0x000000ffff1b7224 */ /* 0x000fe200078e0009 */
[----:B------:R-:W4:Y:S01]  /*1e930*/  LDL.LU.64 R10, [R1+0xb30] ;  /* 0x000b3000010a7983 */ /* 0x000f220000300a00 */
[----:B------:R-:W2:Y:S03]  /*1e940*/  LDL.LU.64 R8, [R1+0xb28] ;  /* 0x000b280001087983 */ /* 0x000ea60000300a00 */
[----:B------:R-:W-:Y:S01]  /*1e950*/  STL.64 [R1+0xa58], R26 ;  /* 0x000a581a01007387 */ /* 0x000fe20000100a00 */
[----:B------:R4:W-:Y:S01]  /*1e960*/  STL.64 [R1+0xa50], R24 ;  /* 0x000a501801007387 */ /* 0x0009e20000100a00 */
[----:B--2---:R-:W-:Y:S01]  /*1e970*/  HMMA.16816.F32 R4, R12, R8, R4 ;  /* 0x000000080c04723c */ /* 0x004fe20000001804 */
[----:B----4-:R-:W-:-:S02]  /*1e980*/  IMAD.MOV.U32 R24, RZ, RZ, R10 ;  /* 0x000000ffff187224 */ /* 0x010fc400078e000a */
[----:B------:R-:W-:Y:S01]  /*1e990*/  IMAD.MOV.U32 R25, RZ, RZ, R11 ;  /* 0x000000ffff197224 */ /* 0x000fe200078e000b */
[----:B------:R-:W2:Y:S01]  /*1e9a0*/  LDL.LU R10, [R1+0xb24] ;  /* 0x000b2400010a7983 */ /* 0x000ea20000300800 */
[----:B------:R-:W2:Y:S02]  /*1e9b0*/  LDL.LU R11, [R1+0xb20] ;  /* 0x000b2000010b7983 */ /* 0x000ea40000300800 */
[----:B------:R-:W4:Y:S02]  /*1e9c0*/  LDL.LU R26, [R1+0x148] ;  /* 0x00014800011a7983 */ /* 0x000f240000300800 */
[----:B------:R-:W4:Y:S11]  /*1e9d0*/  LDL.LU R27, [R1+0x14c] ;  /* 0x00014c00011b7983 */ /* 0x000f360000300800 */
[----:B------:R-:W-:Y:S03]  /*1e9e0*/  @!UPT UIADD3 URZ, URZ, URZ, URZ ;  /* 0x0000003f3f3ff290 */ /* 0x000fe6000fffe03f */
[----:B------:R0:W-:Y:S01]  /*1e9f0*/  STL.64 [R1+0x30], R4 ;  /* 0x0000300401007387 */ /* 0x0001e20000100a00 */
[----:B------:R-:W-:Y:S02]  /*1ea00*/  IMAD.MOV.U32 R9, RZ, RZ, R6 ;  /* 0x000000ffff097224 */ /* 0x000fe400078e0006 */
[----:B------:R-:W-:Y:S02]  /*1ea10*/  IMAD.MOV.U32 R8, RZ, RZ, R7 ;  /* 0x000000ffff087224 */ /* 0x000fe400078e0007 */
[----:B------:R-:W3:Y:S04]  /*1ea20*/  LDL.LU.64 R6, [R1+0xb18] ;  /* 0x000b180001067983 */ /* 0x000ee80000300a00 */
[----:B0-----:R-:W4:Y:S04]  /*1ea30*/  LDL.LU.64 R4, [R1+0xb10] ;  /* 0x000b100001047983 */ /* 0x001f280000300a00 */
[----:B--2---:R-:W-:Y:S01]  /*1ea40*/  STL.64 [R1+0xae8], R10 ;  /* 0x000ae80a01007387 */ /* 0x004fe20000100a00 */
[----:B------:R-:W-:Y:S01]  /*1ea50*/  STL.64 [R1+0xae0], R8 ;  /* 0x000ae00801007387 */ /* 0x000fe20000100a00 */
[----:B----4-:R-:W-:Y:S02]  /*1ea60*/  HMMA.16816.F32 R12, R12, R4, R24 ;  /* 0x000000040c0c723c */ /* 0x010fe40000001818 */
[----:B---3--:R-:W-:Y:S11]  /*1ea70*/  STL.64 [R1+0xad8], R6 ;  /* 0x000ad80601007387 */ /* 0x008ff60000100a00 */
[----:B------:R-:W-:Y:S10]  /*1ea80*/  @!UPT UIADD3 URZ, URZ, URZ, URZ ;  /* 0x0000003f3f3ff290 */ /* 0x000ff4000fffe03f */
[----:B------:R-:W-:Y:S01]  /*1ea90*/  STL.64 [R1+0xa10], R14 ;  /* 0x000a100e01007387 */ /* 0x000fe20000100a00 */
[----:B------:R0:W-:Y:S03]  /*1eaa0*/  STL.64 [R1+0xa08], R12 ;  /* 0x000a080c01007387 */ /* 0x0001e60000100a00 */
[----:B0-----:R-:W2:Y:S01]  /*1eab0*/  LDL.LU R12, [R1] ;  /* 0x00000000010c7983 */ /* 0x001ea20000300800 */
[----:B------:R-:W-:Y:S02]  /*1eac0*/  IMAD.MOV.U32 R13, RZ, RZ, R3 ;  /* 0x000000ffff0d7224 */ /* 0x000fe400078e0003 */
[----:B------:R-:W-:Y:S02]  /*1ead0*/  IMAD.MOV.U32 R14, RZ, RZ, R2 ;  /* 0x000000ffff0e7224 */ /* 0x000fe400078e0002 */
[----:B------:R-:W-:Y:S01]  /*1eae0*/  IMAD.MOV.U32 R15, RZ, RZ, R0 ;  /* 0x000000ffff0f7224 */ /* 0x000fe200078e0000 */
[----:B------:R-:W3:Y:S06]  /*1eaf0*/  LDL.LU R3, [R1+0xb08] ;  /* 0x000b080001037983 */ /* 0x000eec0000300800 */
[----:B--2---:R-:W-:Y:S11]  /*1eb00*/  HMMA.16816.F32 R4, R12, R18, R20 ;  /* 0x000000120c04723c */ /* 0x004ff60000001814 */
[----:B------:R-:W-:Y:S11]  /*1eb10*/  @!UPT UIADD3 URZ, URZ, URZ, URZ ;  /* 0x0000003f3f3ff290 */ /* 0x000ff6000fffe03f */
[----:B------:R-:W-:Y:S01]  /*1eb20*/  @!UPT UIADD3 URZ, URZ, URZ, URZ ;  /* 0x0000003f3f3ff290 */ /* 0x000fe2000fffe03f */
[----:B------:R-:W-:Y:S01]  /*1eb30*/  STL.64 [R1+0x180], R4 ;  /* 0x0001800401007387 */ /* 0x000fe20000100a00 */
[----:B------:R-:W-:Y:S02]  /*1eb40*/  STL.64 [R1+0x188], R6 ;  /* 0x0001880601007387 */ /* 0x000fe40000100a00 */
[----:B------:R-:W2:Y:S02]  /*1eb50*/  LDL.LU R24, [R1+0x70] ;  /* 0x0000700001187983 */ /* 0x000ea40000300800 */
[----:B------:R-:W2:Y:S01]  /*1eb60*/  LDL.LU R25, [R1+0x74] ;  /* 0x0000740001197983 */ /* 0x000ea20000300800 */
[----:B------:R-:W4:Y:S01]  /*1eb70*/  LDL.LU R26, [R1+0x78] ;  /* 0x00007800011a7983 */ /* 0x000f220000300800 */
[----:B------:R-:W4:Y:S03]  /*1eb80*/  LDL.LU R27, [R1+0x7c] ;  /* 0x00007c00011b7983 */ /* 0x000f260000300800 */
[----:B----4-:R-:W-:Y:S01]  /*1eb90*/  STL.64 [R1+0xa68], R26 ;  /* 0x000a681a01007387 */ /* 0x010fe20000100a00 */
[----:B--2---:R0:W-:Y:S03]  /*1eba0*/  STL.64 [R1+0xa60], R24 ;  /* 0x000a601801007387 */ /* 0x0041e60000100a00 */
[----:B0-----:R-:W2:Y:S01]  /*1ebb0*/  LDL.LU R24, [R1+0x80] ;  /* 0x0000800001187983 */ /* 0x001ea20000300800 */
[----:B------:R-:W2:Y:S02]  /*1ebc0*/  LDL.LU R25, [R1+0x84] ;  /* 0x0000840001197983 */ /* 0x000ea40000300800 */
[----:B------:R-:W4:Y:S02]  /*1ebd0*/  LDL.LU R26, [R1+0x88] ;  /* 0x00008800011a7983 */ /* 0x000f240000300800 */
[----:B---3--:R-:W-:-:S02]  /*1ebe0*/  IMAD.MOV.U32 R27, RZ, RZ, R3 ;  /* 0x000000ffff1b7224 */ /* 0x008fc400078e0003 */
[----:B------:R-:W3:Y:S01]  /*1ebf0*/  LDL.LU R3, [R1+0xb04] ;  /* 0x000b040001037983 */ /* 0x000ee20000300800 */
[----:B------:R-:W2:Y:S02]  /*1ec00*/  LDL.LU R16, [R1+0xe0] ;  /* 0x0000e00001107983 */ /* 0x000ea40000300800 */
[----:B------:R-:W2:Y:S02]  /*1ec10*/  LDL.LU R17, [R1+0xe4] ;  /* 0x0000e40001117983 */ /* 0x000ea40000300800 */
[----:B------:R-:W2:Y:S01]  /*1ec20*/  LDL.LU R18, [R1+0xe8] ;  /* 0x0000e80001127983 */ /* 0x000ea20000300800 */
[----:B------:R-:W2:Y:S01]  /*1ec30*/  LDL.LU R19, [R1+0xec] ;  /* 0x0000ec0001137983 */ /* 0x000ea20000300800 */
[----:B------:R-:W-:Y:S02]  /*1ec40*/  IMAD.MOV.U32 R0, RZ, RZ, R4 ;  /* 0x000000ffff007224 */ /* 0x000fe400078e0004 */
[----:B------:R-:W-:Y:S01]  /*1ec50*/  IMAD.MOV.U32 R2, RZ, RZ, R7 ;  /* 0x000000ffff027224 */ /* 0x000fe200078e0007 */
[----:B--2---:R-:W-:Y:S01]  /*1ec60*/  STL.64 [R1+0xaf8], R18 ;  /* 0x000af81201007387 */ /* 0x004fe20000100a00 */
[----:B------:R0:W-:Y:S03]  /*1ec70*/  STL.64 [R1+0xaf0], R16 ;  /* 0x000af01001007387 */ /* 0x0001e60000100a00 */
[----:B0-----:R-:W2:Y:S01]  /*1ec80*/  LDL.LU R16, [R1+0x120] ;  /* 0x0001200001107983 */ /* 0x001ea20000300800 */
[----:B------:R-:W2:Y:S02]  /*1ec90*/  LDL.LU R17, [R1+0x124] ;  /* 0x0001240001117983 */ /* 0x000ea40000300800 */
[----:B------:R-:W2:Y:S02]  /*1eca0*/  LDL.LU R18, [R1+0x128] ;  /* 0x0001280001127983 */ /* 0x000ea40000300800 */
[----:B------:R-:W2:Y:S01]  /*1ecb0*/  LDL.LU R19, [R1+0x12c] ;  /* 0x00012c0001137983 */ /* 0x000ea20000300800 */
[----:B------:R-:W2:Y:S01]  /*1ecc0*/  LDL.LU.64 R10, [R1+0x18] ;  /* 0x00001800010a7983 */ /* 0x000ea20000300a00 */
[----:B------:R-:W2:Y:S02]  /*1ecd0*/  LDL.LU R4, [R1+0x110] ;  /* 0x0001100001047983 */ /* 0x000ea40000300800 */
[----:B------:R-:W2:Y:S02]  /*1ece0*/  LDL.LU R5, [R1+0x114] ;  /* 0x0001140001057983 */ /* 0x000ea40000300800 */
[----:B------:R-:W2:Y:S01]  /*1ecf0*/  LDL.LU R6, [R1+0x118] ;  /* 0x0001180001067983 */ /* 0x000ea20000300800 */
[----:B------:R-:W2:Y:S01]  /*1ed00*/  LDL.LU R7, [R1+0x11c] ;  /* 0x00011c0001077983 */ /* 0x000ea20000300800 */
        /* <DEDUP_REMOVED lines=9> */
[----:B---3--:R-:W-:-:S02]  /*1eda0*/  IMAD.MOV.U32 R23, RZ, RZ, R3 ;  /* 0x000000ffff177224 */ /* 0x008fc400078e0003 */
[----:B------:R-:W3:Y:S01]  /*1edb0*/  LDL.LU R3, [R1+0xb00] ;  /* 0x000b000001037983 */ /* 0x000ee20000300800 */
[----:B------:R-:W-:Y:S03]  /*1edc0*/  HMMA.16816.F32 R16, R12, R10, R16 ;  /* 0x0000000a0c10723c */ /* 0x000fe60000001810 */
[----:B--2---:R-:W-:Y:S01]  /*1edd0*/  STL.64 [R1+0xab0], R22 ;  /* 0x000ab01601007387 */ /* 0x004fe20000100a00 */
        /* <DEDUP_REMOVED lines=8> */
[----:B------:R-:W2:Y:S02]  /*1ee60*/  LDL.LU R21, [R1+0xd4] ;  /* 0x0000d40001157983 */ /* 0x000ea40000300800 */
[----:B------:R-:W2:Y:S02]  /*1ee70*/  LDL.LU R22, [R1+0xd8] ;  /* 0x0000d80001167983 */ /* 0x000ea40000300800 */
[----:B----4-:R0:W-:Y:S01]  /*1ee80*/  STL.64 [R1+0xa78], R26 ;  /* 0x000a781a01007387 */ /* 0x0101e20000100a00 */
[----:B------:R-:W-:Y:S04]  /*1ee90*/  STL.64 [R1+0xa70], R24 ;  /* 0x000a701801007387 */ /* 0x000fe80000100a00 */
[----:B0-----:R-:W2:Y:S01]  /*1eea0*/  LDL.LU.64 R26, [R1+0x28] ;  /* 0x00002800011a7983 */ /* 0x001ea20000300a00 */
[----:B------:R0:W-:Y:S02]  /*1eeb0*/  STL [R1+0x97c], R0 ;  /* 0x00097c0001007387 */ /* 0x0001e40000100800 */
[----:B------:R1:W-:Y:S02]  /*1eec0*/  STL [R1+0x978], R2 ;  /* 0x0009780201007387 */ /* 0x0003e40000100800 */
[----:B------:R-:W-:Y:S01]  /*1eed0*/  STL.64 [R1+0x170], R16 ;  /* 0x0001701001007387 */ /* 0x000fe20000100a00 */
[----:B------:R4:W-:Y:S01]  /*1eee0*/  STL.64 [R1+0x178], R18 ;  /* 0x0001781201007387 */ /* 0x0009e20000100a00 */
[----:B0-----:R-:W-:-:S02]  /*1eef0*/  IMAD.MOV.U32 R0, RZ, RZ, R11 ;  /* 0x000000ffff007224 */ /* 0x001fc400078e000b */
[----:B-1----:R-:W-:Y:S01]  /*1ef00*/  IMAD.MOV.U32 R2, RZ, RZ, R10 ;  /* 0x000000ffff027224 */ /* 0x002fe200078e000a */
[----:B----4-:R-:W4:Y:S01]  /*1ef10*/  LDL.LU.64 R18, [R1+0xaf8] ;  /* 0x000af80001127983 */ /* 0x010f220000300a00 */
[----:B------:R-:W4:Y:S02]  /*1ef20*/  LDL.LU.64 R16, [R1+0xaf0] ;  /* 0x000af00001107983 */ /* 0x000f240000300a00 */
[----:B------:R-:W2:Y:S02]  /*1ef30*/  LDL.LU.64 R10, [R1+0xae8] ;  /* 0x000ae800010a7983 */ /* 0x000ea40000300a00 */
[----:B------:R-:W4:Y:S02]  /*1ef40*/  LDL.LU.64 R8, [R1+0xae0] ;  /* 0x000ae00001087983 */ /* 0x000f240000300a00 */
[----:B---3--:R-:W-:Y:S01]  /*1ef50*/  IMAD.MOV.U32 R23, RZ, RZ, R3 ;  /* 0x000000ffff177224 */ /* 0x008fe200078e0003 */
[C---:B--2---:R-:W-:Y:S11]  /*1ef60*/  HMMA.16816.F32 R4, R12.reuse, R10, R4 ;  /* 0x0000000a0c04723c */ /* 0x044ff60000001804 */
[----:B------:R-:W-:Y:S11]  /*1ef70*/  @!UPT UIADD3 URZ, URZ, URZ, URZ ;  /* 0x0000003f3f3ff290 */ /* 0x000ff6000fffe03f */
[----:B------:R-:W-:Y:S01]  /*1ef80*/  @!UPT UIADD3 URZ, URZ, URZ, URZ ;  /* 0x0000003f3f3ff290 */ /* 0x000fe2000fffe03f */
[----:B------:R-:W-:Y:S01]  /*1ef90*/  STL.64 [R1+0x160], R4 ;  /* 0x0001600401007387 */ /* 0x000fe20000100a00 */
[----:B------:R0:W-:Y:S02]  /*1efa0*/  STL.64 [R1+0x168], R6 ;  /* 0x0001680601007387 */ /* 0x0001e40000100a00 */
[----:B------:R-:W-:Y:S02]  /*1efb0*/  IMAD.MOV.U32 R3, RZ, RZ, R7 ;  /* 0x000000ffff037224 */ /* 0x000fe400078e0007 */
[----:B0-----:R-:W4:Y:S03]  /*1efc0*/  LDL.LU.64 R6, [R1+0xad8] ;  /* 0x000ad80001067983 */ /* 0x001f260000300a00 */
[----:B------:R-:W-:Y:S01]  /*1efd0*/  STL [R1+0x980], R3 ;  /* 0x0009800301007387 */ /* 0x000fe20000100800 */
        /* <DEDUP_REMOVED lines=8> */
[----:B-1----:R-:W-:Y:S02]  /*1f060*/  IMAD.MOV.U32 R14, RZ, RZ, R9 ;  /* 0x000000ffff0e7224 */ /* 0x002fe400078e0009 */
[----:B------:R-:W-:-:S05]  /*1f070*/  IMAD.MOV.U32 R15, RZ, RZ, R8 ;  /* 0x000000ffff0f7224 */ /* 0x000fca00078e0008 */
[----:B------:R-:W-:Y:S01]  /*1f080*/  STL.64 [R1+0xa20], R14 ;  /* 0x000a200e01007387 */ /* 0x000fe20000100a00 */
[C---:B--2---:R-:W-:Y:S11]  /*1f090*/  HMMA.16816.F32 R20, R16.reuse, R26, R20 ;  /* 0x0000001a1014723c */ /* 0x044ff60000001814 */
[----:B------:R-:W-:Y:S11]  /*1f0a0*/  @!UPT UIADD3 URZ, URZ, URZ, URZ ;  /* 0x0000003f3f3ff290 */ /* 0x000ff6000fffe03f */
[----:B------:R-:W-:Y:S02]  /*1f0b0*/  @!UPT UIADD3 URZ, URZ, URZ, URZ ;  /* 0x0000003f3f3ff290 */ /* 0x000fe4000fffe03f */
[----:B------:R-:W-:Y:S01]  /*1f0c0*/  IMAD.MOV.U32 R4, RZ, RZ, R22 ;  /* 0x000000ffff047224 */ /* 0x000fe200078e0016 */
[----:B---3--:R-:W-:Y:S01]  /*1f0d0*/  STL.64 [R1+0xa18], R12 ;  /* 0x000a180c01007387 */ /* 0x008fe20000100a00 */
[----:B------:R-:W-:Y:S02]  /*1f0e0*/  STL.64 [R1+0x150], R20 ;  /* 0x0001501401007387 */ /* 0x000fe40000100a00 */
[----:B------:R0:W-:Y:S02]  /*1f0f0*/  STL.64 [R1+0x158], R22 ;  /* 0x0001581601007387 */ /* 0x0001e40000100a00 */
[----:B0-----:R-:W2:Y:S01]  /*1f100*/  LDL.LU.64 R22, [R1+0xac0] ;  /* 0x000ac00001167983 */ /* 0x001ea20000300a00 */
[----:B------:R-:W2:Y:S02]  /*1f110*/  LDL.LU.64 R20, [R1+0xab8] ;  /* 0x000ab80001147983 */ /* 0x000ea40000300a00 */
[----:B------:R-:W-:Y:S02]  /*1f120*/  IMAD.MOV.U32 R14, RZ, RZ, R2 ;  /* 0x000000ffff0e7224 */ /* 0x000fe400078e0002 */
[----:B------:R-:W-:Y:S01]  /*1f130*/  IMAD.MOV.U32 R15, RZ, RZ, R0 ;  /* 0x000000ffff0f7224 */ /* 0x000fe200078e0000 */
[----:B------:R-:W-:Y:S06]  /*1f140*/  STL [R1+0x984], R4 ;  /* 0x0009840401007387 */ /* 0x000fec0000100800 */
[C---:B--2---:R-:W-:Y:S11]  /*1f150*/  HMMA.16816.F32 R20, R16.reuse, R14, R20 ;  /* 0x0000000e1014723c */ /* 0x044ff60000001814 */
[----:B------:R-:W-:Y:S11]  /*1f160*/  @!UPT UIADD3 URZ, URZ, URZ, URZ ;  /* 0x0000003f3f3ff290 */ /* 0x000ff6000fffe03f */
[----:B------:R-:W-:Y:S01]  /*1f170*/  @!UPT UIADD3 URZ, URZ, URZ, URZ ;  /* 0x0000003f3f3ff290 */ /* 0x000fe2000fffe03f */
[----:B------:R-:W-:Y:S01]  /*1f180*/  STL.64 [R1+0x140], R20 ;  /* 0x0001401401007387 */ /* 0x000fe20000100a00 */
[----:B------:R0:W-:Y:S03]  /*1f190*/  STL.64 [R1+0x148], R22 ;  /* 0x0001481601007387 */ /* 0x0001e60000100a00 */
[----:B0-----:R-:W2:Y:S01]  /*1f1a0*/  LDL.LU.64 R22, [R1+0xab0] ;  /* 0x000ab00001167983 */ /* 0x001ea20000300a00 */
[----:B------:R-:W2:Y:S02]  /*1f1b0*/  LDL.LU.64 R20, [R1+0xaa8] ;  /* 0x000aa80001147983 */ /* 0x000ea40000300a00 */
[----:B------:R0:W-:Y:S02]  /*1f1c0*/  STL.64 [R1+0xa80], R14 ;  /* 0x000a800e01007387 */ /* 0x0001e40000100a00 */
[----:B------:R-:W3:Y:S01]  /*1f1d0*/  LDL.LU R12, [R1+0x90] ;  /* 0x00009000010c7983 */ /* 0x000ee20000300800 */
[----:B------:R-:W3:Y:S04]  /*1f1e0*/  LDL.LU R13, [R1+0x94] ;  /* 0x00009400010d7983 */ /* 0x000ee80000300800 */
[----:B0-----:R-:W3:Y:S01]  /*1f1f0*/  LDL.LU R14, [R1+0x98] ;  /* 0x00009800010e7983 */ /* 0x001ee20000300800 */
[----:B------:R-:W3:Y:S01]  /*1f200*/  LDL.LU R15, [R1+0x9c] ;  /* 0x00009c00010f7983 */ /* 0x000ee20000300800 */
[C---:B--2---:R-:W-:Y:S11]  /*1f210*/  HMMA.16816.F32 R20, R16.reuse, R10, R20 ;  /* 0x0000000a1014723c */ /* 0x044ff60000001814 */
[----:B------:R-:W-:Y:S11]  /*1f220*/  @!UPT UIADD3 URZ, URZ, URZ, URZ ;  /* 0x0000003f3f3ff290 */ /* 0x000ff6000fffe03f */
[----:B------:R-:W-:Y:S01]  /*1f230*/  @!UPT UIADD3 URZ, URZ, URZ, URZ ;  /* 0x0000003f3f3ff290 */ /* 0x000fe2000fffe03f */
[----:B------:R-:W-:Y:S01]  /*1f240*/  STL.64 [R1+0xc0], R20 ;  /* 0x0000c01401007387 */ /* 0x000fe20000100a00 */
[----:B------:R0:W-:Y:S02]  /*1f250*/  STL.64 [R1+0xc8], R22 ;  /* 0x0000c81601007387 */ /* 0x0001e40000100a00 */
[----:B------:R-:W-:Y:S02]  /*1f260*/  IMAD.MOV.U32 R5, RZ, RZ, R22 ;  /* 0x000000ffff057224 */ /* 0x000fe400078e0016 */
[----:B0-----:R-:W2:Y:S01]  /*1f270*/  LDL.LU.64 R22, [R1+0xaa0] ;  /* 0x000aa00001167983 */ /* 0x001ea20000300a00 */
[----:B------:R-:W2:Y:S02]  /*1f280*/  LDL.LU.64 R20, [R1+0xa98] ;  /* 0x000a980001147983 */ /* 0x000ea40000300a00 */
[----:B------:R-:W-:Y:S01]  /*1f290*/  STL [R1+0x988], R5 ;  /* 0x0009880501007387 */ /* 0x000fe20000100800 */
[----:B--2---:R-:W-:Y:S01]  /*1f2a0*/  HMMA.16816.F32 R16, R16, R6, R20 ;  /* 0x000000061010723c */ /* 0x004fe20000001814 */
[----:B------:R-:W3:Y:S01]  /*1f2b0*/  LDL.LU.64 R22, [R1+0xa90] ;  /* 0x000a900001167983 */ /* 0x000ee20000300a00 */
[----:B------:R-:W3:Y:S02]  /*1f2c0*/  LDL.LU.64 R20, [R1+0xa88] ;  /* 0x000a880001147983 */ /* 0x000ee40000300a00 */
[----:B------:R-:W-:-:S02]  /*1f2d0*/  IMAD.MOV.U32 R2, RZ, RZ, R26 ;  /* 0x000000ffff027224 */ /* 0x000fc400078e001a */
[----:B------:R-:W-:Y:S11]  /*1f2e0*/  IMAD.MOV.U32 R0, RZ, RZ, R27 ;  /* 0x000000ffff007224 */ /* 0x000ff600078e001b */
[----:B------:R-:W-:Y:S06]  /*1f2f0*/  @!UPT UIADD3 URZ, URZ, URZ, URZ ;  /* 0x0000003f3f3ff290 */ /* 0x000fec000fffe03f */
[----:B------:R0:W-:Y:S01]  /*1f300*/  STL.64 [R1+0xb0], R16 ;  /* 0x0000b01001007387 */ /* 0x0001e20000100a00 */
[----:B------:R1:W-:Y:S03]  /*1f310*/  STL.64 [R1+0xb8], R18 ;  /* 0x0000b81201007387 */ /* 0x0003e60000100a00 */
[----:B0-----:R-:W2:Y:S01]  /*1f320*/  LDL.LU R16, [R1+0x60] ;  /* 0x0000600001107983 */ /* 0x001ea20000300800 */
[----:B------:R-:W2:Y:S02]  /*1f330*/  LDL.LU R17, [R1+0x64] ;  /* 0x0000640001117983 */ /* 0x000ea40000300800 */
[----:B-1----:R-:W2:Y:S02]  /*1f340*/  LDL.LU R18, [R1+0x68] ;  /* 0x0000680001127983 */ /* 0x002ea40000300800 */
[----:B------:R-:W2:Y:S01]  /*1f350*/  LDL.LU R19, [R1+0x6c] ;  /* 0x00006c0001137983 */ /* 0x000ea20000300800 */
[C---:B---3--:R-:W-:Y:S11]  /*1f360*/  HMMA.16816.F32 R12, R20.reuse, R26, R12 ;  /* 0x0000001a140c723c */ /* 0x048ff6000000180c */
[----:B------:R-:W-:Y:S11]  /*1f370*/  @!UPT UIADD3 URZ, URZ, URZ, URZ ;  /* 0x0000003f3f3ff290 */ /* 0x000ff6000fffe03f */
[----:B------:R-:W-:Y:S01]  /*1f380*/  @!UPT UIADD3 URZ, URZ, URZ, URZ ;  /* 0x0000003f3f3ff290 */ /* 0x000fe2000fffe03f */
[----:B------:R-:W-:Y:S01]  /*1f390*/  STL.64 [R1+0xf0], R12 ;  /* 0x0000f00c01007387 */ /* 0x000fe20000100a00 */
[----:B------:R0:W-:Y:S03]  /*1f3a0*/  STL.64 [R1+0xf8], R14 ;  /* 0x0000f80e01007387 */ /* 0x0001e60000100a00 */
[----:B0-----:R-:W3:Y:S01]  /*1f3b0*/  LDL.LU.64 R14, [R1+0xa80] ;  /* 0x000a8000010e7983 */ /* 0x001ee20000300a00 */
[----:B------:R-:W3:Y:S02]  /*1f3c0*/  LDL.LU.64 R26, [R1+0xa78] ;  /* 0x000a7800011a7983 */ /* 0x000ee40000300a00 */
[----:B------:R-:W3:Y:S02]  /*1f3d0*/  LDL.LU.64 R24, [R1+0xa70] ;  /* 0x000a700001187983 */ /* 0x000ee40000300a00 */
[C---:B---3--:R-:W-:Y:S11]  /*1f3e0*/  HMMA.16816.F32 R24, R20.reuse, R14, R24 ;  /* 0x0000000e1418723c */ /* 0x048ff60000001818 */
[----:B------:R-:W-:Y:S11]  /*1f3f0*/  @!UPT UIADD3 URZ, URZ, URZ, URZ ;  /* 0x0000003f3f3ff290 */ /* 0x000ff6000fffe03f */
[----:B------:R-:W-:Y:S01]  /*1f400*/  @!UPT UIADD3 URZ, URZ, URZ, URZ ;  /* 0x0000003f3f3ff290 */ /* 0x000fe2000fffe03f */
[----:B------:R-:W-:Y:S01]  /*1f410*/  STL.64 [R1+0xe0], R24 ;  /* 0x0000e01801007387 */ /* 0x000fe20000100a00 */
[----:B------:R0:W-:Y:S03]  /*1f420*/  STL.64 [R1+0xe8], R26 ;  /* 0x0000e81a01007387 */ /* 0x0001e60000100a00 */
[----:B0-----:R-:W3:Y:S01]  /*1f430*/  LDL.LU.64 R26, [R1+0xa68] ;  /* 0x000a6800011a7983 */ /* 0x001ee20000300a00 */
[----:B------:R-:W3:Y:S01]  /*1f440*/  LDL.LU.64 R24, [R1+0xa60] ;  /* 0x000a600001187983 */ /* 0x000ee20000300a00 */
[C---:B--2---:R-:W-:Y:S01]  /*1f450*/  HMMA.16816.F32 R16, R20.reuse, R6, R16 ;  /* 0x000000061410723c */ /* 0x044fe20000001810 */
[----:B------:R-:W-:Y:S07]  /*1f460*/  STL.64 [R1+0xa38], R14 ;  /* 0x000a380e01007387 */ /* 0x000fee0000100a00 */
[----:B---3--:R-:W-:Y:S11]  /*1f470*/  HMMA.16816.F32 R24, R20, R10, R24 ;  /* 0x0000000a1418723c */ /* 0x008ff60000001818 */
[----:B------:R-:W-:Y:S11]  /*1f480*/  @!UPT UIADD3 URZ, URZ, URZ, URZ ;  /* 0x0000003f3f3ff290 */ /* 0x000ff6000fffe03f */
[----:B------:R-:W-:Y:S01]  /*1f490*/  @!UPT UIADD3 URZ, URZ, URZ, URZ ;  /* 0x0000003f3f3ff290 */ /* 0x000fe2000fffe03f */
[----:B------:R-:W-:Y:S01]  /*1f4a0*/  STL.64 [R1+0xd0], R24 ;  /* 0x0000d01801007387 */ /* 0x000fe20000100a00 */
[----:B------:R0:W-:Y:S03]  /*1f4b0*/  STL.64 [R1+0xd8], R26 ;  /* 0x0000d81a01007387 */ /* 0x0001e60000100a00 */
[----:B0-----:R-:W2:Y:S01]  /*1f4c0*/  LDL.LU.64 R26, [R1+0xa58] ;  /* 0x000a5800011a7983 */ /* 0x001ea20000300a00 */
[----:B------:R-:W3:Y:S02]  /*1f4d0*/  LDL.LU.64 R24, [R1+0xa50] ;  /* 0x000a500001187983 */ /* 0x000ee40000300a00 */
[----:B------:R0:W-:Y:S02]  /*1f4e0*/  STL.64 [R1+0xa40], R10 ;  /* 0x000a400a01007387 */ /* 0x0001e40000100a00 */
[----:B------:R-:W3:Y:S01]  /*1f4f0*/  LDL.LU R8, [R1+0x50] ;  /* 0x0000500001087983 */ /* 0x000ee20000300800 */
[----:B------:R-:W3:Y:S04]  /*1f500*/  LDL.LU R9, [R1+0x54] ;  /* 0x0000540001097983 */ /* 0x000ee80000300800 */
[----:B0-----:R-:W3:Y:S01]  /*1f510*/  LDL.LU R10, [R1+0x58] ;  /* 0x00005800010a7983 */ /* 0x001ee20000300800 */
[----:B------:R-:W3:Y:S02]  /*1f520*/  LDL.LU R11, [R1+0x5c] ;  /* 0x00005c00010b7983 */ /* 0x000ee40000300800 */
[----:B------:R-:W4:Y:S02]  /*1f530*/  LDL.LU R21, [R1+0x43c] ;  /* 0x00043c0001157983 */ /* 0x000f240000300800 */
[----:B------:R-:W3:Y:S01]  /*1f540*/  LDL.LU R22, [R1+0x2a4] ;  /* 0x0002a40001167983 */ /* 0x000ee20000300800 */
[----:B------:R-:W-:Y:S01]  /*1f550*/  STL.64 [R1+0xa0], R16 ;  /* 0x0000a01001007387 */ /* 0x000fe20000100a00 */
[----:B------:R-:W-:Y:S02]  /*1f560*/  STL.64 [R1+0xa8], R18 ;  /* 0x0000a81201007387 */ /* 0x000fe40000100a00 */
[----:B------:R-:W3:Y:S02]  /*1f570*/  LDL.LU R23, [R1+0x434] ;  /* 0x0004340001177983 */ /* 0x000ee40000300800 */
[----:B--2---:R-:W-:Y:S01]  /*1f580*/  IMAD.MOV.U32 R20, RZ, RZ, R26 ;  /* 0x000000ffff147224 */ /* 0x004fe200078e001a */
[----:B---3--:R-:W-:Y:S01]  /*1f590*/  STL.64 [R1+0xa30], R22 ;  /* 0x000a301601007387 */ /* 0x008fe20000100a00 */
[----:B----4-:R0:W-:Y:S02]  /*1f5a0*/  STL [R1+0xa28], R21 ;  /* 0x000a281501007387 */ /* 0x0101e40000100800 */
[----:B------:R-:W2:Y:S02]  /*1f5b0*/  LDL.LU R26, [R1+0xa4c] ;  /* 0x000a4c00011a7983 */ /* 0x000ea40000300800 */
[----:B0-----:R-:W-:-:S02]  /*1f5c0*/  IMAD.MOV.U32 R21, RZ, RZ, R27 ;  /* 0x000000ffff157224 */ /* 0x001fc400078e001b */
[----:B------:R-:W2:Y:S01]  /*1f5d0*/  LDL.LU R27, [R1+0xa48] ;  /* 0x000a4800011b7983 */ /* 0x000ea20000300800 */
[----:B------:R-:W-:Y:S02]  /*1f5e0*/  IMAD.MOV.U32 R14, RZ, RZ, R2 ;  /* 0x000000ffff0e7224 */ /* 0x000fe400078e0002 */
[----:B------:R-:W-:Y:S02]  /*1f5f0*/  IMAD.MOV.U32 R15, RZ, RZ, R0 ;  /* 0x000000ffff0f7224 */ /* 0x000fe400078e0000 */
[----:B------:R-:W3:Y:S01]  /*1f600*/  LDL.LU R16, [R1+0x430] ;  /* 0x0004300001107983 */ /* 0x000ee20000300800 */
[----:B------:R-:W4:Y:S01]  /*1f610*/  LDL.LU R17, [R1+0x42c] ;  /* 0x00042c0001117983 */ /* 0x000f220000300800 */
[----:B------:R-:W3:Y:S02]  /*1f620*/  LDL.LU R18, [R1+0x428] ;  /* 0x0004280001127983 */ /* 0x000ee40000300800 */
[----:B------:R-:W3:Y:S02]  /*1f630*/  LDL.LU R19, [R1+0x438] ;  /* 0x0004380001137983 */ /* 0x000ee40000300800 */
[----:B------:R-:W3:Y:S01]  /*1f640*/  LDL.LU R5, [R1+0x420] ;  /* 0x0004200001057983 */ /* 0x000ee20000300800 */
[----:B------:R-:W3:Y:S01]  /*1f650*/  LDL.LU R4, [R1+0x298] ;  /* 0x0002980001047983 */ /* 0x000ee20000300800 */
[----:B------:R-:W3:Y:S02]  /*1f660*/  LDL.LU R3, [R1+0x418] ;  /* 0x0004180001037983 */ /* 0x000ee40000300800 */
[----:B------:R-:W3:Y:S02]  /*1f670*/  LDL.LU R2, [R1+0x2a0] ;  /* 0x0002a00001027983 */ /* 0x000ee40000300800 */
[----:B------:R-:W3:Y:S02]  /*1f680*/  LDL.LU R0, [R1+0x410] ;  /* 0x0004100001007983 */ /* 0x000ee40000300800 */
[----:B------:R-:W-:Y:S01]  /*1f690*/  IMAD.MOV.U32 R23, RZ, RZ, R28 ;  /* 0x000000ffff177224 */ /* 0x000fe200078e001c */
[----:B--2---:R-:W-:Y:S01]  /*1f6a0*/  HMMA.16816.F32 R12, R24, R14, R8 ;  /* 0x0000000e180c723c */ /* 0x004fe20000001808 */
[----:B------:R-:W2:Y:S11]  /*1f6b0*/  LDL.LU.64 R10, [R1+0xa40] ;  /* 0x000a4000010a7983 */ /* 0x000eb60000300a00 */
[----:B------:R-:W-:Y:S11]  /*1f6c0*/  @!UPT UIADD3 URZ, URZ, URZ, URZ ;  /* 0x0000003f3f3ff290 */ /* 0x000ff6000fffe03f */
[----:B------:R-:W-:Y:S01]  /*1f6d0*/  STL.64 [R1+0x90], R12 ;  /* 0x0000900c01007387 */ /* 0x000fe20000100a00 */
[----:B------:R-:W-:Y:S02]  /*1f6e0*/  IMAD.MOV.U32 R28, RZ, RZ, R14 ;  /* 0x000000ffff1c7224 */ /* 0x000fe400078e000e */
[----:B------:R0:W-:Y:S02]  /*1f6f0*/  STL.64 [R1+0x98], R14 ;  /* 0x0000980e01007387 */ /* 0x0001e40000100a00 */
[----:B0-----:R-:W2:Y:S01]  /*1f700*/  LDL.LU.64 R14, [R1+0xa38] ;  /* 0x000a3800010e7983 */ /* 0x001ea20000300a00 */
[----:B------:R-:W-:Y:S02]  /*1f710*/  IMAD.MOV.U32 R22, RZ, RZ, R29 ;  /* 0x000000ffff167224 */ /* 0x000fe400078e001d */
[----:B------:R-:W-:-:S05]  /*1f720*/  IMAD.MOV.U32 R8, RZ, RZ, R13 ;  /* 0x000000ffff087224 */ /* 0x000fca00078e000d */
[----:B------:R-:W-:Y:S01]  /*1f730*/  STL [R1+0x990], R8 ;  /* 0x0009900801007387 */ /* 0x000fe20000100800 */
[----:B------:R-:W-:Y:S01]  /*1f740*/  STL [R1+0x98c], R28 ;  /* 0x00098c1c01007387 */ /* 0x000fe20000100800 */
[C---:B--2---:R-:W-:Y:S02]  /*1f750*/  HMMA.16816.F32 R12, R24.reuse, R14, R20 ;  /* 0x0000000e180c723c */ /* 0x044fe40000001814 */
[----:B------:R-:W2:Y:S01]  /*1f760*/  LDL.LU.64 R22, [R1+0xa30] ;  /* 0x000a300001167983 */ /* 0x000ea20000300a00 */
[----:B------:R-:W2:Y:S11]  /*1f770*/  LDL.LU R21, [R1+0xa28] ;  /* 0x000a280001157983 */ /* 0x000eb60000300800 */
[----:B------:R-:W-:Y:S09]  /*1f780*/  @!UPT UIADD3 URZ, URZ, URZ, URZ ;  /* 0x0000003f3f3ff290 */ /* 0x000ff2000fffe03f */
[----:B------:R-:W-:Y:S01]  /*1f790*/  STL.64 [R1+0x100], R12 ;  /* 0x0001000c01007387 */ /* 0x000fe20000100a00 */
[----:B------:R0:W-:Y:S03]  /*1f7a0*/  STL.64 [R1+0x108], R14 ;  /* 0x0001080e01007387 */ /* 0x0001e60000100a00 */
[----:B0-----:R-:W2:Y:S01]  /*1f7b0*/  LDL.LU.64 R14, [R1+0xa20] ;  /* 0x000a2000010e7983 */ /* 0x001ea20000300a00 */
[----:B------:R-:W2:Y:S02]  /*1f7c0*/  LDL.LU.64 R12, [R1+0xa18] ;  /* 0x000a1800010c7983 */ /* 0x000ea40000300a00 */
[----:B--2---:R-:W-:Y:S11]  /*1f7d0*/  HMMA.16816.F32 R12, R24, R10, R12 ;  /* 0x0000000a180c723c */ /* 0x004ff6000000180c */
[----:B------:R-:W-:Y:S11]  /*1f7e0*/  @!UPT UIADD3 URZ, URZ, URZ, URZ ;  /* 0x0000003f3f3ff290 */ /* 0x000ff6000fffe03f */
[----:B------:R-:W-:Y:S01]  /*1f7f0*/  @!UPT UIADD3 URZ, URZ, URZ, URZ ;  /* 0x0000003f3f3ff290 */ /* 0x000fe2000fffe03f */
[----:B------:R-:W-:Y:S01]  /*1f800*/  STL.64 [R1+0x120], R12 ;  /* 0x0001200c01007387 */ /* 0x000fe20000100a00 */
[----:B------:R-:W-:Y:S02]  /*1f810*/  IMAD.MOV.U32 R10, RZ, RZ, R15 ;  /* 0x000000ffff0a7224 */ /* 0x000fe400078e000f */
[----:B------:R-:W-:Y:S02]  /*1f820*/  IMAD.MOV.U32 R29, RZ, RZ, R14 ;  /* 0x000000ffff1d7224 */ /* 0x000fe400078e000e */
[----:B------:R0:W-:Y:S02]  /*1f830*/  STL.64 [R1+0x128], R14 ;  /* 0x0001280e01007387 */ /* 0x0001e40000100a00 */
[----:B------:R-:W-:Y:S02]  /*1f840*/  IMAD.MOV.U32 R9, RZ, RZ, R13 ;  /* 0x000000ffff097224 */ /* 0x000fe400078e000d */
[----:B------:R-:W-:Y:S01]  /*1f850*/  IMAD.MOV.U32 R11, RZ, RZ, R12 ;  /* 0x000000ffff0b7224 */ /* 0x000fe200078e000c */
[----:B0-----:R-:W2:Y:S01]  /*1f860*/  LDL.LU.64 R14, [R1+0xa10] ;  /* 0x000a1000010e7983 */ /* 0x001ea20000300a00 */
[----:B------:R-:W2:Y:S02]  /*1f870*/  LDL.LU.64 R12, [R1+0xa08] ;  /* 0x000a0800010c7983 */ /* 0x000ea40000300a00 */
[----:B------:R-:W-:-:S05]  /*1f880*/  IMAD.MOV.U32 R8, RZ, RZ, c[0x0][0x180] ;  /* 0x00006000ff087624 */ /* 0x000fca00078e00ff */
[----:B------:R-:W-:Y:S01]  /*1f890*/  IADD3 R8, R8, 0x7f, RZ ;  /* 0x0000007f08087810 */ /* 0x000fe20007ffe0ff */
[----:B------:R-:W-:Y:S01]  /*1f8a0*/  STL [R1+0x9a0], R11 ;  /* 0x0009a00b01007387 */ /* 0x000fe20000100800 */
[----:B------:R-:W-:Y:S02]  /*1f8b0*/  STL [R1+0x99c], R9 ;  /* 0x00099c0901007387 */ /* 0x000fe40000100800 */
[----:B------:R-:W-:Y:S01]  /*1f8c0*/  SHF.R.S32.HI R20, RZ, 0x1f, R8 ;  /* 0x0000001fff147819 */ /* 0x000fe20000011408 */
[----:B------:R-:W-:Y:S01]  /*1f8d0*/  STL [R1+0x998], R29 ;  /* 0x0009981d01007387 */ /* 0x000fe20000100800 */
[----:B------:R2:W-:Y:S02]  /*1f8e0*/  STL [R1+0x994], R10 ;  /* 0x0009940a01007387 */ /* 0x0005e40000100800 */
[----:B------:R-:W-:Y:S02]  /*1f8f0*/  LEA.HI R20, R20, R8, RZ, 0x7 ;  /* 0x0000000814147211 */ /* 0x000fe400078f38ff */
[----:B------:R-:W-:-:S02]  /*1f900*/  IADD3 R21, P4, R21, UR11, RZ ;  /* 0x0000000b15157c10 */ /* 0x000fc4000ff9e0ff */
[----:B------:R-:W-:Y:S02]  /*1f910*/  IADD3 R22, P5, R22, UR11, RZ ;  /* 0x0000000b16167c10 */ /* 0x000fe4000ffbe0ff */
[----:B------:R-:W-:Y:S02]  /*1f920*/  IADD3 R23, P6, R23, UR11, RZ ;  /* 0x0000000b17177c10 */ /* 0x000fe4000ffde0ff */
[----:B---3--:R-:W-:Y:S02]  /*1f930*/  IADD3 R16, P1, R16, UR11, RZ ;  /* 0x0000000b10107c10 */ /* 0x008fe4000ff3e0ff */
[----:B----4-:R-:W-:Y:S02]  /*1f940*/  IADD3 R17, P2, R17, UR11, RZ ;  /* 0x0000000b11117c10 */ /* 0x010fe4000ff5e0ff */
[----:B------:R-:W-:Y:S02]  /*1f950*/  IADD3 R18, P3, R18, UR11, RZ ;  /* 0x0000000b12127c10 */ /* 0x000fe4000ff7e0ff */
[----:B------:R-:W-:Y:S01]  /*1f960*/  IADD3.X R19, R19, UR6, RZ, P4, !PT ;  /* 0x0000000613137c10 */ /* 0x000fe2000a7fe4ff */
[----:B------:R-:W-:Y:S01]  /*1f970*/  IADD3 R5, P4, R5, UR11, RZ ;  /* 0x0000000b05057c10 */ /* 0x000fe2000ff9e0ff */
[----:B------:R-:W-:Y:S01]  /*1f980*/  IADD3.X R4, R4, UR6, RZ, P5, !PT ;  /* 0x0000000604047c10 */ /* 0x000fe2000affe4ff */
[----:B--2---:R-:W-:Y:S11]  /*1f990*/  HMMA.16816.F32 R8, R24, R6, R12 ;  /* 0x000000061808723c */ /* 0x004ff6000000180c */
[----:B------:R-:W-:Y:S11]  /*1f9a0*/  @!UPT UIADD3 URZ, URZ, URZ, URZ ;  /* 0x0000003f3f3ff290 */ /* 0x000ff6000fffe03f */
[----:B------:R-:W-:Y:S02]  /*1f9b0*/  @!UPT UIADD3 URZ, URZ, URZ, URZ ;  /* 0x0000003f3f3ff290 */ /* 0x000fe4000fffe03f */
[----:B------:R-:W-:Y:S01]  /*1f9c0*/  IMAD.MOV.U32 R6, RZ, RZ, R11 ;  /* 0x000000ffff067224 */ /* 0x000fe200078e000b */
[----:B------:R-:W-:Y:S01]  /*1f9d0*/  STL.64 [R1+0x110], R8 ;  /* 0x0001100801007387 */ /* 0x000fe20000100a00 */
[----:B------:R-:W-:Y:S03]  /*1f9e0*/  STL.64 [R1+0x118], R10 ;  /* 0x0001180a01007387 */ /* 0x000fe60000100a00 */
[----:B------:R0:W-:Y:S01]  /*1f9f0*/  STL [R1+0x9a4], R6 ;  /* 0x0009a40601007387 */ /* 0x0001e20000100800 */
[----:B------:R-:W-:Y:S02]  /*1fa00*/  STL [R1+0x43c], R21 ;  /* 0x00043c1501007387 */ /* 0x000fe40000100800 */
[----:B------:R-:W-:Y:S02]  /*1fa10*/  STL [R1+0x2a4], R22 ;  /* 0x0002a41601007387 */ /* 0x000fe40000100800 */
[----:B------:R-:W-:Y:S01]  /*1fa20*/  STL [R1+0x434], R23 ;  /* 0x0004341701007387 */ /* 0x000fe20000100800 */
[----:B------:R-:W-:Y:S01]  /*1fa30*/  STL [R1+0x430], R16 ;  /* 0x0004301001007387 */ /* 0x000fe20000100800 */
[----:B------:R-:W-:Y:S02]  /*1fa40*/  STL [R1+0x42c], R17 ;  /* 0x00042c1101007387 */ /* 0x000fe40000100800 */
[----:B------:R-:W-:Y:S02]  /*1fa50*/  STL [R1+0x428], R18 ;  /* 0x0004281201007387 */ /* 0x000fe40000100800 */
[----:B------:R-:W-:Y:S01]  /*1fa60*/  STL [R1+0x438], R19 ;  /* 0x0004381301007387 */ /* 0x000fe20000100800 */
[----:B------:R-:W-:Y:S01]  /*1fa70*/  STL [R1+0x420], R5 ;  /* 0x0004200501007387 */ /* 0x000fe20000100800 */
[----:B------:R-:W-:Y:S02]  /*1fa80*/  STL [R1+0x298], R4 ;  /* 0x0002980401007387 */ /* 0x000fe40000100800 */
[----:B0-----:R-:W2:Y:S01]  /*1fa90*/  LDL.LU R6, [R1+0x294] ;  /* 0x0002940001067983 */ /* 0x001ea20000300800 */
[----:B------:R-:W-:-:S02]  /*1faa0*/  IADD3 R3, P5, R3, UR11, RZ ;  /* 0x0000000b03037c10 */ /* 0x000fc4000ffbe0ff */
[----:B------:R-:W-:-:S03]  /*1fab0*/  IADD3.X R2, R2, UR6, RZ, P6, !PT ;  /* 0x0000000602027c10 */ /* 0x000fc6000b7fe4ff */
[----:B------:R-:W-:Y:S04]  /*1fac0*/  STL [R1+0x418], R3 ;  /* 0x0004180301007387 */ /* 0x000fe80000100800 */
[----:B--2---:R0:W-:Y:S01]  /*1fad0*/  STL [R1+0xa00], R6 ;  /* 0x000a000601007387 */ /* 0x0041e20000100800 */
[----:B------:R-:W-:Y:S03]  /*1fae0*/  STL [R1+0x2a0], R2 ;  /* 0x0002a00201007387 */ /* 0x000fe60000100800 */
[----:B0-----:R-:W2:Y:S01]  /*1faf0*/  LDL.LU R6, [R1+0x408] ;  /* 0x0004080001067983 */ /* 0x001ea20000300800 */
[----:B------:R-:W-:-:S05]  /*1fb00*/  IADD3 R0, P6, R0, UR11, RZ ;  /* 0x0000000b00007c10 */ /* 0x000fca000ffde0ff */
[----:B------:R-:W-:Y:S01]  /*1fb10*/  STL [R1+0x410], R0 ;  /* 0x0004100001007387 */ /* 0x000fe20000100800 */
[----:B------:R-:W-:Y:S01]  /*1fb20*/  UIADD3 UR4, UR4, 0x1, URZ ;  /* 0x0000000104047890 */ /* 0x000fe2000fffe03f */
[----:B------:R-:W-:Y:S02]  /*1fb30*/  SHF.R.S32.HI R20, RZ, 0x7, R20 ;  /* 0x00000007ff147819 */ /* 0x000fe40000011414 */
[----:B--2---:R0:W-:Y:S04]  /*1fb40*/  STL [R1+0xa04], R6 ;  /* 0x000a040601007387 */ /* 0x0041e80000100800 */
[----:B0-----:R-:W2:Y:S01]  /*1fb50*/  LDL.LU R6, [R1+0x29c] ;  /* 0x00029c0001067983 */ /* 0x001ea20000300800 */
[----:B------:R-:W3:Y:S02]  /*1fb60*/  LDL.LU R24, [R1+0x400] ;  /* 0x0004000001187983 */ /* 0x000ee40000300800 */
[----:B------:R-:W4:Y:S02]  /*1fb70*/  LDL.LU R25, [R1+0x424] ;  /* 0x0004240001197983 */ /* 0x000f240000300800 */
[----:B------:R-:W3:Y:S01]  /*1fb80*/  LDL.LU R26, [R1+0x3f8] ;  /* 0x0003f800011a7983 */ /* 0x000ee20000300800 */
[----:B------:R-:W3:Y:S01]  /*1fb90*/  LDL.LU R27, [R1+0x41c] ;  /* 0x00041c00011b7983 */ /* 0x000ee20000300800 */
[----:B------:R-:W3:Y:S02]  /*1fba0*/  LDL.LU R7, [R1+0x3f0] ;  /* 0x0003f00001077983 */ /* 0x000ee40000300800 */
[----:B------:R-:W3:Y:S02]  /*1fbb0*/  LDL.LU R12, [R1+0x414] ;  /* 0x00041400010c7983 */ /* 0x000ee40000300800 */
[----:B------:R-:W3:Y:S01]  /*1fbc0*/  LDL.LU R13, [R1+0x3e8] ;  /* 0x0003e800010d7983 */ /* 0x000ee20000300800 */
[----:B------:R-:W3:Y:S01]  /*1fbd0*/  LDL.LU R14, [R1+0x40c] ;  /* 0x00040c00010e7983 */ /* 0x000ee20000300800 */
[----:B------:R-:W3:Y:S02]  /*1fbe0*/  LDL.LU R15, [R1+0x3e0] ;  /* 0x0003e000010f7983 */ /* 0x000ee40000300800 */
[----:B------:R-:W3:Y:S02]  /*1fbf0*/  LDL.LU R10, [R1+0x404] ;  /* 0x00040400010a7983 */ /* 0x000ee40000300800 */
[----:B------:R-:W3:Y:S01]  /*1fc00*/  LDL.LU R29, [R1+0x3d8] ;  /* 0x0003d800011d7983 */ /* 0x000ee20000300800 */
[----:B------:R-:W3:Y:S01]  /*1fc10*/  LDL.LU R9, [R1+0x3fc] ;  /* 0x0003fc0001097983 */ /* 0x000ee20000300800 */
[----:B------:R-:W3:Y:S02]  /*1fc20*/  LDL.LU R11, [R1+0x3d0] ;  /* 0x0003d000010b7983 */ /* 0x000ee40000300800 */
[----:B------:R-:W3:Y:S01]  /*1fc30*/  LDL.LU R28, [R1+0x3f4] ;  /* 0x0003f400011c7983 */ /* 0x000ee20000300800 */
[----:B------:R-:W-:Y:S01]  /*1fc40*/  ISETP.NE.U32.AND P0, PT, R20, UR4, PT ;  /* 0x0000000414007c0c */ /* 0x000fe2000bf05070 */
        /* <DEDUP_REMOVED lines=13> */
[----:B------:R-:W3:Y:S01]  /*1fd20*/  LDL.LU R0, [R1+0x3bc] ;  /* 0x0003bc0001007983 */ /* 0x000ee20000300800 */
[----:B--2---:R-:W-:-:S05]  /*1fd30*/  IADD3.X R6, R6, UR6, RZ, P1, !PT ;  /* 0x0000000606067c10 */ /* 0x004fca0008ffe4ff */
[----:B------:R0:W-:Y:S04]  /*1fd40*/  STL [R1+0x29c], R6 ;  /* 0x00029c0601007387 */ /* 0x0001e80000100800 */
[----:B0-----:R-:W2:Y:S02]  /*1fd50*/  LDL.LU R6, [R1+0xa04] ;  /* 0x000a040001067983 */ /* 0x001ea40000300800 */
[----:B--2---:R-:W-:-:S05]  /*1fd60*/  IADD3 R6, P1, R6, UR11, RZ ;  /* 0x0000000b06067c10 */ /* 0x004fca000ff3e0ff */
[----:B------:R0:W-:Y:S04]  /*1fd70*/  STL [R1+0x408], R6 ;  /* 0x0004080601007387 */ /* 0x0001e80000100800 */
[----:B0-----:R-:W2:Y:S01]  /*1fd80*/  LDL.LU R6, [R1+0xa00] ;  /* 0x000a000001067983 */ /* 0x001ea20000300800 */
[----:B----4-:R-:W-:Y:S01]  /*1fd90*/  IADD3.X R25, R25, UR6, RZ, P3, !PT ;  /* 0x0000000619197c10 */ /* 0x010fe20009ffe4ff */
[----:B---3--:R-:W-:Y:S01]  /*1fda0*/  IADD3 R26, P3, R26, UR11, RZ ;  /* 0x0000000b1a1a7c10 */ /* 0x008fe2000ff7e0ff */
[----:B------:R-:W-:Y:S01]  /*1fdb0*/  IADD3.X R27, R27, UR6, RZ, P4, !PT ;  /* 0x000000061b1b7c10 */ /* 0x000fe2000a7fe4ff */
[----:B------:R-:W-:Y:S01]  /*1fdc0*/  IADD3 R7, P4, R7, UR11, RZ ;  /* 0x0000000b07077c10 */ /* 0x000fe2000ff9e0ff */
        /* <DEDUP_REMOVED lines=16> */
[----:B--2---:R-:W-:Y:S01]  /*1fed0*/  IADD3.X R6, R6, UR6, RZ, P2, !PT ;  /* 0x0000000606067c10 */ /* 0x004fe200097fe4ff */
[----:B------:R-:W-:-:S04]  /*1fee0*/  IADD3 R24, P2, R24, UR11, RZ ;  /* 0x0000000b18187c10 */ /* 0x000fc8000ff5e0ff */
        /* <DEDUP_REMOVED lines=8> */
[----:B------:R-:W-:Y:S01]  /*1ff70*/  IADD3.X R9, R9, UR6, RZ, P2, !PT ;  /* 0x0000000609097c10 */ /* 0x000fe200097fe4ff */
[----:B------:R-:W-:Y:S01]  /*1ff80*/  STL [R1+0x40c], R14 ;  /* 0x00040c0e01007387 */ /* 0x000fe20000100800 */
[----:B------:R-:W-:Y:S01]  /*1ff90*/  IADD3 R11, P2, R11, UR11, RZ ;  /* 0x0000000b0b0b7c10 */ /* 0x000fe2000ff5e0ff */
        /* <DEDUP_REMOVED lines=11> */
[----:B------:R-:W-:Y:S01]  /*20050*/  IADD3.X R5, R5, UR6, RZ, P2, !PT ;  /* 0x0000000605057c10 */ /* 0x000fe200097fe4ff */
[----:B------:R-:W-:Y:S01]  /*20060*/  STL [R1+0x3dc], R16 ;  /* 0x0003dc1001007387 */ /* 0x000fe20000100800 */
[----:B------:R-:W-:Y:S01]  /*20070*/  IADD3 R4, P2, R4, UR11, RZ ;  /* 0x0000000b04047c10 */ /* 0x000fe2000ff5e0ff */
[----:B------:R-:W-:Y:S01]  /*20080*/  STL [R1+0x3b0], R17 ;  /* 0x0003b01101007387 */ /* 0x000fe20000100800 */
[----:B------:R-:W-:Y:S02]  /*20090*/  STL [R1+0x3d4], R18 ;  /* 0x0003d41201007387 */ /* 0x000fe40000100800 */
[----:B------:R-:W-:Y:S02]  /*200a0*/  STL [R1+0x3a8], R19 ;  /* 0x0003a81301007387 */ /* 0x000fe40000100800 */
[----:B------:R-:W-:Y:S01]  /*200b0*/  STL [R1+0x3cc], R5 ;  /* 0x0003cc0501007387 */ /* 0x000fe20000100800 */
[----:B------:R-:W-:Y:S01]  /*200c0*/  STL [R1+0x3a0], R4 ;  /* 0x0003a00401007387 */ /* 0x000fe20000100800 */
[----:B0-----:R-:W2:Y:S01]  /*200d0*/  LDL.LU R6, [R1+0x388] ;  /* 0x0003880001067983 */ /* 0x001ea20000300800 */
[----:B------:R-:W-:Y:S01]  /*200e0*/  IADD3.X R3, R3, UR6, RZ, P3, !PT ;  /* 0x0000000603037c10 */ /* 0x000fe20009ffe4ff */
[----:B------:R-:W-:-:S04]  /*200f0*/  IADD3 R2, P3, R2, UR11, RZ ;  /* 0x0000000b02027c10 */ /* 0x000fc8000ff7e0ff */
[----:B------:R-:W-:Y:S04]  /*20100*/  STL [R1+0x3c4], R3 ;  /* 0x0003c40301007387 */ /* 0x000fe80000100800 */
[----:B--2---:R0:W-:Y:S01]  /*20110*/  STL [R1+0x9f8], R6 ;  /* 0x0009f80601007387 */ /* 0x0041e20000100800 */
[----:B------:R-:W-:Y:S03]  /*20120*/  STL [R1+0x398], R2 ;  /* 0x0003980201007387 */ /* 0x000fe60000100800 */
[----:B0-----:R-:W2:Y:S01]  /*20130*/  LDL.LU R6, [R1+0x3b4] ;  /* 0x0003b40001067983 */ /* 0x001ea20000300800 */
[----:B------:R-:W-:-:S05]  /*20140*/  IADD3.X R0, R0, UR6, RZ, P4, !PT ;  /* 0x0000000600007c10 */ /* 0x000fca000a7fe4ff */
[----:B------:R-:W-:Y:S04]  /*20150*/  STL [R1+0x3bc], R0 ;  /* 0x0003bc0001007387 */ /* 0x000fe80000100800 */
        /* <DEDUP_REMOVED lines=30> */
[----:B--2---:R-:W-:-:S05]  /*20340*/  IADD3 R6, P4, R6, UR11, RZ ;  /* 0x0000000b06067c10 */ /* 0x004fca000ff9e0ff */
[----:B------:R0:W-:Y:S04]  /*20350*/  STL [R1+0x390], R6 ;  /* 0x0003900601007387 */ /* 0x0001e80000100800 */
[----:B0-----:R-:W2:Y:S02]  /*20360*/  LDL.LU R6, [R1+0x9fc] ;  /* 0x0009fc0001067983 */ /* 0x001ea40000300800 */
[----:B--2---:R-:W-:-:S05]  /*20370*/  IADD3.X R6, R6, UR6, RZ, P5, !PT ;  /* 0x0000000606067c10 */ /* 0x004fca000affe4ff */
[----:B------:R0:W-:Y:S04]  /*20380*/  STL [R1+0x3b4], R6 ;  /* 0x0003b40601007387 */ /* 0x0001e80000100800 */
[----:B0-----:R-:W2:Y:S01]  /*20390*/  LDL.LU R6, [R1+0x9f8] ;  /* 0x0009f80001067983 */ /* 0x001ea20000300800 */
[----:B---3--:R-:W-:Y:S01]  /*203a0*/  IADD3.X R24, R24, UR6, RZ, P6, !PT ;  /* 0x0000000618187c10 */ /* 0x008fe2000b7fe4ff */
[----:B----4-:R-:W-:Y:S01]  /*203b0*/  IADD3 R25, P6, R25, UR11, RZ ;  /* 0x0000000b19197c10 */ /* 0x010fe2000ffde0ff */
        /* <DEDUP_REMOVED lines=18> */
[----:B------:R-:W-:-:S02]  /*204e0*/  IADD3.X R4, R4, UR6, RZ, P6, !PT ;  /* 0x0000000604047c10 */ /* 0x000fc4000b7fe4ff */
[----:B--2---:R-:W-:-:S05]  /*204f0*/  IADD3 R6, P5, R6, UR11, RZ ;  /* 0x0000000b06067c10 */ /* 0x004fca000ffbe0ff */
[----:B------:R0:W-:Y:S01]  /*20500*/  STL [R1+0x388], R6 ;  /* 0x0003880601007387 */ /* 0x0001e20000100800 */
[----:B------:R-:W-:Y:S02]  /*20510*/  STL [R1+0x3ac], R24 ;  /* 0x0003ac1801007387 */ /* 0x000fe40000100800 */
[----:B------:R-:W-:Y:S02]  /*20520*/  STL [R1+0x380], R25 ;  /* 0x0003801901007387 */ /* 0x000fe40000100800 */
[----:B------:R-:W-:Y:S01]  /*20530*/  STL [R1+0x3a4], R26 ;  /* 0x0003a41a01007387 */ /* 0x000fe20000100800 */
[----:B------:R-:W-:Y:S01]  /*20540*/  STL [R1+0x378], R27 ;  /* 0x0003781b01007387 */ /* 0x000fe20000100800 */
        /* <DEDUP_REMOVED lines=964> */
[----:B------:R-:W-:Y:S02]  /*24190*/  IADD3.X R16, R16, UR7, RZ, P6, !PT ;  /* 0x0000000710107c10 */ /* 0x000fe4000b7fe4ff */
[----:B------:R-:W-:Y:S02]  /*241a0*/  IADD3.X R17, R17, UR7, RZ, P1, !PT ;  /* 0x0000000711117c10 */ /* 0x000fe40008ffe4ff */
[----:B------:R-:W-:Y:S02]  /*241b0*/  IADD3.X R19, R19, UR7, RZ, P3, !PT ;  /* 0x0000000713137c10 */ /* 0x000fe40009ffe4ff */
[----:B------:R-:W-:Y:S02]  /*241c0*/  IADD3.X R18, R18, UR7, RZ, P2, !PT ;  /* 0x0000000712127c10 */ /* 0x000fe400097fe4ff */
[----:B--2---:R-:W-:-:S05]  /*241d0*/  IADD3 R6, P4, R6, UR10, RZ ;  /* 0x0000000a06067c10 */ /* 0x004fca000ff9e0ff */
[----:B------:R0:W-:Y:S04]  /*241e0*/  STL [R1+0x4b8], R6 ;  /* 0x0004b80601007387 */ /* 0x0001e80000100800 */
[----:B0-----:R0:W5:Y:S01]  /*241f0*/  LDL.LU R6, [R1+0x9a4] ;  /* 0x0009a40001067983 */ /* 0x0011620000300800 */
[----:B------:R1:W-:Y:S03]  /*24200*/  STL [R1+0x4dc], R11 ;  /* 0x0004dc0b01007387 */ /* 0x0003e60000100800 */
[----:B-1----:R0:W5:Y:S01]  /*24210*/  LDL.LU R11, [R1+0x9a0] ;  /* 0x0009a000010b7983 */ /* 0x0021620000300800 */
[----:B------:R1:W-:Y:S03]  /*24220*/  STL [R1+0x4b0], R9 ;  /* 0x0004b00901007387 */ /* 0x0003e60000100800 */
[----:B-1----:R0:W5:Y:S01]  /*24230*/  LDL.LU R9, [R1+0x99c] ;  /* 0x00099c0001097983 */ /* 0x0021620000300800 */
[----:B------:R1:W-:Y:S03]  /*24240*/  STL [R1+0x4d4], R29 ;  /* 0x0004d41d01007387 */ /* 0x0003e60000100800 */
[----:B-1----:R0:W5:Y:S01]  /*24250*/  LDL.LU R29, [R1+0x998] ;  /* 0x00099800011d7983 */ /* 0x0021620000300800 */
[----:B------:R1:W-:Y:S01]  /*24260*/  STL [R1+0x4a8], R10 ;  /* 0x0004a80a01007387 */ /* 0x0003e20000100800 */
[----:B------:R-:W-:-:S02]  /*24270*/  IADD3.X R2, R2, UR7, RZ, P4, !PT ;  /* 0x0000000702027c10 */ /* 0x000fc4000a7fe4ff */
[----:B-1----:R0:W5:Y:S01]  /*24280*/  LDL.LU R10, [R1+0x994] ;  /* 0x00099400010a7983 */ /* 0x0021620000300800 */
[----:B------:R1:W-:Y:S01]  /*24290*/  STL [R1+0x4cc], R8 ;  /* 0x0004cc0801007387 */ /* 0x0003e20000100800 */
[----:B------:R-:W-:Y:S02]  /*242a0*/  IADD3 R24, P4, R24, UR10, RZ ;  /* 0x0000000a18187c10 */ /* 0x000fe4000ff9e0ff */
[----:B-1----:R0:W5:Y:S01]  /*242b0*/  LDL.LU R8, [R1+0x990] ;  /* 0x0009900001087983 */ /* 0x0021620000300800 */
[----:B------:R1:W-:Y:S03]  /*242c0*/  STL [R1+0x4a0], R28 ;  /* 0x0004a01c01007387 */ /* 0x0003e60000100800 */
[----:B-1----:R0:W5:Y:S01]  /*242d0*/  LDL.LU R28, [R1+0x98c] ;  /* 0x00098c00011c7983 */ /* 0x0021620000300800 */
        /* <DEDUP_REMOVED lines=9> */
[----:B------:R1:W-:Y:S03]  /*24370*/  STL [R1+0x4b4], R2 ;  /* 0x0004b40201007387 */ /* 0x0003e60000100800 */
[----:B-1----:R0:W5:Y:S01]  /*24380*/  LDL.LU R2, [R1+0x978] ;  /* 0x0009780001027983 */ /* 0x0021620000300800 */
[----:B------:R0:W-:Y:S02]  /*24390*/  STL [R1+0x488], R24 ;  /* 0x0004881801007387 */ /* 0x0001e40000100800 */
[----:B------:R0:W-:Y:S02]  /*243a0*/  STL [R1+0x4ac], R25 ;  /* 0x0004ac1901007387 */ /* 0x0001e40000100800 */
[----:B------:R0:W-:Y:S01]  /*243b0*/  STL [R1+0x480], R26 ;  /* 0x0004801a01007387 */ /* 0x0001e20000100800 */
[----:B------:R0:W-:Y:S01]  /*243c0*/  STL [R1+0x4a4], R27 ;  /* 0x0004a41b01007387 */ /* 0x0001e20000100800 */
        /* <DEDUP_REMOVED lines=12> */
[----:B------:R0:W-:Y:S01]  /*24490*/  STL [R1+0x464], R18 ;  /* 0x0004641201007387 */ /* 0x0001e20000100800 */
[----:B------:R-:W-:Y:S01]  /*244a0*/  @!P0 CALL.REL.NOINC `(.L_x_1) ;  /* 0x0000001000008944 */ /* 0x000fe20003c00000 */
[----:B------:R-:W-:Y:S05]  /*244b0*/  BRA `(.L_x_2) ;  /* 0xfffea89000007947 */ /* 0x000fea000383ffff */
.L_x_1:
[----:B-----5:R1:W-:Y:S04]  /*244c0*/  STL [R1+0x9f4], R29 ;  /* 0x0009f41d01007387 */ /* 0x0203e80000100800 */
[----:B-1----:R-:W2:Y:S04]  /*244d0*/  LDL.LU R29, [R1+0x9c] ;  /* 0x00009c00011d7983 */ /* 0x002ea80000300800 */
[----:B--2---:R1:W-:Y:S04]  /*244e0*/  STL [R1+0x9fc], R29 ;  /* 0x0009fc1d01007387 */ /* 0x0043e80000100800 */
[----:B------:R2:W-:Y:S01]  /*244f0*/  STL [R1+0x9f0], R28 ;  /* 0x0009f01c01007387 */ /* 0x0005e20000100800 */
[----:B-1----:R-:W-:-:S03]  /*24500*/  IMAD.MOV.U32 R29, RZ, RZ, R10 ;  /* 0x000000ffff1d7224 */ /* 0x002fc600078e000a */
[----:B--2---:R-:W2:Y:S04]  /*24510*/  LDL.LU R28, [R1+0x118] ;  /* 0x00011800011c7983 */ /* 0x004ea80000300800 */
[----:B--2---:R1:W-:Y:S04]  /*24520*/  STL [R1+0x9f8], R28 ;  /* 0x0009f81c01007387 */ /* 0x0043e80000100800 */
[----:B-1----:R-:W2:Y:S04]  /*24530*/  LDL.LU R28, [R1+0x10c] ;  /* 0x00010c00011c7983 */ /* 0x002ea80000300800 */
[----:B--2---:R1:W-:Y:S04]  /*24540*/  STL [R1+0xa00], R28 ;  /* 0x000a001c01007387 */ /* 0x0043e80000100800 */
[----:B0-----:R-:W2:Y:S01]  /*24550*/  LDL.LU R23, [R1+0xd8] ;  /* 0x0000d80001177983 */ /* 0x001ea20000300800 */
[----:B-1----:R-:W-:-:S03]  /*24560*/  IMAD.MOV.U32 R28, RZ, RZ, R6 ;  /* 0x000000ffff1c7224 */ /* 0x002fc600078e0006 */
[----:B--2---:R0:W-:Y:S04]  /*24570*/  STL [R1+0x9dc], R23 ;  /* 0x0009dc1701007387 */ /* 0x0041e80000100800 */
[----:B0-----:R-:W2:Y:S04]  /*24580*/  LDL.LU R23, [R1+0xfc] ;  /* 0x0000fc0001177983 */ /* 0x001ea80000300800 */
[----:B--2---:R0:W-:Y:S04]  /*24590*/  STL [R1+0x9e4], R23 ;  /* 0x0009e41701007387 */ /* 0x0041e80000100800 */
[----:B0-----:R-:W2:Y:S04]  /*245a0*/  LDL.LU R23, [R1+0xdc] ;  /* 0x0000dc0001177983 */ /* 0x001ea80000300800 */
[----:B--2---:R0:W-:Y:S04]  /*245b0*/  STL [R1+0x9ec], R23 ;  /* 0x0009ec1701007387 */ /* 0x0041e80000100800 */
[----:B0-----:R-:W2:Y:S04]  /*245c0*/  LDL.LU R23, [R1+0x108] ;  /* 0x0001080001177983 */ /* 0x001ea80000300800 */
[----:B------:R-:W3:Y:S04]  /*245d0*/  LDL.LU R22, [R1+0xf8] ;  /* 0x0000f80001167983 */ /* 0x000ee80000300800 */
[----:B---3--:R0:W-:Y:S04]  /*245e0*/  STL [R1+0x9d8], R22 ;  /* 0x0009d81601007387 */ /* 0x0081e80000100800 */
[----:B0-----:R-:W3:Y:S04]  /*245f0*/  LDL.LU R22, [R1+0xa8] ;  /* 0x0000a80001167983 */ /* 0x001ee80000300800 */
[----:B---3--:R0:W-:Y:S04]  /*24600*/  STL [R1+0x9e0], R22 ;  /* 0x0009e01601007387 */ /* 0x0081e80000100800 */
[----:B0-----:R-:W3:Y:S04]  /*24610*/  LDL.LU R22, [R1+0xec] ;  /* 0x0000ec0001167983 */ /* 0x001ee80000300800 */
[----:B---3--:R0:W-:Y:S04]  /*24620*/  STL [R1+0x9e8], R22 ;  /* 0x0009e81601007387 */ /* 0x0081e80000100800 */
[----:B0-----:R-:W3:Y:S04]  /*24630*/  LDL.LU R22, [R1+0xac] ;  /* 0x0000ac0001167983 */ /* 0x001ee80000300800 */
[----:B------:R-:W4:Y:S04]  /*24640*/  LDL.LU R25, [R1+0xcc] ;  /* 0x0000cc0001197983 */ /* 0x000f280000300800 */
[----:B----4-:R0:W-:Y:S04]  /*24650*/  STL [R1+0x9d4], R25 ;  /* 0x0009d41901007387 */ /* 0x0101e80000100800 */
[----:B0-----:R-:W4:Y:S04]  /*24660*/  LDL.LU R25, [R1+0xe8] ;  /* 0x0000e80001197983 */ /* 0x001f280000300800 */
[----:B------:R0:W-:Y:S04]  /*24670*/  STL [R1+0x9cc], R5 ;  /* 0x0009cc0501007387 */ /* 0x0001e80000100800 */
[----:B0-----:R-:W2:Y:S04]  /*24680*/  LDL.LU R5, [R1+0x14c] ;  /* 0x00014c0001057983 */ /* 0x001ea80000300800 */
[----:B--2---:R0:W-:Y:S04]  /*24690*/  STL [R1+0x9d0], R5 ;  /* 0x0009d00501007387 */ /* 0x0041e80000100800 */
[----:B0-----:R-:W2:Y:S04]  /*246a0*/  LDL.LU R5, [R1+0xbc] ;  /* 0x0000bc0001057983 */ /* 0x001ea80000300800 */
[----:B------:R-:W2:Y:S04]  /*246b0*/  LDL.LU R24, [R1+0x15c] ;  /* 0x00015c0001187983 */ /* 0x000ea80000300800 */
[----:B------:R0:W-:Y:S04]  /*246c0*/  STL [R1+0x9c8], R4 ;  /* 0x0009c80401007387 */ /* 0x0001e80000100800 */
[----:B0-----:R-:W2:Y:S04]  /*246d0*/  LDL.LU R4, [R1+0xb8] ;  /* 0x0000b80001047983 */ /* 0x001ea80000300800 */
[----:B------:R0:W-:Y:S04]  /*246e0*/  STL [R1+0x9c4], R3 ;  /* 0x0009c40301007387 */ /* 0x0001e80000100800 */
[----:B0-----:R-:W2:Y:S04]  /*246f0*/  LDL.LU R3, [R1+0x148] ;  /* 0x0001480001037983 */ /* 0x001ea80000300800 */
[----:B------:R0:W-:Y:S04]  /*24700*/  STL [R1+0x9c0], R2 ;  /* 0x0009c00201007387 */ /* 0x0001e80000100800 */
[----:B0-----:R-:W2:Y:S04]  /*24710*/  LDL.LU R2, [R1+0x13c] ;  /* 0x00013c0001027983 */ /* 0x001ea80000300800 */
[----:B------:R-:W2:Y:S04]  /*24720*/  LDL.LU R7, [R1+0x168] ;  /* 0x0001680001077983 */ /* 0x000ea80000300800 */
[----:B--2---:R0:W-:Y:S04]  /*24730*/  STL [R1+0x9bc], R7 ;  /* 0x0009bc0701007387 */ /* 0x0041e80000100800 */
[----:B0-----:R-:W2:Y:S04]  /*24740*/  LDL.LU R7, [R1+0x17c] ;  /* 0x00017c0001077983 */ /* 0x001ea80000300800 */
        /* <DEDUP_REMOVED lines=9> */
[----:B------:R-:W2:Y:S04]  /*247e0*/  LDL.LU R10, [R1+0x90] ;  /* 0x00009000010a7983 */ /* 0x000ea80000300800 */
[----:B--2---:R0:W-:Y:S04]  /*247f0*/  STL [R1+0x9a8], R10 ;  /* 0x0009a80a01007387 */ /* 0x0041e80000100800 */
        /* <DEDUP_REMOVED lines=31> */
[----:B------:R0:W-:Y:S04]  /*249f0*/  STL [R1+0x978], R0 ;  /* 0x0009780001007387 */ /* 0x0001e80000100800 */
[----:B0-----:R-:W2:Y:S01]  /*24a00*/  LDL.LU R0, [R1+0x130] ;  /* 0x0001300001007983 */ /* 0x001ea20000300800 */
[----:B------:R-:W-:-:S03]  /*24a10*/  F2FP.PACK_AB R29, R28, R29 ;  /* 0x0000001d1c1d723e */ /* 0x000fc600000000ff */
[----:B--2---:R0:W-:Y:S04]  /*24a20*/  STL [R1+0x97c], R0 ;  /* 0x00097c0001007387 */ /* 0x0041e80000100800 */
[----:B0-----:R-:W2:Y:S04]  /*24a30*/  LDL.LU R0, [R1+0x174] ;  /* 0x0001740001007983 */ /* 0x001ea80000300800 */
[----:B------:R-:W2:Y:S04]  /*24a40*/  LDL.LU R27, [R1+0x160] ;  /* 0x00016000011b7983 */ /* 0x000ea80000300800 */
[----:B------:R-:W2:Y:S04]  /*24a50*/  LDL.LU R26, [R1+0x170] ;  /* 0x00017000011a7983 */ /* 0x000ea80000300800 */
[----:B------:R-:W2:Y:S04]  /*24a60*/  LDL.LU R28, [R1+0xa00] ;  /* 0x000a0000011c7983 */ /* 0x000ea80000300800 */
[----:B------:R0:W-:Y:S04]  /*24a70*/  STL [R1+0xc], R29 ;  /* 0x00000c1d01007387 */ /* 0x0001e80000100800 */
[----:B0-----:R-:W2:Y:S02]  /*24a80*/  LDL.LU R29, [R1+0x9fc] ;  /* 0x0009fc00011d7983 */ /* 0x001ea40000300800 */
[----:B--2---:R-:W-:-:S02]  /*24a90*/  F2FP.PACK_AB R29, R28, R29 ;  /* 0x0000001d1c1d723e */ /* 0x004fc400000000ff */
[----:B------:R-:W2:Y:S04]  /*24aa0*/  LDL.LU R28, [R1+0x9f8] ;  /* 0x0009f800011c7983 */ /* 0x000ea80000300800 */
[----:B------:R0:W-:Y:S04]  /*24ab0*/  STL [R1+0x8], R29 ;  /* 0x0000081d01007387 */ /* 0x0001e80000100800 */
[----:B0-----:R-:W2:Y:S02]  /*24ac0*/  LDL.LU R29, [R1+0x9f4] ;  /* 0x0009f400011d7983 */ /* 0x001ea40000300800 */
[----:B--2---:R-:W-:-:S02]  /*24ad0*/  F2FP.PACK_AB R29, R28, R29 ;  /* 0x0000001d1c1d723e */ /* 0x004fc400000000ff */
[----:B------:R-:W2:Y:S02]  /*24ae0*/  LDL.LU R28, [R1+0x9f0] ;  /* 0x0009f000011c7983 */ /* 0x000ea40000300800 */
[----:B--2---:R-:W-:Y:S02]  /*24af0*/  F2FP.PACK_AB R28, R23, R28 ;  /* 0x0000001c171c723e */ /* 0x004fe400000000ff */
[----:B------:R-:W3:Y:S02]  /*24b00*/  LDL.LU R23, [R1+0x9ec] ;  /* 0x0009ec0001177983 */ /* 0x000ee40000300800 */
[----:B---3--:R-:W-:Y:S02]  /*24b10*/  F2FP.PACK_AB R23, R22, R23 ;  /* 0x000000171617723e */ /* 0x008fe400000000ff */
[----:B------:R-:W2:Y:S04]  /*24b20*/  LDL.LU R22, [R1+0x9e8] ;  /* 0x0009e80001167983 */ /* 0x000ea80000300800 */
[----:B------:R0:W-:Y:S04]  /*24b30*/  STL [R1+0x4], R23 ;  /* 0x0000041701007387 */ /* 0x0001e80000100800 */
[----:B0-----:R-:W2:Y:S02]  /*24b40*/  LDL.LU R23, [R1+0x9e4] ;  /* 0x0009e40001177983 */ /* 0x001ea40000300800 */
[----:B--2---:R-:W-:-:S02]  /*24b50*/  F2FP.PACK_AB R23, R22, R23 ;  /* 0x000000171617723e */ /* 0x004fc400000000ff */
[----:B------:R-:W2:Y:S04]  /*24b60*/  LDL.LU R22, [R1+0x9e0] ;  /* 0x0009e00001167983 */ /* 0x000ea80000300800 */
[----:B------:R0:W-:Y:S04]  /*24b70*/  STL [R1], R23 ;  /* 0x0000001701007387 */ /* 0x0001e80000100800 */
[----:B0-----:R-:W2:Y:S02]  /*24b80*/  LDL.LU R23, [R1+0x9dc] ;  /* 0x0009dc0001177983 */ /* 0x001ea40000300800 */
[----:B--2---:R-:W-:-:S02]  /*24b90*/  F2FP.PACK_AB R23, R22, R23 ;  /* 0x000000171617723e */ /* 0x004fc400000000ff */
[----:B------:R-:W4:Y:S02]  /*24ba0*/  LDL.LU R22, [R1+0x9d8] ;  /* 0x0009d80001167983 */ /* 0x000f240000300800 */
[----:B----4-:R-:W-:Y:S02]  /*24bb0*/  F2FP.PACK_AB R22, R25, R22 ;  /* 0x000000161916723e */ /* 0x010fe400000000ff */
[----:B------:R-:W2:Y:S02]  /*24bc0*/  LDL.LU R25, [R1+0x9d4] ;  /* 0x0009d40001197983 */ /* 0x000ea40000300800 */
[----:B--2---:R-:W-:Y:S02]  /*24bd0*/  F2FP.PACK_AB R25, R5, R25 ;  /* 0x000000190519723e */ /* 0x004fe400000000ff */
[----:B------:R-:W2:Y:S02]  /*24be0*/  LDL.LU R5, [R1+0x9d0] ;  /* 0x0009d00001057983 */ /* 0x000ea40000300800 */
[----:B--2---:R-:W-:-:S02]  /*24bf0*/  F2FP.PACK_AB R24, R5, R24 ;  /* 0x000000180518723e */ /* 0x004fc400000000ff */
[----:B------:R-:W2:Y:S02]  /*24c00*/  LDL.LU R5, [R1+0x9cc] ;  /* 0x0009cc0001057983 */ /* 0x000ea40000300800 */
[----:B--2---:R-:W-:Y:S02]  /*24c10*/  F2FP.PACK_AB R5, R4, R5 ;  /* 0x000000050405723e */ /* 0x004fe400000000ff */
        /* <DEDUP_REMOVED lines=42> */
.L_x_0:
[----:B------:R-:W-:Y:S04]  /*24ec0*/  STL [R1+0x9b0], R22 ;  /* 0x0009b01601007387 */ /* 0x000fe80000100800 */
[----:B------:R-:W-:Y:S04]  /*24ed0*/  STL [R1+0x9ac], R23 ;  /* 0x0009ac1701007387 */ /* 0x000fe80000100800 */
[----:B------:R1:W-:Y:S04]  /*24ee0*/  STL [R1+0x9a8], R28 ;  /* 0x0009a81c01007387 */ /* 0x0003e80000100800 */
[----:B------:R2:W-:Y:S04]  /*24ef0*/  STL [R1+0x9a4], R29 ;  /* 0x0009a41d01007387 */ /* 0x0005e80000100800 */
[----:B-1----:R-:W1:Y:S02]  /*24f00*/  S2R R28, SR_TID.X ;  /* 0x00000000001c7919 */ /* 0x002e640000002100 */
[C---:B01----:R-:W-:Y:S01]  /*24f10*/  IMAD.SHL.U32 R0, R28.reuse, 0x20, RZ ;  /* 0x000000201c007824 */ /* 0x043fe200078e00ff */
[----:B------:R-:W-:Y:S01]  /*24f20*/  SHF.R.S32.HI R23, RZ, 0x4, R28 ;  /* 0x00000004ff177819 */ /* 0x000fe2000001141c */
[C---:B------:R-:W-:Y:S01]  /*24f30*/  IMAD.SHL.U32 R22, R28.reuse, 0x8, RZ ;  /* 0x000000081c167824 */ /* 0x040fe200078e00ff */
[----:B--2---:R-:W-:-:S02]  /*24f40*/  LOP3.LUT R29, R28, 0xc, RZ, 0xc0, !PT ;  /* 0x0000000c1c1d7812 */ /* 0x004fc400078ec0ff */
[----:B------:R-:W-:Y:S02]  /*24f50*/  LOP3.LUT R28, R0, 0x60, RZ, 0xc0, !PT ;  /* 0x00000060001c7812 */ /* 0x000fe400078ec0ff */
[----:B------:R-:W0:Y:S01]  /*24f60*/  S2R R0, SR_TID.X ;  /* 0x0000000000007919 */ /* 0x000e220000002100 */
[----:B------:R-:W-:Y:S02]  /*24f70*/  SGXT R23, R23, 0x1 ;  /* 0x000000011717781a */ /* 0x000fe40000000200 */
[----:B------:R-:W-:-:S04]  /*24f80*/  IMAD R28, R29, 0x400, R28 ;  /* 0x000004001d1c7824 */ /* 0x000fc800078e021c */
[----:B------:R-:W-:Y:S02]  /*24f90*/  IMAD R29, R29, 0x2, R28 ;  /* 0x000000021d1d7824 */ /* 0x000fe400078e021c */
[----:B0-----:R-:W-:-:S05]  /*24fa0*/  IMAD.SHL.U32 R0, R0, 0x20, RZ ;  /* 0x0000002000007824 */ /* 0x001fca00078e00ff */
[----:B------:R-:W-:-:S04]  /*24fb0*/  LOP3.LUT R0, R0, 0xc00, RZ, 0xc0, !PT ;  /* 0x00000c0000007812 */ /* 0x000fc800078ec0ff */
[----:B------:R-:W-:Y:S02]  /*24fc0*/  LOP3.LUT R0, R0, 0x78, R22, 0xf8, !PT ;  /* 0x0000007800007812 */ /* 0x000fe400078ef816 */
[----:B------:R-:W2:Y:S02]  /*24fd0*/  LDL.LU R22, [R1+0x9b0] ;  /* 0x0009b00001167983 */ /* 0x000ea40000300800 */
[----:B------:R-:W-:Y:S02]  /*24fe0*/  LOP3.LUT R0, R0, 0x1008, R23, 0x78, !PT ;  /* 0x0000100800007812 */ /* 0x000fe400078e7817 */
[----:B------:R-:W-:Y:S06]  /*24ff0*/  BAR.SYNC.DEFER_BLOCKING 0x0 ;  /* 0x0000000000007b1d */ /* 0x000fec0000010000 */
[----:B------:R-:W2:Y:S04]  /*25000*/  LDL.LU R23, [R1+0x9ac] ;  /* 0x0009ac0001177983 */ /* 0x000ea80000300800 */
[----:B------:R-:W3:Y:S04]  /*25010*/  LDL.LU R28, [R1+0x9a8] ;  /* 0x0009a800011c7983 */ /* 0x000ee80000300800 */
[----:B------:R-:W3:Y:S04]  /*25020*/  LDL.LU R29, [R1+0x9a4] ;  /* 0x0009a400011d7983 */ /* 0x000ee80000300800 */
[----:B-----5:R0:W-:Y:S04]  /*25030*/  STS.64 [R0], R26 ;  /* 0x0000001a00007388 */ /* 0x0201e80000000a00 */
[----:B------:R1:W-:Y:S04]  /*25040*/  STS.64 [R0+0x200], R20 ;  /* 0x0002001400007388 */ /* 0x0003e80000000a00 */
[----:B0-----:R-:W4:Y:S04]  /*25050*/  LDL.LU R26, [R1+0x8] ;  /* 0x00000800011a7983 */ /* 0x001f280000300800 */
[----:B------:R-:W4:Y:S04]  /*25060*/  LDL.LU R27, [R1+0xc] ;  /* 0x00000c00011b7983 */ /* 0x000f280000300800 */
[----:B-1----:R-:W4:Y:S04]  /*25070*/  LDL.LU R20, [R1] ;  /* 0x0000000001147983 */ /* 0x002f280000300800 */
[----:B------:R-:W4:Y:S04]  /*25080*/  LDL.LU R21, [R1+0x4] ;  /* 0x0000040001157983 */ /* 0x000f280000300800 */
[----:B------:R0:W-:Y:S04]  /*25090*/  STS.64 [R0+0x100], R14 ;  /* 0x0001000e00007388 */ /* 0x0001e80000000a00 */
[----:B------:R-:W-:Y:S04]  /*250a0*/  STS.64 [R0+0x80], R18 ;  /* 0x0000801200007388 */ /* 0x000fe80000000a00 */
[----:B------:R-:W-:Y:S01]  /*250b0*/  STS.64 [R0+0x280], R16 ;  /* 0x0002801000007388 */ /* 0x000fe20000000a00 */
[----:B0-----:R-:W-:-:S03]  /*250c0*/  LOP3.LUT R14, R0, 0x10, RZ, 0x3c, !PT ;  /* 0x00000010000e7812 */ /* 0x001fc600078e3cff */
[----:B------:R0:W-:Y:S04]  /*250d0*/  STS.64 [R0+0x300], R12 ;  /* 0x0003000c00007388 */ /* 0x0001e80000000a00 */
[----:B------:R-:W-:Y:S04]  /*250e0*/  STS.64 [R0+0x180], R10 ;  /* 0x0001800a00007388 */ /* 0x000fe80000000a00 */
[----:B------:R-:W-:Y:S04]  /*250f0*/  STS.64 [R0+0x380], R8 ;  /* 0x0003800800007388 */ /* 0x000fe80000000a00 */
[----:B0-----:R-:W4:Y:S04]  /*25100*/  LDL.LU R12, [R1+0x878] ;  /* 0x00087800010c7983 */ /* 0x001f280000300800 */
[----:B------:R0:W-:Y:S04]  /*25110*/  STS.64 [R14+0x2280], R24 ;  /* 0x002280180e007388 */ /* 0x0001e80000000a00 */
[----:B------:R-:W1:Y:S04]  /*25120*/  S2R R19, SR_TID.X ;  /* 0x0000000000137919 */ /* 0x000e680000002100 */
[----:B0-----:R-:W4:Y:S04]  /*25130*/  LDL.LU R24, [R1+0x1cc] ;  /* 0x0001cc0001187983 */ /* 0x001f280000300800 */
[----:B------:R-:W-:Y:S04]  /*25140*/  STS.64 [R14+0x2000], R6 ;  /* 0x002000060e007388 */ /* 0x000fe80000000a00 */
[----:B------:R-:W-:Y:S04]  /*25150*/  STS.64 [R14+0x2200], R2 ;  /* 0x002200020e007388 */ /* 0x000fe80000000a00 */
[----:B------:R-:W-:Y:S01]  /*25160*/  STS.64 [R14+0x2080], R4 ;  /* 0x002080040e007388 */ /* 0x000fe20000000a00 */
[C---:B-1----:R-:W-:Y:S01]  /*25170*/  LOP3.LUT R18, R19.reuse, 0xc, RZ, 0xc0, !PT ;  /* 0x0000000c13127812 */ /* 0x042fe200078ec0ff */
[----:B------:R-:W-:-:S02]  /*25180*/  IMAD.SHL.U32 R17, R19, 0x8, RZ ;  /* 0x0000000813117824 */ /* 0x000fc400078e00ff */
[----:B------:R-:W-:-:S03]  /*25190*/  IMAD.SHL.U32 R19, R19, 0x20, RZ ;  /* 0x0000002013137824 */ /* 0x000fc600078e00ff */
[----:B------:R-:W-:Y:S02]  /*251a0*/  LOP3.LUT R15, R17, 0x380, RZ, 0xc0, !PT ;  /* 0x00000380110f7812 */ /* 0x000fe400078ec0ff */
[----:B------:R-:W-:-:S05]  /*251b0*/  LOP3.LUT R19, R19, 0x60, RZ, 0xc0, !PT ;  /* 0x0000006013137812 */ /* 0x000fca00078ec0ff */
[----:B------:R-:W-:-:S04]  /*251c0*/  IMAD R19, R18, 0x400, R19 ;  /* 0x0000040012137824 */ /* 0x000fc800078e0213 */
[----:B------:R-:W-:-:S04]  /*251d0*/  IMAD R19, R18, 0x2, R19 ;  /* 0x0000000212137824 */ /* 0x000fc800078e0213 */
[----:B------:R-:W-:-:S05]  /*251e0*/  IMAD.IADD R0, R15, 0x1, R19 ;  /* 0x000000010f007824 */ /* 0x000fca00078e0213 */
[C---:B------:R-:W-:Y:S01]  /*251f0*/  LOP3.LUT R17, R0.reuse, 0x18, RZ, 0x3c, !PT ;  /* 0x0000001800117812 */ /* 0x040fe200078e3cff */
[----:B--2---:R-:W-:Y:S04]  /*25200*/  STS.64 [R14+0x2100], R22 ;  /* 0x002100160e007388 */ /* 0x004fe80000000a00 */
[----:B---3--:R-:W-:Y:S04]  /*25210*/  STS.64 [R14+0x2180], R28 ;  /* 0x0021801c0e007388 */ /* 0x008fe80000000a00 */
[----:B----4-:R0:W-:Y:S04]  /*25220*/  STS.64 [R14+0x2380], R26 ;  /* 0x0023801a0e007388 */ /* 0x0101e80000000a00 */
[----:B------:R1:W-:Y:S04]  /*25230*/  STS.64 [R14+0x2300], R20 ;  /* 0x002300140e007388 */ /* 0x0003e80000000a00 */
[----:B------:R-:W-:Y:S01]  /*25240*/  BAR.SYNC.DEFER_BLOCKING 0x0 ;  /* 0x0000000000007b1d */ /* 0x000fe20000010000 */
[----:B0-----:R-:W-:-:S05]  /*25250*/  LOP3.LUT R26, R0, 0x8, RZ, 0x3c, !PT ;  /* 0x00000008001a7812 */ /* 0x001fca00078e3cff */
[----:B-1----:R-:W0:Y:S04]  /*25260*/  S2R R21, SR_TID.X ;  /* 0x0000000000157919 */ /* 0x002e280000002100 */
[----:B------:R-:W1:Y:S04]  /*25270*/  LDS.64 R28, [R0] ;  /* 0x00000000001c7984 */ /* 0x000e680000000a00 */
[----:B------:R-:W2:Y:S01]  /*25280*/  LDS.64 R2, [R26] ;  /* 0x000000001a027984 */ /* 0x000ea20000000a00 */
[----:B------:R-:W-:-:S03]  /*25290*/  LOP3.LUT R27, R0, 0x10, RZ, 0x3c, !PT ;  /* 0x00000010001b7812 */ /* 0x000fc600078e3cff */
[----:B------:R-:W-:Y:S04]  /*252a0*/  LDS.64 R8, [R17] ;  /* 0x0000000011087984 */ /* 0x000fe80000000a00 */
[----:B------:R-:W3:Y:S01]  /*252b0*/  LDS.64 R10, [R27] ;  /* 0x000000001b0a7984 */ /* 0x000ee20000000a00 */
[----:B0-----:R-:W-:-:S04]  /*252c0*/  SHF.R.U32.HI R21, RZ, 0x6, R21 ;  /* 0x00000006ff157819 */ /* 0x001fc80000011615 */
[----:B------:R-:W-:Y:S01]  /*252d0*/  SGXT.U32 R25, R21, 0x1 ;  /* 0x000000011519781a */ /* 0x000fe20000000000 */
[C---:B------:R-:W-:Y:S01]  /*252e0*/  IMAD R4, R12.reuse, c[0x0][0x194], RZ ;  /* 0x000065000c047a24 */ /* 0x040fe200078e02ff */
[----:B------:R-:W-:Y:S02]  /*252f0*/  ISETP.GE.AND P0, PT, R12, c[0x0][0x178], PT ;  /* 0x00005e000c007a0c */ /* 0x000fe40003f06270 */
[----:B------:R-:W-:-:S04]  /*25300*/  LOP3.LUT R5, R24, R25, RZ, 0xfc, !PT ;  /* 0x0000001918057212 */ /* 0x000fc800078efcff */
[C---:B------:R-:W-:Y:S01]  /*25310*/  ISETP.LT.AND P1, PT, R5.reuse, c[0x0][0x17c], !P0 ;  /* 0x00005f0005007a0c */ /* 0x040fe20004721270 */
[----:B------:R-:W-:Y:S01]  /*25320*/  IMAD R5, R5, c[0x0][0x198], RZ ;  /* 0x0000660005057a24 */ /* 0x000fe200078e02ff */
[C-C-:B------:R-:W-:Y:S02]  /*25330*/  LOP3.LUT R7, R24.reuse, 0x4, R25.reuse, 0xfe, !PT ;  /* 0x0000000418077812 */ /* 0x140fe400078efe19 */
[----:B------:R-:W-:Y:S01]  /*25340*/  LOP3.LUT R6, R24, 0x6, R25, 0xfe, !PT ;  /* 0x0000000618067812 */ /* 0x000fe200078efe19 */
[----:B-1----:R-:W-:Y:S04]  /*25350*/  STL [R1+0x980], R29 ;  /* 0x0009801d01007387 */ /* 0x002fe80000100800 */
[----:B--2---:R0:W-:Y:S01]  /*25360*/  STL.64 [R1+0x10], R2 ;  /* 0x0000100201007387 */ /* 0x0041e20000100a00 */
[----:B------:R-:W-:Y:S01]  /*25370*/  IMAD.MOV.U32 R18, RZ, RZ, R2 ;  /* 0x000000ffff127224 */ /* 0x000fe200078e0002 */
[----:B------:R-:W-:-:S02]  /*25380*/  ISETP.LT.AND P3, PT, R7, c[0x0][0x17c], !P0 ;  /* 0x00005f0007007a0c */ /* 0x000fc40004761270 */
[----:B0-----:R-:W-:Y:S02]  /*25390*/  LOP3.LUT R3, R24, 0x2, R25, 0xfe, !PT ;  /* 0x0000000218037812 */ /* 0x001fe400078efe19 */
[C---:B------:R-:W-:Y:S02]  /*253a0*/  LEA R2, P4, R4.reuse, c[0x0][0x170], 0x1 ;  /* 0x00005c0004027a11 */ /* 0x040fe400078808ff */
[C---:B------:R-:W-:Y:S01]  /*253b0*/  ISETP.LT.AND P2, PT, R3.reuse, c[0x0][0x17c], !P0 ;  /* 0x00005f0003007a0c */ /* 0x040fe20004741270 */
[----:B------:R-:W-:Y:S01]  /*253c0*/  IMAD R13, R3, c[0x0][0x198], RZ ;  /* 0x00006600030d7a24 */ /* 0x000fe200078e02ff */
[----:B------:R-:W-:Y:S02]  /*253d0*/  LEA.HI.X.SX32 R3, R4, c[0x0][0x174], 0x1, P4 ;  /* 0x00005d0004037a11 */ /* 0x000fe400020f0eff */
[-C--:B------:R-:W-:Y:S01]  /*253e0*/  LEA R4, P6, R5, R2.reuse, 0x1 ;  /* 0x0000000205047211 */ /* 0x080fe200078c08ff */
[----:B------:R-:W-:Y:S01]  /*253f0*/  IMAD R7, R7, c[0x0][0x198], RZ ;  /* 0x0000660007077a24 */ /* 0x000fe200078e02ff */
[----:B------:R-:W-:Y:S01]  /*25400*/  LEA R12, P4, R13, R2, 0x1 ;  /* 0x000000020d0c7211 */ /* 0x000fe200078808ff */
[----:B------:R-:W-:Y:S01]  /*25410*/  IMAD R16, R6, c[0x0][0x198], RZ ;  /* 0x0000660006107a24 */ /* 0x000fe200078e02ff */
[----:B------:R-:W-:-:S02]  /*25420*/  LEA.HI.X.SX32 R5, R5, R3, 0x1, P6 ;  /* 0x0000000305057211 */ /* 0x000fc400030f0eff */
[----:B------:R-:W-:Y:S02]  /*25430*/  ISETP.LT.AND P6, PT, R6, c[0x0][0x17c], !P0 ;  /* 0x00005f0006007a0c */ /* 0x000fe400047c1270 */
[-C--:B------:R-:W-:Y:S02]  /*25440*/  LEA R14, P5, R7, R2.reuse, 0x1 ;  /* 0x00000002070e7211 */ /* 0x080fe400078a08ff */
[-C--:B------:R-:W-:Y:S02]  /*25450*/  LEA.HI.X.SX32 R13, R13, R3.reuse, 0x1, P4 ;  /* 0x000000030d0d7211 */ /* 0x080fe400020f0eff */
[C---:B------:R-:W-:Y:S02]  /*25460*/  LEA R6, P4, R16.reuse, R2, 0x1 ;  /* 0x0000000210067211 */ /* 0x040fe400078808ff */
[-C--:B------:R-:W-:Y:S02]  /*25470*/  LEA.HI.X.SX32 R15, R7, R3.reuse, 0x1, P5 ;  /* 0x00000003070f7211 */ /* 0x080fe400028f0eff */
[----:B------:R-:W-:Y:S01]  /*25480*/  LEA.HI.X.SX32 R7, R16, R3, 0x1, P4 ;  /* 0x0000000310077211 */ /* 0x000fe200020f0eff */
[----:B------:R0:W-:Y:S04]  /*25490*/  @P1 STG.E.U16 [R4.64], R28 ;  /* 0x0000001c04001986 */ /* 0x0001e8000c101508 */
[----:B------:R-:W-:Y:S04]  /*254a0*/  @P2 STG.E.U16 [R12.64], R18 ;  /* 0x000000120c002986 */ /* 0x000fe8000c101508 */
[----:B---3--:R-:W-:Y:S04]  /*254b0*/  @P3 STG.E.U16 [R14.64], R10 ;  /* 0x0000000a0e003986 */ /* 0x008fe8000c101508 */
[----:B------:R-:W-:Y:S01]  /*254c0*/  STL [R1+0x97c], R11 ;  /* 0x00097c0b01007387 */ /* 0x000fe20000100800 */
[----:B0-----:R-:W-:-:S03]  /*254d0*/  LOP3.LUT R5, R24, 0x1a, R25, 0xfe, !PT ;  /* 0x0000001a18057812 */ /* 0x001fc600078efe19 */
[----:B------:R0:W-:Y:S04]  /*254e0*/  @P6 STG.E.U16 [R6.64], R8 ;  /* 0x0000000806006986 */ /* 0x0001e8000c101508 */
[----:B------:R-:W-:Y:S04]  /*254f0*/  STL [R1+0x64], R17 ;  /* 0x0000641101007387 */ /* 0x000fe80000100800 */
[----:B------:R-:W-:Y:S01]  /*25500*/  STL [R1+0x978], R9 ;  /* 0x0009780901007387 */ /* 0x000fe20000100800 */
[----:B0-----:R-:W-:-:S03]  /*25510*/  LOP3.LUT R6, R24, 0x16, R25, 0xfe, !PT ;  /* 0x0000001618067812 */ /* 0x001fc600078efe19 */
[----:B------:R-:W-:Y:S04]  /*25520*/  STL [R1+0x9a0], R28 ;  /* 0x0009a01c01007387 */ /* 0x000fe80000100800 */
[----:B------:R-:W-:Y:S04]  /*25530*/  STL [R1+0x998], R10 ;  /* 0x0009980a01007387 */ /* 0x000fe80000100800 */
[----:B------:R-:W-:Y:S04]  /*25540*/  STL [R1+0x99c], R8 ;  /* 0x00099c0801007387 */ /* 0x000fe80000100800 */
[----:B------:R0:W-:Y:S04]  /*25550*/  STL [R1+0x20], R6 ;  /* 0x0000200601007387 */ /* 0x0001e80000100800 */
[----:B------:R1:W-:Y:S01]  /*25560*/  STL [R1+0x38], R5 ;  /* 0x0000380501007387 */ /* 0x0003e20000100800 */
[----:B------:R-:W-:-:S03]  /*25570*/  LOP3.LUT R29, R24, 0x40, R25, 0xfe, !PT ;  /* 0x00000040181d7812 */ /* 0x000fc600078efe19 */
[----:B------:R-:W2:Y:S01]  /*25580*/  LDS.64 R14, [R0+0x400] ;  /* 0x00040000000e7984 */ /* 0x000ea20000000a00 */
[C-C-:B0-----:R-:W-:Y:S02]  /*25590*/  LOP3.LUT R6, R24.reuse, 0x1c, R25.reuse, 0xfe, !PT ;  /* 0x0000001c18067812 */ /* 0x141fe400078efe19 */
[C-C-:B------:R-:W-:Y:S01]  /*255a0*/  LOP3.LUT R4, R24.reuse, 0x8, R25.reuse, 0xfe, !PT ;  /* 0x0000000818047812 */ /* 0x140fe200078efe19 */
[----:B------:R-:W-:Y:S01]  /*255b0*/  LDS.64 R18, [R26+0x800] ;  /* 0x000800001a127984 */ /* 0x000fe20000000a00 */
[----:B-1----:R-:W-:-:S03]  /*255c0*/  LOP3.LUT R5, R24, 0x20, R25, 0xfe, !PT ;  /* 0x0000002018057812 */ /* 0x002fc600078efe19 */
[----:B------:R0:W-:Y:S04]  /*255d0*/  STL [R1+0x3c], R6 ;  /* 0x00003c0601007387 */ /* 0x0001e80000100800 */
[----:B------:R1:W-:Y:S01]  /*255e0*/  STL [R1+0x44], R5 ;  /* 0x0000440501007387 */ /* 0x0003e20000100800 */
[C-C-:B------:R-:W-:Y:S02]  /*255f0*/  LOP3.LUT R7, R24.reuse, 0x28, R25.reuse, 0xfe, !PT ;  /* 0x0000002818077812 */ /* 0x140fe400078efe19 */
[C-C-:B0-----:R-:W-:Y:S02]  /*25600*/  LOP3.LUT R6, R24.reuse, 0x22, R25.reuse, 0xfe, !PT ;  /* 0x0000002218067812 */ /* 0x141fe400078efe19 */
[----:B-1----:R-:W-:-:S03]  /*25610*/  LOP3.LUT R5, R24, 0x26, R25, 0xfe, !PT ;  /* 0x0000002618057812 */ /* 0x002fc600078efe19 */
[----:B------:R0:W-:Y:S04]  /*25620*/  STL [R1+0x48], R6 ;  /* 0x0000480601007387 */ /* 0x0001e80000100800 */
[----:B------:R1:W-:Y:S01]  /*25630*/  STL [R1+0x50], R5 ;  /* 0x0000500501007387 */ /* 0x0003e20000100800 */
[----:B0-----:R-:W-:-:S03]  /*25640*/  LOP3.LUT R6, R24, 0x2a, R25, 0xfe, !PT ;  /* 0x0000002a18067812 */ /* 0x001fc600078efe19 */
[----:B------:R0:W-:Y:S01]  /*25650*/  STL [R1+0x54], R7 ;  /* 0x0000540701007387 */ /* 0x0001e20000100800 */
[----:B-1----:R-:W-:-:S03]  /*25660*/  LOP3.LUT R5, R24, 0x2c, R25, 0xfe, !PT ;  /* 0x0000002c18057812 */ /* 0x002fc600078efe19 */
[----:B------:R1:W-:Y:S04]  /*25670*/  STL [R1+0x58], R6 ;  /* 0x0000580601007387 */ /* 0x0003e80000100800 */
[----:B------:R3:W-:Y:S01]  /*25680*/  STL [R1+0x5c], R5 ;  /* 0x00005c0501007387 */ /* 0x0007e20000100800 */
[C-C-:B0-----:R-:W-:Y:S02]  /*25690*/  LOP3.LUT R7, R24.reuse, 0x2e, R25.reuse, 0xfe, !PT ;  /* 0x0000002e18077812 */ /* 0x141fe400078efe19 */
[----:B-1----:R-:W-:-:S03]  /*256a0*/  LOP3.LUT R6, R24, 0x30, R25, 0xfe, !PT ;  /* 0x0000003018067812 */ /* 0x002fc600078efe19 */
[----:B------:R0:W-:Y:S01]  /*256b0*/  STL [R1+0x60], R7 ;  /* 0x0000600701007387 */ /* 0x0001e20000100800 */
[----:B---3--:R-:W-:-:S03]  /*256c0*/  LOP3.LUT R5, R24, 0x32, R25, 0xfe, !PT ;  /* 0x0000003218057812 */ /* 0x008fc600078efe19 */
        /* <DEDUP_REMOVED lines=10> */
[----:B------:R-:W-:Y:S01]  /*25770*/  STL [R1+0x7c], R7 ;  /* 0x00007c0701007387 */ /* 0x000fe20000100800 */
[----:B---3--:R-:W-:-:S03]  /*25780*/  LOP3.LUT R5, R24, 0x3e, R25, 0xfe, !PT ;  /* 0x0000003e18057812 */ /* 0x008fc600078efe19 */
[----:B------:R0:W-:Y:S01]  /*25790*/  STL [R1+0x80], R6 ;  /* 0x0000800601007387 */ /* 0x0001e20000100800 */
[----:B------:R-:W-:-:S03]  /*257a0*/  LOP3.LUT R11, R24, 0x46, R25, 0xfe, !PT ;  /* 0x00000046180b7812 */ /* 0x000fc600078efe19 */
[----:B------:R-:W-:Y:S04]  /*257b0*/  STL [R1+0x984], R29 ;  /* 0x0009841d01007387 */ /* 0x000fe80000100800 */
[----:B------:R1:W-:Y:S01]  /*257c0*/  STL [R1+0x84], R5 ;  /* 0x0000840501007387 */ /* 0x0003e20000100800 */
[C-C-:B0-----:R-:W-:Y:S02]  /*257d0*/  LOP3.LUT R6, R24.reuse, 0x42, R25.reuse, 0xfe, !PT ;  /* 0x0000004218067812 */ /* 0x141fe400078efe19 */
[----:B------:R-:W-:-:S03]  /*257e0*/  LOP3.LUT R9, R24, 0x4a, R25, 0xfe, !PT ;  /* 0x0000004a18097812 */ /* 0x000fc600078efe19 */
[----:B------:R0:W-:Y:S01]  /*257f0*/  STL [R1+0x8c], R6 ;  /* 0x00008c0601007387 */ /* 0x0001e20000100800 */
[----:B-1----:R-:W-:-:S03]  /*25800*/  LOP3.LUT R5, R24, 0x44, R25, 0xfe, !PT ;  /* 0x0000004418057812 */ /* 0x002fc600078efe19 */
[----:B------:R-:W-:Y:S04]  /*25810*/  STL [R1+0x988], R11 ;  /* 0x0009880b01007387 */ /* 0x000fe80000100800 */
[----:B------:R1:W-:Y:S01]  /*25820*/  STL [R1+0x90], R5 ;  /* 0x0000900501007387 */ /* 0x0003e20000100800 */
[----:B0-----:R-:W-:-:S03]  /*25830*/  LOP3.LUT R6, R24, 0x4c, R25, 0xfe, !PT ;  /* 0x0000004c18067812 */ /* 0x001fc600078efe19 */
[----:B------:R-:W-:Y:S01]  /*25840*/  STL [R1+0x98c], R9 ;  /* 0x00098c0901007387 */ /* 0x000fe20000100800 */
[C-C-:B------:R-:W-:Y:S02]  /*25850*/  LOP3.LUT R7, R24.reuse, 0x4e, R25.reuse, 0xfe, !PT ;  /* 0x0000004e18077812 */ /* 0x140fe400078efe19 */
[----:B-1----:R-:W-:-:S05]  /*25860*/  LOP3.LUT R5, R24, 0x48, R25, 0xfe, !PT ;  /* 0x0000004818057812 */ /* 0x002fca00078efe19 */
        /* <DEDUP_REMOVED lines=17> */
[----:B------:R0:W-:Y:S04]  /*25980*/  STL [R1+0xc0], R5 ;  /* 0x0000c00501007387 */ /* 0x0001e80000100800 */
[----:B------:R1:W-:Y:S01]  /*25990*/  STL [R1+0xc4], R6 ;  /* 0x0000c40601007387 */ /* 0x0003e20000100800 */
[----:B0-----:R-:W-:-:S03]  /*259a0*/  LOP3.LUT R5, R24, 0x60, R25, 0xfe, !PT ;  /* 0x0000006018057812 */ /* 0x001fc600078efe19 */
[----:B--2---:R-:W-:Y:S01]  /*259b0*/  STL.64 [R1+0x18], R14 ;  /* 0x0000180e01007387 */ /* 0x004fe20000100a00 */
[----:B-1----:R-:W-:-:S03]  /*259c0*/  LOP3.LUT R6, R24, 0x62, R25, 0xfe, !PT ;  /* 0x0000006218067812 */ /* 0x002fc600078efe19 */
[----:B------:R-:W-:Y:S04]  /*259d0*/  STL [R1+0xc8], R5 ;  /* 0x0000c80501007387 */ /* 0x000fe80000100800 */
[----:B------:R-:W0:Y:S04]  /*259e0*/  LDS.64 R14, [R26+0x400] ;  /* 0x000400001a0e7984 */ /* 0x000e280000000a00 */
[----:B------:R-:W-:Y:S04]  /*259f0*/  STL [R1+0xcc], R6 ;  /* 0x0000cc0601007387 */ /* 0x000fe80000100800 */
[----:B------:R-:W1:Y:S04]  /*25a00*/  LDS.64 R6, [R27+0x400] ;  /* 0x000400001b067984 */ /* 0x000e680000000a00 */
[----:B0-----:R-:W-:Y:S04]  /*25a10*/  STL.64 [R1+0x8], R14 ;  /* 0x0000080e01007387 */ /* 0x001fe80000100a00 */
[----:B-1----:R-:W-:Y:S01]  /*25a20*/  STL [R1+0x2c], R7 ;  /* 0x00002c0701007387 */ /* 0x002fe20000100800 */
[----:B------:R-:W-:-:S03]  /*25a30*/  IMAD.MOV.U32 R9, RZ, RZ, R6 ;  /* 0x000000ffff097224 */ /* 0x000fc600078e0006 */
[----:B------:R-:W0:Y:S01]  /*25a40*/  LDS.64 R6, [R17+0x400] ;  /* 0x0004000011067984 */ /* 0x000e220000000a00 */
[C-C-:B------:R-:W-:Y:S02]  /*25a50*/  LOP3.LUT R5, R24.reuse, 0x64, R25.reuse, 0xfe, !PT ;  /* 0x0000006418057812 */ /* 0x140fe400078efe19 */
[C-C-:B------:R-:W-:Y:S01]  /*25a60*/  LOP3.LUT R11, R24.reuse, 0x68, R25.reuse, 0xfe, !PT ;  /* 0x00000068180b7812 */ /* 0x140fe200078efe19 */
[----:B------:R-:W1:Y:S04]  /*25a70*/  LDS.64 R16, [R0+0x800] ;  /* 0x0008000000107984 */ /* 0x000e680000000a00 */
[----:B------:R2:W-:Y:S02]  /*25a80*/  STL [R1+0xd0], R5 ;  /* 0x0000d00501007387 */ /* 0x0005e40000100800 */
[----:B--2---:R-:W-:-:S02]  /*25a90*/  LOP3.LUT R5, R24, 0x66, R25, 0xfe, !PT ;  /* 0x0000006618057812 */ /* 0x004fc400078efe19 */
[--C-:B------:R-:W-:Y:S02]  /*25aa0*/  LOP3.LUT R14, R24, 0x72, R25.reuse, 0xfe, !PT ;  /* 0x00000072180e7812 */ /* 0x100fe400078efe19 */
[C---:B------:R-:W-:Y:S01]  /*25ab0*/  ISETP.LT.AND P4, PT, R4.reuse, c[0x0][0x17c], !P0 ;  /* 0x00005f0004007a0c */ /* 0x040fe20004781270 */
[----:B------:R-:W-:Y:S01]  /*25ac0*/  IMAD R4, R4, c[0x0][0x198], RZ ;  /* 0x0000660004047a24 */ /* 0x000fe200078e02ff */
[----:B0-----:R0:W-:Y:S04]  /*25ad0*/  STL [R1+0x990], R7 ;  /* 0x0009900701007387 */ /* 0x0011e80000100800 */
[----:B------:R2:W-:Y:S04]  /*25ae0*/  STL [R1+0xd4], R5 ;  /* 0x0000d40501007387 */ /* 0x0005e80000100800 */
[----:B------:R3:W-:Y:S01]  /*25af0*/  STL [R1+0xd8], R11 ;  /* 0x0000d80b01007387 */ /* 0x0007e20000100800 */
[----:B0-----:R-:W-:-:S02]  /*25b00*/  LOP3.LUT R7, R24, 0x6c, R25, 0xfe, !PT ;  /* 0x0000006c18077812 */ /* 0x001fc400078efe19 */
[C-C-:B--2---:R-:W-:Y:S02]  /*25b10*/  LOP3.LUT R5, R24.reuse, 0x6a, R25.reuse, 0xfe, !PT ;  /* 0x0000006a18057812 */ /* 0x144fe400078efe19 */
[----:B---3--:R-:W-:-:S03]  /*25b20*/  LOP3.LUT R11, R24, 0x6e, R25, 0xfe, !PT ;  /* 0x0000006e180b7812 */ /* 0x008fc600078efe19 */
[----:B------:R0:W-:Y:S04]  /*25b30*/  STL [R1+0xdc], R5 ;  /* 0x0000dc0501007387 */ /* 0x0001e80000100800 */
[----:B------:R2:W-:Y:S01]  /*25b40*/  STL [R1+0xe0], R7 ;  /* 0x0000e00701007387 */ /* 0x0005e20000100800 */
[----:B0-----:R-:W-:-:S03]  /*25b50*/  LOP3.LUT R5, R24, 0x70, R25, 0xfe, !PT ;  /* 0x0000007018057812 */ /* 0x001fc600078efe19 */
[----:B--2---:R-:W2:Y:S04]  /*25b60*/  LDL.LU R7, [R1+0x8] ;  /* 0x0000080001077983 */ /* 0x004ea80000300800 */
[----:B------:R0:W-:Y:S04]  /*25b70*/  STL [R1+0xe4], R11 ;  /* 0x0000e40b01007387 */ /* 0x0001e80000100800 */
[----:B------:R3:W-:Y:S04]  /*25b80*/  STL [R1+0xe8], R5 ;  /* 0x0000e80501007387 */ /* 0x0007e80000100800 */
[----:B------:R4:W-:Y:S01]  /*25b90*/  STL [R1+0xf0], R14 ;  /* 0x0000f00e01007387 */ /* 0x0009e20000100800 */
[----:B0-----:R-:W-:-:S02]  /*25ba0*/  LOP3.LUT R11, R24, 0x74, R25, 0xfe, !PT ;  /* 0x00000074180b7812 */ /* 0x001fc400078efe19 */
[----:B---3--:R-:W-:-:S03]  /*25bb0*/  LOP3.LUT R5, R24, 0x76, R25, 0xfe, !PT ;  /* 0x0000007618057812 */ /* 0x008fc600078efe19 */
[----:B------:R0:W-:Y:S01]  /*25bc0*/  STL [R1+0xf4], R11 ;  /* 0x0000f40b01007387 */ /* 0x0001e20000100800 */
[----:B----4-:R-:W-:-:S03]  /*25bd0*/  LOP3.LUT R14, R24, 0x78, R25, 0xfe, !PT ;  /* 0x00000078180e7812 */ /* 0x010fc600078efe19 */
[----:B------:R3:W-:Y:S04]  /*25be0*/  STL [R1+0xf8], R5 ;  /* 0x0000f80501007387 */ /* 0x0007e80000100800 */
[----:B------:R4:W-:Y:S01]  /*25bf0*/  STL [R1+0xfc], R14 ;  /* 0x0000fc0e01007387 */ /* 0x0009e20000100800 */
[C-C-:B0-----:R-:W-:Y:S02]  /*25c00*/  LOP3.LUT R11, R24.reuse, 0x7a, R25.reuse, 0xfe, !PT ;  /* 0x0000007a180b7812 */ /* 0x141fe400078efe19 */
[----:B---3--:R-:W-:-:S03]  /*25c10*/  LOP3.LUT R5, R24, 0x7c, R25, 0xfe, !PT ;  /* 0x0000007c18057812 */ /* 0x008fc600078efe19 */
[----:B------:R-:W-:Y:S01]  /*25c20*/  STL [R1+0x100], R11 ;  /* 0x0001000b01007387 */ /* 0x000fe20000100800 */
[----:B----4-:R-:W-:-:S03]  /*25c30*/  LEA R14, P6, R4, R2, 0x1 ;  /* 0x00000002040e7211 */ /* 0x010fc600078c08ff */
[----:B------:R-:W-:Y:S01]  /*25c40*/  STL [R1+0x104], R5 ;  /* 0x0001040501007387 */ /* 0x000fe20000100800 */
[----:B------:R-:W-:-:S03]  /*25c50*/  LEA.HI.X.SX32 R15, R4, R3, 0x1, P6 ;  /* 0x00000003040f7211 */ /* 0x000fc600030f0eff */
[----:B------:R-:W0:Y:S04]  /*25c60*/  LDS.64 R4, [R27+0x800] ;  /* 0x000800001b047984 */ /* 0x000e280000000a00 */
[----:B-1----:R-:W-:Y:S04]  /*25c70*/  STL [R1+0x34], R17 ;  /* 0x0000341101007387 */ /* 0x002fe80000100800 */
[----:B------:R-:W-:Y:S04]  /*25c80*/  STL [R1+0x4], R19 ;  /* 0x0000041301007387 */ /* 0x000fe80000100800 */
[----:B0-----:R0:W-:Y:S04]  /*25c90*/  STL [R1+0x994], R5 ;  /* 0x0009940501007387 */ /* 0x0011e80000100800 */
[----:B0-----:R-:W3:Y:S01]  /*25ca0*/  LDL.LU R5, [R1+0x18] ;  /* 0x0000180001057983 */ /* 0x001ee20000300800 */
[----:B------:R-:W-:-:S02]  /*25cb0*/  LOP3.LUT R13, R24, 0xa, R25, 0xfe, !PT ;  /* 0x0000000a180d7812 */ /* 0x000fc400078efe19 */
[--C-:B------:R-:W-:Y:S02]  /*25cc0*/  LOP3.LUT R12, R24, 0xc, R25.reuse, 0xfe, !PT ;  /* 0x0000000c180c7812 */ /* 0x100fe400078efe19 */
[C---:B------:R-:W-:Y:S01]  /*25cd0*/  ISETP.LT.AND P3, PT, R13.reuse, c[0x0][0x17c], !P0 ;  /* 0x00005f000d007a0c */ /* 0x040fe20004761270 */
[----:B------:R-:W-:Y:S01]  /*25ce0*/  IMAD R13, R13, c[0x0][0x198], RZ ;  /* 0x000066000d0d7a24 */ /* 0x000fe200078e02ff */
[C---:B------:R-:W-:Y:S01]  /*25cf0*/  ISETP.LT.AND P2, PT, R12.reuse, c[0x0][0x17c], !P0 ;  /* 0x00005f000c007a0c */ /* 0x040fe20004741270 */
[----:B------:R-:W-:Y:S01]  /*25d00*/  IMAD R12, R12, c[0x0][0x198], RZ ;  /* 0x000066000c0c7a24 */ /* 0x000fe200078e02ff */
[----:B------:R-:W-:Y:S01]  /*25d10*/  LOP3.LUT R19, R24, 0x7e, R25, 0xfe, !PT ;  /* 0x0000007e18137812 */ /* 0x000fe200078efe19 */
[----:B------:R-:W-:Y:S01]  /*25d20*/  IMAD.MOV.U32 R11, RZ, RZ, R16 ;  /* 0x000000ffff0b7224 */ /* 0x000fe200078e0010 */
[CC--:B------:R-:W-:Y:S01]  /*25d30*/  LEA R16, P5, R13.reuse, R2.reuse, 0x1 ;  /* 0x000000020d107211 */ /* 0x0c0fe200078a08ff */
[----:B------:R-:W-:Y:S01]  /*25d40*/  IMAD.MOV.U32 R29, RZ, RZ, R18 ;  /* 0x000000ffff1d7224 */ /* 0x000fe200078e0012 */
[----:B------:R-:W-:Y:S01]  /*25d50*/  LEA R18, P6, R12, R2, 0x1 ;  /* 0x000000020c127211 */ /* 0x000fe200078c08ff */
[----:B------:R0:W-:Y:S01]  /*25d60*/  STL [R1+0xec], R19 ;  /* 0x0000ec1301007387 */ /* 0x0001e20000100800 */
[----:B------:R-:W-:-:S02]  /*25d70*/  LEA.HI.X.SX32 R17, R13, R3, 0x1, P5 ;  /* 0x000000030d117211 */ /* 0x000fc400028f0eff */
[----:B------:R-:W-:Y:S02]  /*25d80*/  LOP3.LUT R13, R0, 0x18, RZ, 0x3c, !PT ;  /* 0x00000018000d7812 */ /* 0x000fe400078e3cff */
[----:B0-----:R-:W-:-:S04]  /*25d90*/  LEA.HI.X.SX32 R19, R12, R3, 0x1, P6 ;  /* 0x000000030c137211 */ /* 0x001fc800030f0eff */
[----:B------:R-:W0:Y:S04]  /*25da0*/  LDS.64 R12, [R13+0x800] ;  /* 0x000800000d0c7984 */ /* 0x000e280000000a00 */
[----:B---3--:R-:W-:Y:S04]  /*25db0*/  @P4 STG.E.U16 [R14.64], R5 ;  /* 0x000000050e004986 */ /* 0x008fe8000c101508 */
[----:B--2---:R-:W-:Y:S04]  /*25dc0*/  @P3 STG.E.U16 [R16.64], R7 ;  /* 0x0000000710003986 */ /* 0x004fe8000c101508 */
[----:B------:R-:W-:Y:S04]  /*25dd0*/  @P2 STG.E.U16 [R18.64], R9 ;  /* 0x0000000912002986 */ /* 0x000fe8000c101508 */
[----:B------:R1:W2:Y:S01]  /*25de0*/  LDS.64 R18, [R0+0xc00] ;  /* 0x000c000000127984 */ /* 0x0002a20000000a00 */
[----:B------:R-:W-:-:S02]  /*25df0*/  LOP3.LUT R22, R24, 0xe, R25, 0xfe, !PT ;  /* 0x0000000e18167812 */ /* 0x000fc400078efe19 */
[--C-:B------:R-:W-:Y:S01]  /*25e00*/  LOP3.LUT R21, R24, 0x10, R25.reuse, 0xfe, !PT ;  /* 0x0000001018157812 */ /* 0x100fe200078efe19 */
[----:B------:R-:W-:Y:S04]  /*25e10*/  LDS.64 R16, [R27+0xc00] ;  /* 0x000c00001b107984 */ /* 0x000fe80000000a00 */
[----:B-1----:R-:W3:Y:S01]  /*25e20*/  LDL.LU R0, [R1+0x20] ;  /* 0x0000200001007983 */ /* 0x002ee20000300800 */
[C---:B------:R-:W-:Y:S01]  /*25e30*/  ISETP.LT.AND P1, PT, R22.reuse, c[0x0][0x17c], !P0 ;  /* 0x00005f0016007a0c */ /* 0x040fe20004721270 */
[----:B------:R-:W-:Y:S01]  /*25e40*/  IMAD R22, R22, c[0x0][0x198], RZ ;  /* 0x0000660016167a24 */ /* 0x000fe200078e02ff */
[C-C-:B------:R-:W-:Y:S02]  /*25e50*/  LOP3.LUT R20, R24.reuse, 0x12, R25.reuse, 0xfe, !PT ;  /* 0x0000001218147812 */ /* 0x140fe400078efe19 */
[----:B------:R-:W-:-:S02]  /*25e60*/  LOP3.LUT R23, R24, 0x14, R25, 0xfe, !PT ;  /* 0x0000001418177812 */ /* 0x000fc400078efe19 */
[C-C-:B------:R-:W-:Y:S02]  /*25e70*/  LOP3.LUT R10, R24.reuse, 0x18, R25.reuse, 0xfe, !PT ;  /* 0x00000018180a7812 */ /* 0x140fe400078efe19 */
[C-C-:B------:R-:W-:Y:S02]  /*25e80*/  LOP3.LUT R28, R24.reuse, 0x1e, R25.reuse, 0xfe, !PT ;  /* 0x0000001e181c7812 */ /* 0x140fe400078efe19 */
[----:B------:R-:W-:Y:S01]  /*25e90*/  LOP3.LUT R8, R24, 0x24, R25, 0xfe, !PT ;  /* 0x0000002418087812 */ /* 0x000fe200078efe19 */
[C---:B------:R-:W-:Y:S01]  /*25ea0*/  IMAD R15, R21.reuse, c[0x0][0x198], RZ ;  /* 0x00006600150f7a24 */ /* 0x040fe200078e02ff */
[----:B------:R-:W-:Y:S02]  /*25eb0*/  LEA R24, P5, R22, R2, 0x1 ;  /* 0x0000000216187211 */ /* 0x000fe400078a08ff */
[----:B------:R-:W-:Y:S01]  /*25ec0*/  ISETP.LT.AND P4, PT, R21, c[0x0][0x17c], !P0 ;  /* 0x00005f0015007a0c */ /* 0x000fe20004781270 */
[----:B------:R-:W-:Y:S01]  /*25ed0*/  IMAD R14, R20, c[0x0][0x198], RZ ;  /* 0x00006600140e7a24 */ /* 0x000fe200078e02ff */
[----:B------:R-:W-:-:S02]  /*25ee0*/  LEA.HI.X.SX32 R25, R22, R3, 0x1, P5 ;  /* 0x0000000316197211 */ /* 0x000fc400028f0eff */
[----:B------:R-:W-:Y:S02]  /*25ef0*/  ISETP.LT.AND P2, PT, R20, c[0x0][0x17c], !P0 ;  /* 0x00005f0014007a0c */ /* 0x000fe40004741270 */
[----:B------:R1:W4:Y:S01]  /*25f00*/  LDS.64 R20, [R26+0xc00] ;  /* 0x000c00001a147984 */ /* 0x0003220000000a00 */
[C---:B------:R-:W-:Y:S01]  /*25f10*/  ISETP.LT.AND P3, PT, R23.reuse, c[0x0][0x17c], !P0 ;  /* 0x00005f0017007a0c */ /* 0x040fe20004761270 */
[----:B------:R-:W-:Y:S02]  /*25f20*/  IMAD R23, R23, c[0x0][0x198], RZ ;  /* 0x0000660017177a24 */ /* 0x000fe400078e02ff */
[----:B------:R0:W-:Y:S01]  /*25f30*/  @P1 STG.E.U16 [R24.64], R6 ;  /* 0x0000000618001986 */ /* 0x0001e2000c101508 */
[----:B-1----:R-:W-:-:S04]  /*25f40*/  LEA R26, P6, R15, R2, 0x1 ;  /* 0x000000020f1a7211 */ /* 0x002fc800078c08ff */
[-C--:B------:R-:W-:Y:S02]  /*25f50*/  LEA.HI.X.SX32 R27, R15, R3.reuse, 0x1, P6 ;  /* 0x000000030f1b7211 */ /* 0x080fe400030f0eff */
[CC--:B------:R-:W-:Y:S01]  /*25f60*/  LEA R22, P6, R23.reuse, R2.reuse, 0x1 ;  /* 0x0000000217167211 */ /* 0x0c0fe200078c08ff */
[----:B------:R-:W2:Y:S01]  /*25f70*/  LDL.LU R15, [R1+0x64] ;  /* 0x00006400010f7983 */ /* 0x000ea20000300800 */
[C---:B0-----:R-:W-:Y:S02]  /*25f80*/  LEA R24, P5, R14.reuse, R2, 0x1 ;  /* 0x000000020e187211 */ /* 0x041fe400078a08ff */
[-C--:B------:R-:W-:Y:S01]  /*25f90*/  LEA.HI.X.SX32 R23, R23, R3.reuse, 0x1, P6 ;  /* 0x0000000317177211 */ /* 0x080fe200030f0eff */
[----:B------:R-:W-:Y:S01]  /*25fa0*/  @P4 STG.E.U16 [R26.64], R11 ;  /* 0x0000000b1a004986 */ /* 0x000fe2000c101508 */
[----:B------:R-:W-:-:S05]  /*25fb0*/  LEA.HI.X.SX32 R25, R14, R3, 0x1, P5 ;  /* 0x000000030e197211 */ /* 0x000fca00028f0eff */
[----:B------:R0:W-:Y:S04]  /*25fc0*/  @P2 STG.E.U16 [R24.64], R29 ;  /* 0x0000001d18002986 */ /* 0x0001e8000c101508 */
[----:B------:R-:W-:Y:S01]  /*25fd0*/  @P3 STG.E.U16 [R22.64], R4 ;  /* 0x0000000416003986 */ /* 0x000fe2000c101508 */
[----:B------:R-:W-:-:S03]  /*25fe0*/  ISETP.LT.AND P3, PT, R10, c[0x0][0x17c], !P0 ;  /* 0x00005f000a007a0c */ /* 0x000fc60004761270 */
[----:B0-----:R-:W4:Y:S04]  /*25ff0*/  LDL.LU R25, [R1+0x38] ;  /* 0x0000380001197983 */ /* 0x001f280000300800 */
[----:B------:R-:W4:Y:S01]  /*26000*/  LDL.LU R24, [R1+0x3c] ;  /* 0x00003c0001187983 */ /* 0x000f220000300800 */
[C---:B---3--:R-:W-:Y:S01]  /*26010*/  ISETP.LT.AND P1, PT, R0.reuse, c[0x0][0x17c], !P0 ;  /* 0x00005f0000007a0c */ /* 0x048fe20004721270 */
[----:B------:R-:W-:-:S05]  /*26020*/  IMAD R0, R0, c[0x0][0x198], RZ ;  /* 0x0000660000007a24 */ /* 0x000fca00078e02ff */
[----:B------:R-:W-:-:S04]  /*26030*/  LEA R26, P4, R0, R2, 0x1 ;  /* 0x00000002001a7211 */ /* 0x000fc800078808ff */
[----:B------:R-:W-:Y:S01]  /*26040*/  LEA.HI.X.SX32 R27, R0, R3, 0x1, P4 ;  /* 0x00000003001b7211 */ /* 0x000fe200020f0eff */
[----:B------:R-:W-:Y:S02]  /*26050*/  IMAD R0, R10, c[0x0][0x198], RZ ;  /* 0x000066000a007a24 */ /* 0x000fe400078e02ff */
[----:B------:R-:W3:Y:S04]  /*26060*/  LDL.LU R10, [R1+0x10] ;  /* 0x00001000010a7983 */ /* 0x000ee80000300800 */
[----:B------:R0:W-:Y:S02]  /*26070*/  @P1 STG.E.U16 [R26.64], R12 ;  /* 0x0000000c1a001986 */ /* 0x0001e4000c101508 */
[----:B0-----:R-:W-:-:S04]  /*26080*/  LEA R26, P1, R0, R2, 0x1 ;  /* 0x00000002001a7211 */ /* 0x001fc800078208ff */
[----:B------:R-:W-:Y:S01]  /*26090*/  LEA.HI.X.SX32 R27, R0, R3, 0x1, P1 ;  /* 0x00000003001b7211 */ /* 0x000fe200008f0eff */
[C---:B------:R-:W-:Y:S01]  /*260a0*/  IMAD R0, R28.reuse, c[0x0][0x198], RZ ;  /* 0x000066001c007a24 */ /* 0x040fe200078e02ff */
[----:B------:R-:W-:Y:S01]  /*260b0*/  ISETP.LT.AND P1, PT, R28, c[0x0][0x17c], !P0 ;  /* 0x00005f001c007a0c */ /* 0x000fe20004721270 */
[----:B--2---:R-:W0:Y:S04]  /*260c0*/  LDS.64 R14, [R15+0xc00] ;  /* 0x000c00000f0e7984 */ /* 0x004e280000000a00 */
[----:B------:R-:W2:Y:S04]  /*260d0*/  LDL.LU R28, [R1+0x9a0] ;  /* 0x0009a000011c7983 */ /* 0x000ea80000300800 */
[----:B------:R1:W-:Y:S04]  /*260e0*/  @P3 STG.E.U16 [R26.64], R18 ;  /* 0x000000121a003986 */ /* 0x0003e8000c101508 */
[----:B-1----:R-:W2:Y:S01]  /*260f0*/  LDL.LU R27, [R1+0x44] ;  /* 0x00004400011b7983 */ /* 0x002ea20000300800 */
[C---:B----4-:R-:W-:Y:S01]  /*26100*/  ISETP.LT.AND P2, PT, R25.reuse, c[0x0][0x17c], !P0 ;  /* 0x00005f0019007a0c */ /* 0x050fe20004741270 */
[----:B------:R-:W-:Y:S01]  /*26110*/  IMAD R25, R25, c[0x0][0x198], RZ ;  /* 0x0000660019197a24 */ /* 0x000fe200078e02ff */
[C---:B------:R-:W-:Y:S01]  /*26120*/  ISETP.LT.AND P4, PT, R24.reuse, c[0x0][0x17c], !P0 ;  /* 0x00005f0018007a0c */ /* 0x040fe20004781270 */
[----:B------:R-:W-:-:S03]  /*26130*/  IMAD R23, R24, c[0x0][0x198], RZ ;  /* 0x0000660018177a24 */ /* 0x000fc600078e02ff */
[----:B------:R-:W-:-:S04]  /*26140*/  LEA R24, P5, R25, R2, 0x1 ;  /* 0x0000000219187211 */ /* 0x000fc800078a08ff */
[----:B------:R-:W-:Y:S02]  /*26150*/  LEA.HI.X.SX32 R25, R25, R3, 0x1, P5 ;  /* 0x0000000319197211 */ /* 0x000fe400028f0eff */
[----:B------:R-:W-:-:S03]  /*26160*/  LEA R26, P3, R0, R2, 0x1 ;  /* 0x00000002001a7211 */ /* 0x000fc600078608ff */
[----:B------:R1:W-:Y:S04]  /*26170*/  @P2 STG.E.U16 [R24.64], R20 ;  /* 0x0000001418002986 */ /* 0x0003e8000c101508 */
[----:B-1----:R-:W4:Y:S01]  /*26180*/  LDL.LU R25, [R1+0x58] ;  /* 0x0000580001197983 */ /* 0x002f220000300800 */
[C---:B--2---:R-:W-:Y:S01]  /*26190*/  ISETP.LT.AND P2, PT, R27.reuse, c[0x0][0x17c], !P0 ;  /* 0x00005f001b007a0c */ /* 0x044fe20004741270 */
[----:B------:R-:W-:Y:S01]  /*261a0*/  IMAD R24, R27, c[0x0][0x198], RZ ;  /* 0x000066001b187a24 */ /* 0x000fe200078e02ff */
[----:B------:R-:W-:Y:S02]  /*261b0*/  LEA.HI.X.SX32 R27, R0, R3, 0x1, P3 ;  /* 0x00000003001b7211 */ /* 0x000fe400018f0eff */
[----:B------:R-:W2:Y:S01]  /*261c0*/  LDL.LU R0, [R1+0x48] ;  /* 0x0000480001007983 */ /* 0x000ea20000300800 */
[----:B------:R-:W-:-:S04]  /*261d0*/  LEA R22, P6, R23, R2, 0x1 ;  /* 0x0000000217167211 */ /* 0x000fc800078c08ff */
[----:B------:R-:W-:-:S05]  /*261e0*/  LEA.HI.X.SX32 R23, R23, R3, 0x1, P6 ;  /* 0x0000000317177211 */ /* 0x000fca00030f0eff */
[----:B------:R1:W-:Y:S04]  /*261f0*/  @P4 STG.E.U16 [R22.64], R16 ;  /* 0x0000001016004986 */ /* 0x0003e8000c101508 */
[----:B0-----:R0:W-:Y:S01]  /*26200*/  @P1 STG.E.U16 [R26.64], R14 ;  /* 0x0000000e1a001986 */ /* 0x0011e2000c101508 */
[----:B------:R-:W-:Y:S02]  /*26210*/  PRMT R28, R28, 0x7632, R28 ;  /* 0x000076321c1c7816 */ /* 0x000fe4000000001c */
[----:B-1----:R-:W-:-:S04]  /*26220*/  LEA R22, P4, R24, R2, 0x1 ;  /* 0x0000000218167211 */ /* 0x002fc800078808ff */
[----:B------:R-:W-:Y:S01]  /*26230*/  LEA.HI.X.SX32 R23, R24, R3, 0x1, P4 ;  /* 0x0000000318177211 */ /* 0x000fe200020f0eff */
[C---:B------:R-:W-:Y:S01]  /*26240*/  IMAD R24, R8.reuse, c[0x0][0x198], RZ ;  /* 0x0000660008187a24 */ /* 0x040fe200078e02ff */
[----:B------:R-:W-:Y:S02]  /*26250*/  ISETP.LT.AND P1, PT, R8, c[0x0][0x17c], !P0 ;  /* 0x00005f0008007a0c */ /* 0x000fe40004721270 */
[----:B------:R-:W4:Y:S04]  /*26260*/  LDL.LU R8, [R1+0x99c] ;  /* 0x00099c0001087983 */ /* 0x000f280000300800 */
[----:B------:R1:W-:Y:S01]  /*26270*/  @P2 STG.E.U16 [R22.64], R28 ;  /* 0x0000001c16002986 */ /* 0x0003e2000c101508 */
[C---:B--2---:R-:W-:Y:S01]  /*26280*/  ISETP.LT.AND P3, PT, R0.reuse, c[0x0][0x17c], !P0 ;  /* 0x00005f0000007a0c */ /* 0x044fe20004761270 */
[----:B------:R-:W-:-:S05]  /*26290*/  IMAD R0, R0, c[0x0][0x198], RZ ;  /* 0x0000660000007a24 */ /* 0x000fca00078e02ff */
[----:B0-----:R-:W-:-:S04]  /*262a0*/  LEA R26, P5, R0, R2, 0x1 ;  /* 0x00000002001a7211 */ /* 0x001fc800078a08ff */
[----:B------:R-:W-:Y:S02]  /*262b0*/  LEA.HI.X.SX32 R27, R0, R3, 0x1, P5 ;  /* 0x00000003001b7211 */ /* 0x000fe400028f0eff */
[----:B---3--:R-:W-:Y:S02]  /*262c0*/  PRMT R0, R10, 0x7632, R0 ;  /* 0x000076320a007816 */ /* 0x008fe40000000000 */
[----:B------:R-:W2:Y:S04]  /*262d0*/  LDL.LU R10, [R1+0x998] ;  /* 0x00099800010a7983 */ /* 0x000ea80000300800 */
[----:B-1----:R-:W3:Y:S04]  /*262e0*/  LDL.LU R28, [R1+0x14] ;  /* 0x00001400011c7983 */ /* 0x002ee80000300800 */
[----:B------:R0:W-:Y:S04]  /*262f0*/  @P3 STG.E.U16 [R26.64], R0 ;  /* 0x000000001a003986 */ /* 0x0001e8000c101508 */
[----:B0-----:R-:W3:Y:S04]  /*26300*/  LDL.LU R26, [R1+0x50] ;  /* 0x00005000011a7983 */ /* 0x001ee80000300800 */
[----:B------:R-:W3:Y:S01]  /*26310*/  LDL.LU R27, [R1+0x54] ;  /* 0x00005400011b7983 */ /* 0x000ee20000300800 */
[----:B------:R-:W-:-:S04]  /*26320*/  LEA R22, P2, R24, R2, 0x1 ;  /* 0x0000000218167211 */ /* 0x000fc800078408ff */
[----:B------:R-:W-:Y:S02]  /*26330*/  LEA.HI.X.SX32 R23, R24, R3, 0x1, P2 ;  /* 0x0000000318177211 */ /* 0x000fe400010f0eff */
[----:B----4-:R-:W-:Y:S02]  /*26340*/  PRMT R8, R8, 0x7632, R8 ;  /* 0x0000763208087816 */ /* 0x010fe40000000008 */
[----:B------:R-:W-:Y:S02]  /*26350*/  PRMT R6, R7, 0x7632, R6 ;  /* 0x0000763207067816 */ /* 0x000fe40000000006 */
[----:B--2---:R-:W-:-:S05]  /*26360*/  PRMT R4, R10, 0x7632, R4 ;  /* 0x000076320a047816 */ /* 0x004fca0000000004 */
[----:B------:R0:W-:Y:S01]  /*26370*/  @P1 STG.E.U16 [R22.64], R4 ;  /* 0x0000000416001986 */ /* 0x0001e2000c101508 */
[----:B------:R-:W-:Y:S01]  /*26380*/  ISETP.LT.AND P1, PT, R25, c[0x0][0x17c], !P0 ;  /* 0x00005f0019007a0c */ /* 0x000fe20004721270 */
[C---:B---3--:R-:W-:Y:S01]  /*26390*/  IMAD R10, R26.reuse, c[0x0][0x198], RZ ;  /* 0x000066001a0a7a24 */ /* 0x048fe200078e02ff */
[----:B------:R-:W-:Y:S01]  /*263a0*/  ISETP.LT.AND P3, PT, R26, c[0x0][0x17c], !P0 ;  /* 0x00005f001a007a0c */ /* 0x000fe20004761270 */
[----:B------:R-:W-:-:S03]  /*263b0*/  IMAD R0, R27, c[0x0][0x198], RZ ;  /* 0x000066001b007a24 */ /* 0x000fc600078e02ff */
[-C--:B0-----:R-:W-:Y:S02]  /*263c0*/  LEA R22, P4, R10, R2.reuse, 0x1 ;  /* 0x000000020a167211 */ /* 0x081fe400078808ff */
[----:B------:R-:W-:Y:S01]  /*263d0*/  ISETP.LT.AND P2, PT, R27, c[0x0][0x17c], !P0 ;  /* 0x00005f001b007a0c */ /* 0x000fe20004741270 */
[----:B------:R-:W-:Y:S01]  /*263e0*/  IMAD R27, R25, c[0x0][0x198], RZ ;  /* 0x00006600191b7a24 */ /* 0x000fe200078e02ff */
[-C--:B------:R-:W-:Y:S02]  /*263f0*/  LEA R24, P5, R0, R2.reuse, 0x1 ;  /* 0x0000000200187211 */ /* 0x080fe400078a08ff */
[----:B------:R-:W-:Y:S02]  /*26400*/  LEA.HI.X.SX32 R23, R10, R3, 0x1, P4 ;  /* 0x000000030a177211 */ /* 0x000fe400020f0eff */
[----:B------:R-:W-:Y:S02]  /*26410*/  PRMT R4, R5, 0x7632, R4 ;  /* 0x0000763205047816 */ /* 0x000fe40000000004 */
[----:B------:R-:W2:Y:S01]  /*26420*/  LDL.LU R5, [R1+0x994] ;  /* 0x0009940001057983 */ /* 0x000ea20000300800 */
[----:B------:R-:W-:-:S02]  /*26430*/  LEA R26, P4, R27, R2, 0x1 ;  /* 0x000000021b1a7211 */ /* 0x000fc400078808ff */
[-C--:B------:R-:W-:Y:S01]  /*26440*/  LEA.HI.X.SX32 R25, R0, R3.reuse, 0x1, P5 ;  /* 0x0000000300197211 */ /* 0x080fe200028f0eff */
[----:B------:R0:W-:Y:S01]  /*26450*/  @P3 STG.E.U16 [R22.64], R8 ;  /* 0x0000000816003986 */ /* 0x0001e2000c101508 */
[----:B------:R-:W-:-:S03]  /*26460*/  LEA.HI.X.SX32 R27, R27, R3, 0x1, P4 ;  /* 0x000000031b1b7211 */ /* 0x000fc600020f0eff */
[----:B------:R-:W3:Y:S04]  /*26470*/  LDL.LU R0, [R1+0x5c] ;  /* 0x00005c0001007983 */ /* 0x000ee80000300800 */
[----:B0-----:R-:W4:Y:S04]  /*26480*/  LDL.LU R23, [R1+0x68] ;  /* 0x0000680001177983 */ /* 0x001f280000300800 */
[----:B------:R-:W2:Y:S01]  /*26490*/  LDL.LU R22, [R1+0x60] ;  /* 0x0000600001167983 */ /* 0x000ea20000300800 */
[----:B------:R-:W-:-:S03]  /*264a0*/  PRMT R10, R9, 0x7632, R10 ;  /* 0x00007632090a7816 */ /* 0x000fc6000000000a */
[----:B------:R0:W-:Y:S04]  /*264b0*/  @P2 STG.E.U16 [R24.64], R4 ;  /* 0x0000000418002986 */ /* 0x0001e8000c101508 */
[----:B------:R-:W2:Y:S04]  /*264c0*/  LDL.LU R7, [R1+0x990] ;  /* 0x0009900001077983 */ /* 0x000ea80000300800 */
[----:B------:R1:W-:Y:S01]  /*264d0*/  @P1 STG.E.U16 [R26.64], R6 ;  /* 0x000000061a001986 */ /* 0x0003e2000c101508 */
[----:B0-----:R-:W-:-:S03]  /*264e0*/  PRMT R4, R6, 0x7632, R4 ;  /* 0x0000763206047816 */ /* 0x001fc60000000004 */
[----:B-1----:R-:W2:Y:S04]  /*264f0*/  LDL.LU R26, [R1+0x78] ;  /* 0x00007800011a7983 */ /* 0x002ea80000300800 */
[----:B------:R-:W2:Y:S04]  /*26500*/  LDL.LU R27, [R1+0x7c] ;  /* 0x00007c00011b7983 */ /* 0x000ea80000300800 */
[----:B------:R-:W2:Y:S04]  /*26510*/  LDL.LU R9, [R1+0x98c] ;  /* 0x00098c0001097983 */ /* 0x000ea80000300800 */
[----:B------:R-:W2:Y:S01]  /*26520*/  LDL.LU R6, [R1+0x6c] ;  /* 0x00006c0001067983 */ /* 0x000ea20000300800 */
[C---:B---3--:R-:W-:Y:S01]  /*26530*/  ISETP.LT.AND P2, PT, R0.reuse, c[0x0][0x17c], !P0 ;  /* 0x00005f0000007a0c */ /* 0x048fe20004741270 */
[----:B------:R-:W-:-:S02]  /*26540*/  IMAD R0, R0, c[0x0][0x198], RZ ;  /* 0x0000660000007a24 */ /* 0x000fc400078e02ff */
[----:B----4-:R-:W-:-:S03]  /*26550*/  IMAD.MOV.U32 R25, RZ, RZ, R23 ;  /* 0x000000ffff197224 */ /* 0x010fc600078e0017 */
[-C--:B------:R-:W-:Y:S01]  /*26560*/  LEA R24, P3, R0, R2.reuse, 0x1 ;  /* 0x0000000200187211 */ /* 0x080fe200078608ff */
[C---:B--2---:R-:W-:Y:S01]  /*26570*/  IMAD R8, R22.reuse, c[0x0][0x198], RZ ;  /* 0x0000660016087a24 */ /* 0x044fe200078e02ff */
[----:B------:R-:W-:Y:S01]  /*26580*/  ISETP.LT.AND P4, PT, R22, c[0x0][0x17c], !P0 ;  /* 0x00005f0016007a0c */ /* 0x000fe20004781270 */
[----:B------:R-:W-:Y:S01]  /*26590*/  IMAD.MOV.U32 R23, RZ, RZ, R25 ;  /* 0x000000ffff177224 */ /* 0x000fe200078e0019 */
[----:B------:R-:W-:Y:S02]  /*265a0*/  ISETP.LT.AND P1, PT, R25, c[0x0][0x17c], !P0 ;  /* 0x00005f0019007a0c */ /* 0x000fe40004721270 */
[----:B------:R-:W-:Y:S02]  /*265b0*/  LEA R22, P5, R8, R2, 0x1 ;  /* 0x0000000208167211 */ /* 0x000fe400078a08ff */
[-C--:B------:R-:W-:Y:S01]  /*265c0*/  LEA.HI.X.SX32 R25, R0, R3.reuse, 0x1, P3 ;  /* 0x0000000300197211 */ /* 0x080fe200018f0eff */
[----:B------:R-:W-:Y:S01]  /*265d0*/  IMAD R0, R23, c[0x0][0x198], RZ ;  /* 0x0000660017007a24 */ /* 0x000fe200078e02ff */
[----:B------:R-:W-:-:S03]  /*265e0*/  LEA.HI.X.SX32 R23, R8, R3, 0x1, P5 ;  /* 0x0000000308177211 */ /* 0x000fc600028f0eff */
[----:B------:R0:W-:Y:S04]  /*265f0*/  @P2 STG.E.U16 [R24.64], R10 ;  /* 0x0000000a18002986 */ /* 0x0001e8000c101508 */
[----:B------:R1:W-:Y:S01]  /*26600*/  @P4 STG.E.U16 [R22.64], R4 ;  /* 0x0000000416004986 */ /* 0x0003e2000c101508 */
[----:B0-----:R-:W-:-:S03]  /*26610*/  LEA R24, P2, R0, R2, 0x1 ;  /* 0x0000000200187211 */ /* 0x001fc600078408ff */
[----:B------:R-:W2:Y:S01]  /*26620*/  LDL.LU R10, [R1+0x74] ;  /* 0x00007400010a7983 */ /* 0x000ea20000300800 */
[----:B-1----:R-:W-:Y:S02]  /*26630*/  PRMT R4, R11, 0x7632, R4 ;  /* 0x000076320b047816 */ /* 0x002fe40000000004 */
[C---:B------:R-:W-:Y:S01]  /*26640*/  ISETP.LT.AND P3, PT, R6.reuse, c[0x0][0x17c], !P0 ;  /* 0x00005f0006007a0c */ /* 0x040fe20004761270 */
[----:B------:R-:W-:Y:S01]  /*26650*/  IMAD R6, R6, c[0x0][0x198], RZ ;  /* 0x0000660006067a24 */ /* 0x000fe200078e02ff */
[----:B------:R-:W-:Y:S01]  /*26660*/  LEA.HI.X.SX32 R25, R0, R3, 0x1, P2 ;  /* 0x0000000300197211 */ /* 0x000fe200010f0eff */
[----:B------:R-:W3:Y:S03]  /*26670*/  LDL.LU R11, [R1+0x988] ;  /* 0x00098800010b7983 */ /* 0x000ee60000300800 */
[----:B------:R-:W-:Y:S02]  /*26680*/  LEA R22, P4, R6, R2, 0x1 ;  /* 0x0000000206167211 */ /* 0x000fe400078808ff */
[----:B------:R-:W-:-:S02]  /*26690*/  PRMT R0, R29, 0x7632, R0 ;  /* 0x000076321d007816 */ /* 0x000fc40000000000 */
[----:B------:R-:W4:Y:S01]  /*266a0*/  LDL.LU R29, [R1+0x984] ;  /* 0x00098400011d7983 */ /* 0x000f220000300800 */
[----:B------:R-:W-:-:S03]  /*266b0*/  LEA.HI.X.SX32 R23, R6, R3, 0x1, P4 ;  /* 0x0000000306177211 */ /* 0x000fc600020f0eff */
[----:B------:R-:W3:Y:S04]  /*266c0*/  LDL.LU R6, [R1+0x70] ;  /* 0x0000700001067983 */ /* 0x000ee80000300800 */
[----:B------:R-:W-:Y:S04]  /*266d0*/  @P1 STG.E.U16 [R24.64], R4 ;  /* 0x0000000418001986 */ /* 0x000fe8000c101508 */
[----:B------:R2:W-:Y:S01]  /*266e0*/  @P3 STG.E.U16 [R22.64], R0 ;  /* 0x0000000016003986 */ /* 0x0005e2000c101508 */
[----:B------:R-:W-:Y:S01]  /*266f0*/  PRMT R8, R4, 0x7632, R8 ;  /* 0x0000763204087816 */ /* 0x000fe20000000008 */
[C---:B--2---:R-:W-:Y:S01]  /*26700*/  IMAD R0, R10.reuse, c[0x0][0x198], RZ ;  /* 0x000066000a007a24 */ /* 0x044fe200078e02ff */
[----:B------:R-:W-:Y:S01]  /*26710*/  ISETP.LT.AND P1, PT, R10, c[0x0][0x17c], !P0 ;  /* 0x00005f000a007a0c */ /* 0x000fe20004721270 */
[----:B------:R-:W-:-:S02]  /*26720*/  IMAD.MOV.U32 R10, RZ, RZ, R28 ;  /* 0x000000ffff0a7224 */ /* 0x000fc400078e001c */
[----:B------:R-:W2:Y:S01]  /*26730*/  LDL.LU R28, [R1+0x98] ;  /* 0x00009800011c7983 */ /* 0x000ea20000300800 */
[C---:B---3--:R-:W-:Y:S01]  /*26740*/  ISETP.LT.AND P2, PT, R6.reuse, c[0x0][0x17c], !P0 ;  /* 0x00005f0006007a0c */ /* 0x048fe20004741270 */
[----:B------:R-:W-:-:S05]  /*26750*/  IMAD R6, R6, c[0x0][0x198], RZ ;  /* 0x0000660006067a24 */ /* 0x000fca00078e02ff */
[----:B------:R-:W-:-:S04]  /*26760*/  LEA R22, P3, R6, R2, 0x1 ;  /* 0x0000000206167211 */ /* 0x000fc800078608ff */
[----:B------:R-:W-:-:S05]  /*26770*/  LEA.HI.X.SX32 R23, R6, R3, 0x1, P3 ;  /* 0x0000000306177211 */ /* 0x000fca00018f0eff */
[----:B------:R0:W-:Y:S02]  /*26780*/  @P2 STG.E.U16 [R22.64], R8 ;  /* 0x0000000816002986 */ /* 0x0001e4000c101508 */
[C---:B0-----:R-:W-:Y:S02]  /*26790*/  LEA R22, P2, R0.reuse, R2, 0x1 ;  /* 0x0000000200167211 */ /* 0x041fe400078408ff */
[----:B------:R-:W3:Y:S02]  /*267a0*/  LDL.LU R8, [R1+0x90] ;  /* 0x0000900001087983 */ /* 0x000ee40000300800 */
[----:B------:R-:W-:Y:S02]  /*267b0*/  LEA.HI.X.SX32 R23, R0, R3, 0x1, P2 ;  /* 0x0000000300177211 */ /* 0x000fe400010f0eff */
[----:B------:R-:W2:Y:S01]  /*267c0*/  LDL.LU R0, [R1+0x84] ;  /* 0x0000840001007983 */ /* 0x000ea20000300800 */
[----:B------:R-:W-:-:S05]  /*267d0*/  IMAD R4, R26, c[0x0][0x198], RZ ;  /* 0x000066001a047a24 */ /* 0x000fca00078e02ff */
[----:B------:R-:W-:Y:S02]  /*267e0*/  LEA R24, P5, R4, R2, 0x1 ;  /* 0x0000000204187211 */ /* 0x000fe400078a08ff */
[----:B------:R-:W-:Y:S02]  /*267f0*/  ISETP.LT.AND P4, PT, R26, c[0x0][0x17c], !P0 ;  /* 0x00005f001a007a0c */ /* 0x000fe40004781270 */
[----:B------:R-:W-:Y:S02]  /*26800*/  LEA.HI.X.SX32 R25, R4, R3, 0x1, P5 ;  /* 0x0000000304197211 */ /* 0x000fe400028f0eff */
[----:B------:R-:W3:Y:S01]  /*26810*/  LDL.LU R4, [R1+0x80] ;  /* 0x0000800001047983 */ /* 0x000ee20000300800 */
[----:B------:R-:W-:Y:S01]  /*26820*/  IMAD R6, R27, c[0x0][0x198], RZ ;  /* 0x000066001b067a24 */ /* 0x000fe200078e02ff */
[----:B------:R-:W-:Y:S02]  /*26830*/  PRMT R12, R12, 0x7632, R12 ;  /* 0x000076320c0c7816 */ /* 0x000fe4000000000c */
[----:B------:R-:W-:-:S02]  /*26840*/  PRMT R18, R18, 0x7632, R18 ;  /* 0x0000763212127816 */ /* 0x000fc40000000012 */
[C---:B------:R-:W-:Y:S01]  /*26850*/  LEA R26, P6, R6.reuse, R2, 0x1 ;  /* 0x00000002061a7211 */ /* 0x040fe200078c08ff */
[----:B------:R0:W-:Y:S01]  /*26860*/  @P1 STG.E.U16 [R22.64], R12 ;  /* 0x0000000c16001986 */ /* 0x0001e2000c101508 */
[----:B------:R-:W-:Y:S02]  /*26870*/  ISETP.LT.AND P3, PT, R27, c[0x0][0x17c], !P0 ;  /* 0x00005f001b007a0c */ /* 0x000fe40004761270 */
[----:B------:R-:W-:Y:S01]  /*26880*/  LEA.HI.X.SX32 R27, R6, R3, 0x1, P6 ;  /* 0x00000003061b7211 */ /* 0x000fe200030f0eff */
[----:B------:R1:W-:Y:S01]  /*26890*/  @P4 STG.E.U16 [R24.64], R18 ;  /* 0x0000001218004986 */ /* 0x0003e2000c101508 */
[----:B----4-:R-:W-:-:S03]  /*268a0*/  ISETP.LT.AND P2, PT, R29, c[0x0][0x17c], !P0 ;  /* 0x00005f001d007a0c */ /* 0x010fc60004741270 */
[----:B0-----:R-:W4:Y:S01]  /*268b0*/  LDL.LU R23, [R1+0x8c] ;  /* 0x00008c0001177983 */ /* 0x001f220000300800 */
[C---:B--2---:R-:W-:Y:S01]  /*268c0*/  ISETP.LT.AND P4, PT, R0.reuse, c[0x0][0x17c], !P0 ;  /* 0x00005f0000007a0c */ /* 0x044fe20004781270 */
[----:B------:R-:W-:Y:S02]  /*268d0*/  IMAD R6, R0, c[0x0][0x198], RZ ;  /* 0x0000660000067a24 */ /* 0x000fe400078e02ff */
[----:B------:R-:W-:Y:S02]  /*268e0*/  IMAD R0, R29, c[0x0][0x198], RZ ;  /* 0x000066001d007a24 */ /* 0x000fe400078e02ff */
[----:B------:R-:W2:Y:S01]  /*268f0*/  LDL.LU R29, [R1+0x980] ;  /* 0x00098000011d7983 */ /* 0x000ea20000300800 */
[----:B------:R-:W-:-:S05]  /*26900*/  PRMT R20, R20, 0x7632, R20 ;  /* 0x0000763214147816 */ /* 0x000fca0000000014 */
[----:B------:R0:W-:Y:S01]  /*26910*/  @P3 STG.E.U16 [R26.64], R20 ;  /* 0x000000141a003986 */ /* 0x0001e2000c101508 */
[C---:B---3--:R-:W-:Y:S01]  /*26920*/  ISETP.LT.AND P3, PT, R4.reuse, c[0x0][0x17c], !P0 ;  /* 0x00005f0004007a0c */ /* 0x048fe20004761270 */
[----:B------:R-:W-:Y:S01]  /*26930*/  IMAD R4, R4, c[0x0][0x198], RZ ;  /* 0x0000660004047a24 */ /* 0x000fe200078e02ff */
[-C--:B-1----:R-:W-:Y:S02]  /*26940*/  LEA R24, P5, R6, R2.reuse, 0x1 ;  /* 0x0000000206187211 */ /* 0x082fe400078a08ff */
[-C--:B------:R-:W-:Y:S02]  /*26950*/  LEA R22, P6, R0, R2.reuse, 0x1 ;  /* 0x0000000200167211 */ /* 0x080fe400078c08ff */
[----:B------:R-:W-:Y:S02]  /*26960*/  PRMT R16, R16, 0x7632, R16 ;  /* 0x0000763210107816 */ /* 0x000fe40000000010 */
[----:B0-----:R-:W-:Y:S02]  /*26970*/  LEA R26, P1, R4, R2, 0x1 ;  /* 0x00000002041a7211 */ /* 0x001fe400078208ff */
[----:B------:R-:W-:-:S02]  /*26980*/  PRMT R14, R14, 0x7632, R14 ;  /* 0x000076320e0e7816 */ /* 0x000fc4000000000e */
[-C--:B------:R-:W-:Y:S02]  /*26990*/  LEA.HI.X.SX32 R27, R4, R3.reuse, 0x1, P1 ;  /* 0x00000003041b7211 */ /* 0x080fe400008f0eff */
[-C--:B------:R-:W-:Y:S02]  /*269a0*/  LEA.HI.X.SX32 R25, R6, R3.reuse, 0x1, P5 ;  /* 0x0000000306197211 */ /* 0x080fe400028f0eff */
[C---:B----4-:R-:W-:Y:S01]  /*269b0*/  ISETP.LT.AND P1, PT, R23.reuse, c[0x0][0x17c], !P0 ;  /* 0x00005f0017007a0c */ /* 0x050fe20004721270 */
[----:B------:R-:W-:Y:S01]  /*269c0*/  IMAD R4, R23, c[0x0][0x198], RZ ;  /* 0x0000660017047a24 */ /* 0x000fe200078e02ff */
[----:B------:R-:W-:Y:S01]  /*269d0*/  LEA.HI.X.SX32 R23, R0, R3, 0x1, P6 ;  /* 0x0000000300177211 */ /* 0x000fe200030f0eff */
[----:B------:R0:W-:Y:S01]  /*269e0*/  @P3 STG.E.U16 [R26.64], R16 ;  /* 0x000000101a003986 */ /* 0x0001e2000c101508 */
[----:B------:R-:W-:-:S03]  /*269f0*/  IMAD R0, R8, c[0x0][0x198], RZ ;  /* 0x0000660008007a24 */ /* 0x000fc600078e02ff */
[----:B------:R1:W-:Y:S01]  /*26a00*/  @P4 STG.E.U16 [R24.64], R14 ;  /* 0x0000000e18004986 */ /* 0x0003e2000c101508 */
[----:B------:R-:W-:Y:S01]  /*26a10*/  IMAD R6, R11, c[0x0][0x198], RZ ;  /* 0x000066000b067a24 */ /* 0x000fe200078e02ff */
[----:B------:R-:W-:Y:S02]  /*26a20*/  ISETP.LT.AND P3, PT, R8, c[0x0][0x17c], !P0 ;  /* 0x00005f0008007a0c */ /* 0x000fe40004761270 */
[-C--:B0-----:R-:W-:Y:S02]  /*26a30*/  LEA R26, P5, R4, R2.reuse, 0x1 ;  /* 0x00000002041a7211 */ /* 0x081fe400078a08ff */
[----:B-1----:R-:W-:Y:S02]  /*26a40*/  LEA R24, P4, R0, R2, 0x1 ;  /* 0x0000000200187211 */ /* 0x002fe400078808ff */
[-C--:B------:R-:W-:Y:S01]  /*26a50*/  LEA.HI.X.SX32 R27, R4, R3.reuse, 0x1, P5 ;  /* 0x00000003041b7211 */ /* 0x080fe200028f0eff */
[----:B------:R-:W-:Y:S01]  /*26a60*/  IMAD R4, R9, c[0x0][0x198], RZ ;  /* 0x0000660009047a24 */ /* 0x000fe200078e02ff */
[----:B------:R-:W-:-:S02]  /*26a70*/  LEA.HI.X.SX32 R25, R0, R3, 0x1, P4 ;  /* 0x0000000300197211 */ /* 0x000fc400020f0eff */
[----:B------:R-:W-:Y:S01]  /*26a80*/  ISETP.LT.AND P4, PT, R9, c[0x0][0x17c], !P0 ;  /* 0x00005f0009007a0c */ /* 0x000fe20004781270 */
[----:B--2---:R0:W-:Y:S01]  /*26a90*/  @P2 STG.E.U16 [R22.64], R29 ;  /* 0x0000001d16002986 */ /* 0x0041e2000c101508 */
[----:B------:R-:W-:-:S03]  /*26aa0*/  ISETP.LT.AND P2, PT, R11, c[0x0][0x17c], !P0 ;  /* 0x00005f000b007a0c */ /* 0x000fc60004741270 */
[----:B------:R-:W2:Y:S04]  /*26ab0*/  LDL.LU R11, [R1+0x97c] ;  /* 0x00097c00010b7983 */ /* 0x000ea80000300800 */
[----:B------:R-:W3:Y:S04]  /*26ac0*/  LDL.LU R8, [R1+0xac] ;  /* 0x0000ac0001087983 */ /* 0x000ee80000300800 */
[----:B------:R-:W4:Y:S01]  /*26ad0*/  LDL.LU R9, [R1+0x978] ;  /* 0x0009780001097983 */ /* 0x000f220000300800 */
[----:B------:R-:W-:Y:S01]  /*26ae0*/  IMAD R0, R28, c[0x0][0x198], RZ ;  /* 0x000066001c007a24 */ /* 0x000fe200078e02ff */
[----:B0-----:R-:W-:-:S02]  /*26af0*/  LEA R22, P5, R6, R2, 0x1 ;  /* 0x0000000206167211 */ /* 0x001fc400078a08ff */
[----:B------:R0:W-:Y:S01]  /*26b00*/  @P1 STG.E.U16 [R26.64], R10 ;  /* 0x0000000a1a001986 */ /* 0x0001e2000c101508 */
[----:B------:R-:W-:Y:S02]  /*26b10*/  PRMT R20, R29, 0x7632, R20 ;  /* 0x000076321d147816 */ /* 0x000fe40000000014 */
[----:B------:R-:W-:Y:S01]  /*26b20*/  ISETP.LT.AND P1, PT, R28, c[0x0][0x17c], !P0 ;  /* 0x00005f001c007a0c */ /* 0x000fe20004721270 */
[----:B------:R-:W3:Y:S01]  /*26b30*/  LDL.LU R29, [R1+0x2c] ;  /* 0x00002c00011d7983 */ /* 0x000ee20000300800 */
[----:B------:R-:W-:-:S03]  /*26b40*/  LEA.HI.X.SX32 R23, R6, R3, 0x1, P5 ;  /* 0x0000000306177211 */ /* 0x000fc600028f0eff */
[----:B------:R-:W3:Y:S01]  /*26b50*/  LDL.LU R28, [R1+0x34] ;  /* 0x00003400011c7983 */ /* 0x000ee20000300800 */
[----:B0-----:R-:W-:-:S03]  /*26b60*/  IMAD.MOV.U32 R27, RZ, RZ, R10 ;  /* 0x000000ffff1b7224 */ /* 0x001fc600078e000a */
[----:B------:R-:W3:Y:S02]  /*26b70*/  LDL.LU R6, [R1+0xa8] ;  /* 0x0000a80001067983 */ /* 0x000ee40000300800 */
[----:B------:R-:W-:Y:S02]  /*26b80*/  PRMT R12, R27, 0x7632, R12 ;  /* 0x000076321b0c7816 */ /* 0x000fe4000000000c */
[----:B------:R-:W3:Y:S04]  /*26b90*/  LDL.LU R26, [R1+0xb8] ;  /* 0x0000b800011a7983 */ /* 0x000ee80000300800 */
[----:B------:R-:W3:Y:S04]  /*26ba0*/  LDL.LU R27, [R1+0xbc] ;  /* 0x0000bc00011b7983 */ /* 0x000ee80000300800 */
[----:B--2---:R0:W-:Y:S01]  /*26bb0*/  @P3 STG.E.U16 [R24.64], R11 ;  /* 0x0000000b18003986 */ /* 0x0041e2000c101508 */
[----:B------:R-:W-:-:S02]  /*26bc0*/  LEA R10, P3, R0, R2, 0x1 ;  /* 0x00000002000a7211 */ /* 0x000fc400078608ff */
[----:B------:R-:W-:Y:S02]  /*26bd0*/  PRMT R18, R11, 0x7632, R18 ;  /* 0x000076320b127816 */ /* 0x000fe40000000012 */
[----:B0-----:R-:W-:Y:S02]  /*26be0*/  LEA R24, P6, R4, R2, 0x1 ;  /* 0x0000000204187211 */ /* 0x001fe400078c08ff */
[-C--:B------:R-:W-:Y:S01]  /*26bf0*/  LEA.HI.X.SX32 R11, R0, R3.reuse, 0x1, P3 ;  /* 0x00000003000b7211 */ /* 0x080fe200018f0eff */
[----:B----4-:R0:W-:Y:S01]  /*26c00*/  @P2 STG.E.U16 [R22.64], R9 ;  /* 0x0000000916002986 */ /* 0x0101e2000c101508 */
[----:B------:R-:W-:-:S03]  /*26c10*/  LEA.HI.X.SX32 R25, R4, R3, 0x1, P6 ;  /* 0x0000000304197211 */ /* 0x000fc600030f0eff */
[----:B------:R-:W2:Y:S04]  /*26c20*/  LDL.LU R0, [R1+0xa4] ;  /* 0x0000a40001007983 */ /* 0x000ea80000300800 */
[----:B------:R-:W4:Y:S04]  /*26c30*/  LDL.LU R4, [R1+0xa0] ;  /* 0x0000a00001047983 */ /* 0x000f280000300800 */
[----:B0-----:R-:W4:Y:S04]  /*26c40*/  LDL.LU R23, [R1+0xc] ;  /* 0x00000c0001177983 */ /* 0x001f280000300800 */
[----:B------:R-:W4:Y:S01]  /*26c50*/  LDL.LU R22, [R1+0x1c] ;  /* 0x00001c0001167983 */ /* 0x000f220000300800 */
[----:B------:R-:W-:-:S02]  /*26c60*/  PRMT R16, R9, 0x7632, R16 ;  /* 0x0000763209107816 */ /* 0x000fc40000000010 */
[----:B---3--:R-:W-:Y:S02]  /*26c70*/  ISETP.LT.AND P2, PT, R6, c[0x0][0x17c], !P0 ;  /* 0x00005f0006007a0c */ /* 0x008fe40004741270 */
[C---:B--2---:R-:W-:Y:S01]  /*26c80*/  ISETP.LT.AND P3, PT, R0.reuse, c[0x0][0x17c], !P0 ;  /* 0x00005f0000007a0c */ /* 0x044fe20004761270 */
[----:B------:R-:W-:Y:S02]  /*26c90*/  IMAD R9, R0, c[0x0][0x198], RZ ;  /* 0x0000660000097a24 */ /* 0x000fe400078e02ff */
[----:B------:R-:W-:Y:S01]  /*26ca0*/  IMAD R0, R6, c[0x0][0x198], RZ ;  /* 0x0000660006007a24 */ /* 0x000fe200078e02ff */
[----:B----4-:R0:W-:Y:S01]  /*26cb0*/  @P1 STG.E.U16 [R10.64], R22 ;  /* 0x000000160a001986 */ /* 0x0101e2000c101508 */
[C---:B------:R-:W-:Y:S01]  /*26cc0*/  ISETP.LT.AND P1, PT, R4.reuse, c[0x0][0x17c], !P0 ;  /* 0x00005f0004007a0c */ /* 0x040fe20004721270 */
[----:B------:R-:W-:Y:S01]  /*26cd0*/  IMAD R4, R4, c[0x0][0x198], RZ ;  /* 0x0000660004047a24 */ /* 0x000fe200078e02ff */
[----:B------:R-:W-:Y:S01]  /*26ce0*/  PRMT R14, R22, 0x7632, R14 ;  /* 0x00007632160e7816 */ /* 0x000fe2000000000e */
[----:B------:R1:W-:Y:S01]  /*26cf0*/  @P4 STG.E.U16 [R24.64], R23 ;  /* 0x0000001718004986 */ /* 0x0003e2000c101508 */
[C---:B------:R-:W-:Y:S01]  /*26d00*/  ISETP.LT.AND P4, PT, R8.reuse, c[0x0][0x17c], !P0 ;  /* 0x00005f0008007a0c */ /* 0x040fe20004781270 */
[----:B------:R-:W-:Y:S01]  /*26d10*/  IMAD R6, R8, c[0x0][0x198], RZ ;  /* 0x0000660008067a24 */ /* 0x000fe200078e02ff */
[----:B0-----:R-:W-:-:S02]  /*26d20*/  LEA R22, P6, R4, R2, 0x1 ;  /* 0x0000000204167211 */ /* 0x001fc400078c08ff */
[CC--:B------:R-:W-:Y:S01]  /*26d30*/  LEA R10, P5, R9.reuse, R2.reuse, 0x1 ;  /* 0x00000002090a7211 */ /* 0x0c0fe200078a08ff */
[----:B-1----:R-:W-:Y:S01]  /*26d40*/  IMAD.MOV.U32 R25, RZ, RZ, R23 ;  /* 0x000000ffff197224 */ /* 0x002fe200078e0017 */
[-C--:B------:R-:W-:Y:S02]  /*26d50*/  LEA.HI.X.SX32 R23, R4, R3.reuse, 0x1, P6 ;  /* 0x0000000304177211 */ /* 0x080fe400030f0eff */
[CC--:B------:R-:W-:Y:S02]  /*26d60*/  LEA R8, P6, R0.reuse, R2.reuse, 0x1 ;  /* 0x0000000200087211 */ /* 0x0c0fe400078c08ff */
[-C--:B------:R-:W-:Y:S02]  /*26d70*/  LEA.HI.X.SX32 R11, R9, R3.reuse, 0x1, P5 ;  /* 0x00000003090b7211 */ /* 0x080fe400028f0eff */
[----:B------:R-:W-:Y:S02]  /*26d80*/  LEA.HI.X.SX32 R9, R0, R3, 0x1, P6 ;  /* 0x0000000300097211 */ /* 0x000fe400030f0eff */
[----:B------:R-:W2:Y:S04]  /*26d90*/  LDL.LU R0, [R1+0xb0] ;  /* 0x0000b00001007983 */ /* 0x000ea80000300800 */
[----:B------:R0:W-:Y:S04]  /*26da0*/  @P1 STG.E.U16 [R22.64], R29 ;  /* 0x0000001d16001986 */ /* 0x0001e8000c101508 */
[----:B0-----:R-:W3:Y:S04]  /*26db0*/  LDL R22, [R1+0x4] ;  /* 0x0000040001167983 */ /* 0x001ee80000100800 */
[----:B------:R-:W4:Y:S01]  /*26dc0*/  LDL.LU R23, [R1+0xb4] ;  /* 0x0000b40001177983 */ /* 0x000f220000300800 */
[----:B------:R-:W-:-:S02]  /*26dd0*/  LEA R24, P5, R6, R2, 0x1 ;  /* 0x0000000206187211 */ /* 0x000fc400078a08ff */
[----:B------:R-:W-:Y:S02]  /*26de0*/  PRMT R4, R25, 0x7632, R4 ;  /* 0x0000763219047816 */ /* 0x000fe40000000004 */
[----:B------:R-:W-:Y:S01]  /*26df0*/  LEA.HI.X.SX32 R25, R6, R3, 0x1, P5 ;  /* 0x0000000306197211 */ /* 0x000fe200028f0eff */
[----:B------:R-:W-:Y:S01]  /*26e00*/  @P3 STG.E.U16 [R10.64], R7 ;  /* 0x000000070a003986 */ /* 0x000fe2000c101508 */
[----:B------:R-:W-:-:S03]  /*26e10*/  IMAD R6, R26, c[0x0][0x198], RZ ;  /* 0x000066001a067a24 */ /* 0x000fc600078e02ff */
[----:B------:R4:W-:Y:S01]  /*26e20*/  @P2 STG.E.U16 [R8.64], R28 ;  /* 0x0000001c08002986 */ /* 0x0009e2000c101508 */
[----:B------:R-:W-:-:S03]  /*26e30*/  ISETP.LT.AND P2, PT, R26, c[0x0][0x17c], !P0 ;  /* 0x00005f001a007a0c */ /* 0x000fc60004741270 */
[----:B------:R-:W4:Y:S01]  /*26e40*/  LDL.LU R26, [R1+0xd4] ;  /* 0x0000d400011a7983 */ /* 0x000f220000300800 */
[C---:B--2---:R-:W-:Y:S01]  /*26e50*/  ISETP.LT.AND P1, PT, R0.reuse, c[0x0][0x17c], !P0 ;  /* 0x00005f0000007a0c */ /* 0x044fe20004721270 */
[----:B------:R-:W-:Y:S02]  /*26e60*/  IMAD R0, R0, c[0x0][0x198], RZ ;  /* 0x0000660000007a24 */ /* 0x000fe400078e02ff */
[----:B---3--:R0:W-:Y:S01]  /*26e70*/  @P4 STG.E.U16 [R24.64], R22 ;  /* 0x0000001618004986 */ /* 0x0081e2000c101508 */
[C---:B----4-:R-:W-:Y:S01]  /*26e80*/  IMAD R9, R23.reuse, c[0x0][0x198], RZ ;  /* 0x0000660017097a24 */ /* 0x050fe200078e02ff */
[----:B------:R-:W-:Y:S02]  /*26e90*/  ISETP.LT.AND P3, PT, R23, c[0x0][0x17c], !P0 ;  /* 0x00005f0017007a0c */ /* 0x000fe40004761270 */
[-C--:B0-----:R-:W-:Y:S02]  /*26ea0*/  LEA R22, P6, R0, R2.reuse, 0x1 ;  /* 0x0000000200167211 */ /* 0x081fe400078c08ff */
[----:B------:R-:W-:-:S02]  /*26eb0*/  LEA R10, P5, R9, R2, 0x1 ;  /* 0x00000002090a7211 */ /* 0x000fc400078a08ff */
[-C--:B------:R-:W-:Y:S02]  /*26ec0*/  LEA.HI.X.SX32 R23, R0, R3.reuse, 0x1, P6 ;  /* 0x0000000300177211 */ /* 0x080fe400030f0eff */
[CC--:B------:R-:W-:Y:S01]  /*26ed0*/  LEA R8, P6, R6.reuse, R2.reuse, 0x1 ;  /* 0x0000000206087211 */ /* 0x0c0fe200078c08ff */
[C---:B------:R-:W-:Y:S01]  /*26ee0*/  IMAD R25, R27.reuse, c[0x0][0x198], RZ ;  /* 0x000066001b197a24 */ /* 0x040fe200078e02ff */
[----:B------:R-:W-:Y:S02]  /*26ef0*/  ISETP.LT.AND P4, PT, R27, c[0x0][0x17c], !P0 ;  /* 0x00005f001b007a0c */ /* 0x000fe40004781270 */
[----:B------:R-:W-:Y:S01]  /*26f00*/  PRMT R0, R29, 0x7632, R0 ;  /* 0x000076321d007816 */ /* 0x000fe20000000000 */
[----:B------:R-:W2:Y:S01]  /*26f10*/  LDL.LU R27, [R1+0xd8] ;  /* 0x0000d800011b7983 */ /* 0x000ea20000300800 */
[-C--:B------:R-:W-:Y:S02]  /*26f20*/  LEA.HI.X.SX32 R11, R9, R3.reuse, 0x1, P5 ;  /* 0x00000003090b7211 */ /* 0x080fe400028f0eff */
[----:B------:R-:W-:Y:S01]  /*26f30*/  LEA.HI.X.SX32 R9, R6, R3, 0x1, P6 ;  /* 0x0000000306097211 */ /* 0x000fe200030f0eff */
[----:B------:R-:W3:Y:S04]  /*26f40*/  LDL.LU R29, [R1+0xdc] ;  /* 0x0000dc00011d7983 */ /* 0x000ee80000300800 */
[----:B------:R-:W4:Y:S04]  /*26f50*/  LDL.LU R6, [R1+0xc0] ;  /* 0x0000c00001067983 */ /* 0x000f280000300800 */
[----:B------:R0:W-:Y:S04]  /*26f60*/  @P1 STG.E.U16 [R22.64], R5 ;  /* 0x0000000516001986 */ /* 0x0001e8000c101508 */
[----:B------:R1:W-:Y:S04]  /*26f70*/  @P3 STG.E.U16 [R10.64], R13 ;  /* 0x0000000d0a003986 */ /* 0x0003e8000c101508 */
[----:B0-----:R-:W2:Y:S04]  /*26f80*/  LDL.LU R23, [R1+0xc8] ;  /* 0x0000c80001177983 */ /* 0x001ea80000300800 */
[----:B------:R-:W2:Y:S04]  /*26f90*/  LDL.LU R22, [R1+0xcc] ;  /* 0x0000cc0001167983 */ /* 0x000ea80000300800 */
[----:B-1----:R-:W2:Y:S01]  /*26fa0*/  LDL.LU R11, [R1+0xc4] ;  /* 0x0000c400010b7983 */ /* 0x002ea20000300800 */
[----:B------:R-:W-:-:S03]  /*26fb0*/  LEA R24, P5, R25, R2, 0x1 ;  /* 0x0000000219187211 */ /* 0x000fc600078a08ff */
[----:B------:R-:W-:Y:S01]  /*26fc0*/  @P2 STG.E.U16 [R8.64], R19 ;  /* 0x0000001308002986 */ /* 0x000fe2000c101508 */
[----:B------:R-:W-:-:S05]  /*26fd0*/  LEA.HI.X.SX32 R25, R25, R3, 0x1, P5 ;  /* 0x0000000319197211 */ /* 0x000fca00028f0eff */
[----:B------:R0:W-:Y:S04]  /*26fe0*/  @P4 STG.E.U16 [R24.64], R21 ;  /* 0x0000001518004986 */ /* 0x0001e8000c101508 */
[----:B0-----:R-:W3:Y:S01]  /*26ff0*/  LDL.LU R25, [R1+0xe0] ;  /* 0x0000e00001197983 */ /* 0x001ee20000300800 */
[C---:B----4-:R-:W-:Y:S01]  /*27000*/  ISETP.LT.AND P1, PT, R6.reuse, c[0x0][0x17c], !P0 ;  /* 0x00005f0006007a0c */ /* 0x050fe20004721270 */
[----:B------:R-:W-:-:S05]  /*27010*/  IMAD R6, R6, c[0x0][0x198], RZ ;  /* 0x0000660006067a24 */ /* 0x000fca00078e02ff */
[C---:B------:R-:W-:Y:S02]  /*27020*/  LEA R10, P6, R6.reuse, R2, 0x1 ;  /* 0x00000002060a7211 */ /* 0x040fe400078c08ff */
[C---:B--2---:R-:W-:Y:S01]  /*27030*/  ISETP.LT.AND P3, PT, R11.reuse, c[0x0][0x17c], !P0 ;  /* 0x00005f000b007a0c */ /* 0x044fe20004761270 */
[----:B------:R-:W-:Y:S01]  /*27040*/  IMAD R9, R11, c[0x0][0x198], RZ ;  /* 0x000066000b097a24 */ /* 0x000fe200078e02ff */
[----:B------:R-:W-:-:S05]  /*27050*/  LEA.HI.X.SX32 R11, R6, R3, 0x1, P6 ;  /* 0x00000003060b7211 */ /* 0x000fca00030f0eff */
[----:B------:R0:W-:Y:S04]  /*27060*/  @P1 STG.E.U16 [R10.64], R17 ;  /* 0x000000110a001986 */ /* 0x0001e8000c101508 */
[----:B0-----:R-:W2:Y:S01]  /*27070*/  LDL.LU R11, [R1+0xd0] ;  /* 0x0000d000010b7983 */ /* 0x001ea20000300800 */
[C---:B------:R-:W-:Y:S01]  /*27080*/  ISETP.LT.AND P2, PT, R23.reuse, c[0x0][0x17c], !P0 ;  /* 0x00005f0017007a0c */ /* 0x040fe20004741270 */
[----:B------:R-:W-:Y:S01]  /*27090*/  IMAD R23, R23, c[0x0][0x198], RZ ;  /* 0x0000660017177a24 */ /* 0x000fe200078e02ff */
[----:B------:R-:W-:-:S04]  /*270a0*/  LEA R8, P5, R9, R2, 0x1 ;  /* 0x0000000209087211 */ /* 0x000fc800078a08ff */
[-C--:B------:R-:W-:Y:S02]  /*270b0*/  LEA R6, P6, R23, R2.reuse, 0x1 ;  /* 0x0000000217067211 */ /* 0x080fe400078c08ff */
[----:B------:R-:W-:Y:S02]  /*270c0*/  PRMT R5, R7, 0x7632, R5 ;  /* 0x0000763207057816 */ /* 0x000fe40000000005 */
[-C--:B------:R-:W-:Y:S02]  /*270d0*/  LEA.HI.X.SX32 R9, R9, R3.reuse, 0x1, P5 ;  /* 0x0000000309097211 */ /* 0x080fe400028f0eff */
[----:B------:R-:W-:Y:S01]  /*270e0*/  LEA.HI.X.SX32 R7, R23, R3, 0x1, P6 ;  /* 0x0000000317077211 */ /* 0x000fe200030f0eff */
[C---:B------:R-:W-:Y:S01]  /*270f0*/  IMAD R24, R22.reuse, c[0x0][0x198], RZ ;  /* 0x0000660016187a24 */ /* 0x040fe200078e02ff */
[----:B------:R-:W-:Y:S01]  /*27100*/  ISETP.LT.AND P4, PT, R22, c[0x0][0x17c], !P0 ;  /* 0x00005f0016007a0c */ /* 0x000fe20004781270 */
[----:B------:R0:W-:Y:S04]  /*27110*/  @P3 STG.E.U16 [R8.64], R15 ;  /* 0x0000000f08003986 */ /* 0x0001e8000c101508 */
[----:B------:R1:W-:Y:S01]  /*27120*/  @P2 STG.E.U16 [R6.64], R20 ;  /* 0x0000001406002986 */ /* 0x0003e2000c101508 */
[----:B------:R-:W-:-:S02]  /*27130*/  LEA R22, P5, R24, R2, 0x1 ;  /* 0x0000000218167211 */ /* 0x000fc400078a08ff */
[----:B------:R-:W-:Y:S02]  /*27140*/  ISETP.LT.AND P3, PT, R26, c[0x0][0x17c], !P0 ;  /* 0x00005f001a007a0c */ /* 0x000fe40004761270 */
[-C--:B------:R-:W-:Y:S02]  /*27150*/  LEA.HI.X.SX32 R23, R24, R3.reuse, 0x1, P5 ;  /* 0x0000000318177211 */ /* 0x080fe400028f0eff */
[----:B------:R-:W4:Y:S01]  /*27160*/  LDL.LU R24, [R1+0xe4] ;  /* 0x0000e40001187983 */ /* 0x000f220000300800 */
[----:B0-----:R-:W-:Y:S01]  /*27170*/  IMAD R9, R26, c[0x0][0x198], RZ ;  /* 0x000066001a097a24 */ /* 0x001fe200078e02ff */
[----:B------:R-:W-:Y:S02]  /*27180*/  ISETP.LT.AND P2, PT, R27, c[0x0][0x17c], !P0 ;  /* 0x00005f001b007a0c */ /* 0x000fe40004741270 */
[----:B------:R0:W-:Y:S02]  /*27190*/  @P4 STG.E.U16 [R22.64], R12 ;  /* 0x0000000c16004986 */ /* 0x0001e4000c101508 */
[----:B------:R-:W-:Y:S01]  /*271a0*/  LEA R8, P5, R9, R2, 0x1 ;  /* 0x0000000209087211 */ /* 0x000fe200078a08ff */
[----:B-1----:R-:W-:Y:S01]  /*271b0*/  IMAD R7, R27, c[0x0][0x198], RZ ;  /* 0x000066001b077a24 */ /* 0x002fe200078e02ff */
[C---:B---3--:R-:W-:Y:S01]  /*271c0*/  ISETP.LT.AND P4, PT, R29.reuse, c[0x0][0x17c], !P0 ;  /* 0x00005f001d007a0c */ /* 0x048fe20004781270 */
[----:B------:R-:W-:Y:S01]  /*271d0*/  IMAD R20, R29, c[0x0][0x198], RZ ;  /* 0x000066001d147a24 */ /* 0x000fe200078e02ff */
[----:B------:R-:W3:Y:S01]  /*271e0*/  LDL.LU R26, [R1+0xfc] ;  /* 0x0000fc00011a7983 */ /* 0x000ee20000300800 */
[----:B------:R-:W-:-:S03]  /*271f0*/  LEA.HI.X.SX32 R9, R9, R3, 0x1, P5 ;  /* 0x0000000309097211 */ /* 0x000fc600028f0eff */
[----:B------:R-:W3:Y:S01]  /*27200*/  LDL.LU R27, [R1+0x100] ;  /* 0x00010000011b7983 */ /* 0x000ee20000300800 */
[----:B0-----:R-:W-:-:S03]  /*27210*/  PRMT R12, R28, 0x7632, R12 ;  /* 0x000076321c0c7816 */ /* 0x001fc6000000000c */
[----:B------:R-:W3:Y:S01]  /*27220*/  LDL.LU R29, [R1+0x104] ;  /* 0x00010400011d7983 */ /* 0x000ee20000300800 */
[----:B------:R-:W-:-:S03]  /*27230*/  LEA R22, P5, R20, R2, 0x1 ;  /* 0x0000000214167211 */ /* 0x000fc600078a08ff */
[----:B------:R-:W3:Y:S01]  /*27240*/  LDL.LU R28, [R1+0xec] ;  /* 0x0000ec00011c7983 */ /* 0x000ee20000300800 */
[----:B------:R-:W-:Y:S01]  /*27250*/  LEA.HI.X.SX32 R23, R20, R3, 0x1, P5 ;  /* 0x0000000314177211 */ /* 0x000fe200028f0eff */
[C---:B--2---:R-:W-:Y:S01]  /*27260*/  IMAD R6, R11.reuse, c[0x0][0x198], RZ ;  /* 0x000066000b067a24 */ /* 0x044fe200078e02ff */
[----:B------:R-:W-:-:S04]  /*27270*/  ISETP.LT.AND P1, PT, R11, c[0x0][0x17c], !P0 ;  /* 0x00005f000b007a0c */ /* 0x000fc80004721270 */
[----:B------:R-:W-:-:S04]  /*27280*/  LEA R10, P6, R6, R2, 0x1 ;  /* 0x00000002060a7211 */ /* 0x000fc800078c08ff */
[----:B------:R-:W-:Y:S02]  /*27290*/  LEA.HI.X.SX32 R11, R6, R3, 0x1, P6 ;  /* 0x00000003060b7211 */ /* 0x000fe400030f0eff */
[----:B------:R-:W-:-:S03]  /*272a0*/  LEA R6, P6, R7, R2, 0x1 ;  /* 0x0000000207067211 */ /* 0x000fc600078c08ff */
[----:B------:R0:W-:Y:S01]  /*272b0*/  @P1 STG.E.U16 [R10.64], R18 ;  /* 0x000000120a001986 */ /* 0x0001e2000c101508 */
[----:B------:R-:W-:-:S03]  /*272c0*/  LEA.HI.X.SX32 R7, R7, R3, 0x1, P6 ;  /* 0x0000000307077211 */ /* 0x000fc600030f0eff */
[----:B------:R1:W-:Y:S04]  /*272d0*/  @P3 STG.E.U16 [R8.64], R16 ;  /* 0x0000001008003986 */ /* 0x0003e8000c101508 */
[----:B0-----:R-:W2:Y:S04]  /*272e0*/  LDL.LU R11, [R1+0xe8] ;  /* 0x0000e800010b7983 */ /* 0x001ea80000300800 */
[----:B------:R-:W3:Y:S04]  /*272f0*/  LDL.LU R18, [R1+0xf8] ;  /* 0x0000f80001127983 */ /* 0x000ee80000300800 */
[----:B-1----:R-:W3:Y:S04]  /*27300*/  LDL.LU R9, [R1+0xf0] ;  /* 0x0000f00001097983 */ /* 0x002ee80000300800 */
[----:B------:R0:W-:Y:S04]  /*27310*/  @P2 STG.E.U16 [R6.64], R14 ;  /* 0x0000000e06002986 */ /* 0x0001e8000c101508 */
[----:B------:R1:W-:Y:S04]  /*27320*/  @P4 STG.E.U16 [R22.64], R4 ;  /* 0x0000000416004986 */ /* 0x0003e8000c101508 */
[----:B0-----:R-:W3:Y:S04]  /*27330*/  LDL.LU R14, [R1+0xf4] ;  /* 0x0000f400010e7983 */ /* 0x001ee80000300800 */
[----:B-1----:R-:W3:Y:S01]  /*27340*/  LDL.LU R23, [R1+0x4] ;  /* 0x0000040001177983 */ /* 0x002ee20000300800 */
[C---:B------:R-:W-:Y:S01]  /*27350*/  ISETP.LT.AND P1, PT, R25.reuse, c[0x0][0x17c], !P0 ;  /* 0x00005f0019007a0c */ /* 0x040fe20004721270 */
[----:B------:R-:W-:Y:S01]  /*27360*/  IMAD R25, R25, c[0x0][0x198], RZ ;  /* 0x0000660019197a24 */ /* 0x000fe200078e02ff */
[C---:B----4-:R-:W-:Y:S01]  /*27370*/  ISETP.LT.AND P3, PT, R24.reuse, c[0x0][0x17c], !P0 ;  /* 0x00005f0018007a0c */ /* 0x050fe20004761270 */
[----:B------:R-:W-:-:S03]  /*27380*/  IMAD R24, R24, c[0x0][0x198], RZ ;  /* 0x0000660018187a24 */ /* 0x000fc600078e02ff */
[-C--:B------:R-:W-:Y:S02]  /*27390*/  LEA R10, P6, R25, R2.reuse, 0x1 ;  /* 0x00000002190a7211 */ /* 0x080fe400078c08ff */
[----:B------:R-:W-:Y:S02]  /*273a0*/  LEA R8, P5, R24, R2, 0x1 ;  /* 0x0000000218087211 */ /* 0x000fe400078a08ff */
[----:B------:R-:W-:Y:S02]  /*273b0*/  PRMT R19, R19, 0x7632, R19 ;  /* 0x0000763213137816 */ /* 0x000fe40000000013 */
[----:B------:R-:W-:Y:S01]  /*273c0*/  PRMT R21, R21, 0x7632, R21 ;  /* 0x0000763215157816 */ /* 0x000fe20000000015 */
[C---:B--2---:R-:W-:Y:S01]  /*273d0*/  IMAD R20, R11.reuse, c[0x0][0x198], RZ ;  /* 0x000066000b147a24 */ /* 0x044fe200078e02ff */
[----:B------:R-:W-:Y:S02]  /*273e0*/  ISETP.LT.AND P2, PT, R11, c[0x0][0x17c], !P0 ;  /* 0x00005f000b007a0c */ /* 0x000fe40004741270 */
[----:B------:R-:W-:Y:S01]  /*273f0*/  LEA.HI.X.SX32 R11, R25, R3, 0x1, P6 ;  /* 0x00000003190b7211 */ /* 0x000fe200030f0eff */
[C---:B---3--:R-:W-:Y:S01]  /*27400*/  IMAD R16, R9.reuse, c[0x0][0x198], RZ ;  /* 0x0000660009107a24 */ /* 0x048fe200078e02ff */
[----:B------:R-:W-:-:S02]  /*27410*/  ISETP.LT.AND P4, PT, R9, c[0x0][0x17c], !P0 ;  /* 0x00005f0009007a0c */ /* 0x000fc40004781270 */
[-C--:B------:R-:W-:Y:S02]  /*27420*/  LEA R6, P6, R20, R2.reuse, 0x1 ;  /* 0x0000000214067211 */ /* 0x080fe400078c08ff */
[-C--:B------:R-:W-:Y:S02]  /*27430*/  LEA.HI.X.SX32 R9, R24, R3.reuse, 0x1, P5 ;  /* 0x0000000318097211 */ /* 0x080fe400028f0eff */
[----:B------:R-:W-:Y:S02]  /*27440*/  LEA R22, P5, R16, R2, 0x1 ;  /* 0x0000000210167211 */ /* 0x000fe400078a08ff */
[----:B------:R-:W-:Y:S01]  /*27450*/  LEA.HI.X.SX32 R7, R20, R3, 0x1, P6 ;  /* 0x0000000314077211 */ /* 0x000fe200030f0eff */
[----:B------:R-:W-:Y:S04]  /*27460*/  @P1 STG.E.U16 [R10.64], R0 ;  /* 0x000000000a001986 */ /* 0x000fe8000c101508 */
[----:B------:R0:W-:Y:S01]  /*27470*/  @P3 STG.E.U16 [R8.64], R5 ;  /* 0x0000000508003986 */ /* 0x0001e2000c101508 */
[----:B------:R-:W-:Y:S01]  /*27480*/  IMAD R4, R14, c[0x0][0x198], RZ ;  /* 0x000066000e047a24 */ /* 0x000fe200078e02ff */
[----:B------:R-:W-:-:S02]  /*27490*/  PRMT R13, R23, 0x7632, R13 ;  /* 0x00007632170d7816 */ /* 0x000fc4000000000d */
[----:B------:R-:W-:Y:S02]  /*274a0*/  LEA.HI.X.SX32 R23, R16, R3, 0x1, P5 ;  /* 0x0000000310177211 */ /* 0x000fe400028f0eff */
[----:B------:R-:W-:Y:S01]  /*274b0*/  ISETP.LT.AND P5, PT, R14, c[0x0][0x17c], !P0 ;  /* 0x00005f000e007a0c */ /* 0x000fe200047a1270 */
[----:B------:R-:W-:Y:S01]  /*274c0*/  IMAD R14, R18, c[0x0][0x198], RZ ;  /* 0x00006600120e7a24 */ /* 0x000fe200078e02ff */
[----:B------:R1:W-:Y:S01]  /*274d0*/  @P2 STG.E.U16 [R6.64], R12 ;  /* 0x0000000c06002986 */ /* 0x0003e2000c101508 */
[----:B------:R-:W-:-:S03]  /*274e0*/  IMAD R16, R26, c[0x0][0x198], RZ ;  /* 0x000066001a107a24 */ /* 0x000fc600078e02ff */
[----:B------:R2:W-:Y:S01]  /*274f0*/  @P4 STG.E.U16 [R22.64], R13 ;  /* 0x0000000d16004986 */ /* 0x0005e2000c101508 */
[----:B------:R-:W-:Y:S01]  /*27500*/  ISETP.LT.AND P4, PT, R18, c[0x0][0x17c], !P0 ;  /* 0x00005f0012007a0c */ /* 0x000fe20004781270 */
[----:B------:R-:W-:Y:S01]  /*27510*/  IMAD R18, R29, c[0x0][0x198], RZ ;  /* 0x000066001d127a24 */ /* 0x000fe200078e02ff */
[-C--:B0-----:R-:W-:Y:S01]  /*27520*/  LEA R8, P1, R14, R2.reuse, 0x1 ;  /* 0x000000020e087211 */ /* 0x081fe200078208ff */
[----:B------:R-:W-:Y:S01]  /*27530*/  IMAD R0, R27, c[0x0][0x198], RZ ;  /* 0x000066001b007a24 */ /* 0x000fe200078e02ff */
[-C--:B------:R-:W-:Y:S02]  /*27540*/  LEA R10, P2, R16, R2.reuse, 0x1 ;  /* 0x00000002100a7211 */ /* 0x080fe400078408ff */
[-C--:B------:R-:W-:Y:S02]  /*27550*/  LEA.HI.X.SX32 R9, R14, R3.reuse, 0x1, P1 ;  /* 0x000000030e097211 */ /* 0x080fe400008f0eff */
[-C--:B-1----:R-:W-:Y:S02]  /*27560*/  LEA R6, P6, R4, R2.reuse, 0x1 ;  /* 0x0000000204067211 */ /* 0x082fe400078c08ff */
[----:B------:R-:W-:Y:S01]  /*27570*/  LEA R24, P1, R18, R2, 0x1 ;  /* 0x0000000212187211 */ /* 0x000fe200078208ff */
[----:B------:R-:W-:Y:S01]  /*27580*/  IMAD R12, R28, c[0x0][0x198], RZ ;  /* 0x000066001c0c7a24 */ /* 0x000fe200078e02ff */
[----:B------:R-:W-:-:S02]  /*27590*/  LEA.HI.X.SX32 R7, R4, R3, 0x1, P6 ;  /* 0x0000000304077211 */ /* 0x000fc400030f0eff */
[----:B------:R-:W-:Y:S02]  /*275a0*/  ISETP.LT.AND P3, PT, R26, c[0x0][0x17c], !P0 ;  /* 0x00005f001a007a0c */ /* 0x000fe40004761270 */
[----:B--2---:R-:W-:Y:S02]  /*275b0*/  LEA R22, P6, R0, R2, 0x1 ;  /* 0x0000000200167211 */ /* 0x004fe400078c08ff */
[-C--:B------:R-:W-:Y:S02]  /*275c0*/  LEA.HI.X.SX32 R11, R16, R3.reuse, 0x1, P2 ;  /* 0x00000003100b7211 */ /* 0x080fe400010f0eff */
[----:B------:R-:W-:Y:S02]  /*275d0*/  ISETP.LT.AND P2, PT, R27, c[0x0][0x17c], !P0 ;  /* 0x00005f001b007a0c */ /* 0x000fe40004741270 */
[----:B------:R-:W-:Y:S02]  /*275e0*/  LEA.HI.X.SX32 R25, R18, R3, 0x1, P1 ;  /* 0x0000000312197211 */ /* 0x000fe400008f0eff */
[----:B------:R-:W-:-:S02]  /*275f0*/  ISETP.LT.AND P1, PT, R29, c[0x0][0x17c], !P0 ;  /* 0x00005f001d007a0c */ /* 0x000fc40004721270 */
[----:B------:R-:W-:Y:S02]  /*27600*/  ISETP.LT.AND P0, PT, R28, c[0x0][0x17c], !P0 ;  /* 0x00005f001c007a0c */ /* 0x000fe40004701270 */
[-C--:B------:R-:W-:Y:S02]  /*27610*/  LEA.HI.X.SX32 R23, R0, R3.reuse, 0x1, P6 ;  /* 0x0000000300177211 */ /* 0x080fe400030f0eff */
[C---:B------:R-:W-:Y:S02]  /*27620*/  LEA R2, P6, R12.reuse, R2, 0x1 ;  /* 0x000000020c027211 */ /* 0x040fe400078c08ff */
[----:B------:R-:W-:Y:S02]  /*27630*/  PRMT R5, R5, 0x7632, R5 ;  /* 0x0000763205057816 */ /* 0x000fe40000000005 */
[----:B------:R-:W-:Y:S02]  /*27640*/  PRMT R4, R13, 0x7632, R4 ;  /* 0x000076320d047816 */ /* 0x000fe40000000004 */
[----:B------:R-:W-:Y:S01]  /*27650*/  LEA.HI.X.SX32 R3, R12, R3, 0x1, P6 ;  /* 0x000000030c037211 */ /* 0x000fe200030f0eff */
[----:B------:R0:W-:Y:S01]  /*27660*/  @P5 STG.E.U16 [R6.64], R5 ;  /* 0x0000000506005986 */ /* 0x0001e2000c101508 */
[----:B------:R-:W-:-:S03]  /*27670*/  PRMT R12, R17, 0x7632, R12 ;  /* 0x00007632110c7816 */ /* 0x000fc6000000000c */
[----:B------:R0:W-:Y:S04]  /*27680*/  @P4 STG.E.U16 [R8.64], R4 ;  /* 0x0000000408004986 */ /* 0x0001e8000c101508 */
[----:B------:R0:W-:Y:S04]  /*27690*/  @P3 STG.E.U16 [R10.64], R19 ;  /* 0x000000130a003986 */ /* 0x0001e8000c101508 */
[----:B------:R0:W-:Y:S04]  /*276a0*/  @P2 STG.E.U16 [R22.64], R21 ;  /* 0x0000001516002986 */ /* 0x0001e8000c101508 */
[----:B------:R0:W-:Y:S01]  /*276b0*/  @P1 STG.E.U16 [R24.64], R12 ;  /* 0x0000000c18001986 */ /* 0x0001e2000c101508 */
[----:B------:R-:W-:Y:S05]  /*276c0*/  @!P0 EXIT ;  /* 0x000000000000894d */ /* 0x000fea0003800000 */
[----:B------:R-:W-:-:S05]  /*276d0*/  PRMT R15, R15, 0x7632, R15 ;  /* 0x000076320f0f7816 */ /* 0x000fca000000000f */
[----:B------:R-:W-:Y:S01]  /*276e0*/  STG.E.U16 [R2.64], R15 ;  /* 0x0000000f02007986 */ /* 0x000fe2000c101508 */
[----:B------:R-:W-:Y:S05]  /*276f0*/  EXIT ;  /* 0x000000000000794d */ /* 0x000fea0003800000 */
.L_x_3:
[----:B------:R-:W-:-:S00]  /*27700*/  BRA `(.L_x_3) ;  /* 0xfffffff000007947 */ /* 0x000fc0000383ffff */
[----:B------:R-:W-:-:S00]  /*27710*/  NOP ;  /* 0x0000000000007918 */ /* 0x000fc00000000000 */
        /* <DEDUP_REMOVED lines=14> */
.L_x_4:


//--------------------- .nv.shared.matmul_kernel  --------------------------
	.section	.nv.shared.matmul_kernel,"aw",@nobits
	.sectionflags	@""
	.align	16
